def attn_fwd(
    Q,
    K,
    V,
    Out,
    Lse,
    sm_scale,
    stride_qz,
    stride_qh,
    stride_qm,
    stride_qk,
    stride_kz,
    stride_kh,
    stride_kn,
    stride_kk,
    stride_vz,
    stride_vh,
    stride_vn,
    stride_vk,
    stride_oz,
    stride_oh,
    stride_om,
    stride_ok,
    seqlen_q,
    seqlen_k,
    BLOCK_M: tl.constexpr,
    BLOCK_N: tl.constexpr,
    HEAD_DIM: tl.constexpr,
    CAUSAL: tl.constexpr,
):
    start_m = tl.program_id(0)
    off_hz = tl.program_id(1)
    q_off = off_hz * stride_qh
    k_off = off_hz * stride_kh
    v_off = off_hz * stride_vh
    offs_m = start_m * BLOCK_M + tl.arange(0, BLOCK_M)
    offs_d = tl.arange(0, HEAD_DIM)
    offs_n = tl.arange(0, BLOCK_N)
    q_ptrs = Q + q_off + offs_m[:, None] * stride_qm + offs_d[None, :] * stride_qk
    k_ptrs = K + k_off + offs_d[:, None] * stride_kk + offs_n[None, :] * stride_kn
    v_ptrs = V + v_off + offs_n[:, None] * stride_vn + offs_d[None, :] * stride_vk
    m_i = tl.full([BLOCK_M], float("-inf"), dtype=tl.float32)
    l_i = tl.zeros([BLOCK_M], dtype=tl.float32) + 1.0
    acc = tl.zeros([BLOCK_M, HEAD_DIM], dtype=tl.float32)
    q = tl.load(q_ptrs)
    acc, l_i, m_i = _attn_fwd_inner(
        acc,
        l_i,
        m_i,
        q,
        k_ptrs,
        v_ptrs,
        sm_scale,
        stride_kn,
        stride_vn,
        start_m,
        seqlen_k,
        BLOCK_M,
        BLOCK_N,
        HEAD_DIM,
        CAUSAL,
    )
    acc = acc / l_i[:, None]
    lse = m_i + tl.math.log2(l_i) / 1.4426950408889634
    o_ptrs = (
        Out
        + off_hz * stride_oh
        + offs_m[:, None] * stride_om
        + offs_d[None, :] * stride_ok
    )
    tl.store(o_ptrs, acc.to(Out.dtype.element_ty))
    tl.store(Lse + off_hz * seqlen_q + offs_m, lse)

# config = {"BLOCK_M": 256, "BLOCK_N": 16, "HEAD_DIM": 512, "arch": "sm_90", "causal": true, "dtype": "fp16", "num_stages": 3, "num_warps": 8}
# arch = sm_90


// ===== COMPILED SASS (sm_90a) =====

	.target	sm_90a

	.elftype	@"ET_EXEC"


//--------------------- .note.nv.tkinfo           --------------------------
	.section	.note.nv.tkinfo,"",@"SHT_NOTE"
	.sectionflags	@"SHF_NOTE_NV_TKINFO"
	.tkinfo
        /*0018*/ 	.word	0x00000002
        /*0030*/ 	.string	""
        /*0030*/ 	.string	"ptxas"
        /*0030*/ 	.string	"Cuda compilation tools, release 13.0, V13.0.88"
        /*0030*/ 	.string	"Build cuda_13.0.r13.0/compiler.36424714_0"
        /*0030*/ 	.string	"-v  -suppress-debug-info  -lineinfo  -arch sm_90a "



//--------------------- .note.nv.cuinfo           --------------------------
	.section	.note.nv.cuinfo,"",@"SHT_NOTE"
	.sectionflags	@"SHF_NOTE_NV_CUINFO"
        /*0018*/ 	.short	0x0002
        /*001a*/ 	.short	0x005a
        /*001c*/ 	.short	0x0082
	.zero		2


//--------------------- .nv.info                  --------------------------
	.section	.nv.info,"",@"SHT_CUDA_INFO"
	.align	4


	//----- nvinfo : EIATTR_REGCOUNT
	.align		4
        /*0000*/ 	.byte	0x04, 0x2f
        /*0002*/ 	.short	(.L_2 - .L_1)
	.align		4
.L_1:
        /*0004*/ 	.word	index@(attn_fwd)
        /*0008*/ 	.word	0x000000ff


	//----- nvinfo : EIATTR_FRAME_SIZE
	.align		4
.L_2:
        /*000c*/ 	.byte	0x04, 0x11
        /*000e*/ 	.short	(.L_4 - .L_3)
	.align		4
.L_3:
        /*0010*/ 	.word	index@(attn_fwd)
        /*0014*/ 	.word	0x000012b0


	//----- nvinfo : EIATTR_MIN_STACK_SIZE
	.align		4
.L_4:
        /*0018*/ 	.byte	0x04, 0x12
        /*001a*/ 	.short	(.L_6 - .L_5)
	.align		4
.L_5:
        /*001c*/ 	.word	index@(attn_fwd)
        /*0020*/ 	.word	0x000012b0
.L_6:


//--------------------- .nv.compat                --------------------------
	.section	.nv.compat,"",@"SHT_CUDA_COMPAT_INFO"
	.align	4
        /*0000*/ 	.byte	0x02, 0x09, 0x01, 0x00, 0x02, 0x02, 0x04, 0x00, 0x02, 0x05, 0x05, 0x00, 0x03, 0x07, 0x01, 0x01
        /*0010*/ 	.byte	0x02, 0x03, 0x00, 0x00, 0x02, 0x06, 0x01, 0x00, 0x04, 0x0b, 0x08, 0x00, 0x00, 0x00, 0x00, 0x00
        /*0020*/ 	.byte	0x00, 0x00, 0x00, 0x00


//--------------------- .nv.info.attn_fwd         --------------------------
	.section	.nv.info.attn_fwd,"",@"SHT_CUDA_INFO"
	.sectionflags	@""
	.align	4


	//----- nvinfo : EIATTR_CUDA_API_VERSION
	.align		4
        /*0000*/ 	.byte	0x04, 0x37
        /*0002*/ 	.short	(.L_8 - .L_7)
.L_7:
        /*0004*/ 	.word	0x00000082


	//----- nvinfo : EIATTR_KPARAM_INFO
	.align		4
.L_8:
        /*0008*/ 	.byte	0x04, 0x17
        /*000a*/ 	.short	(.L_10 - .L_9)
.L_9:
        /*000c*/ 	.word	0x00000000
        /*0010*/ 	.short	0x0019
        /*0012*/ 	.short	0x0080
        /*0014*/ 	.byte	0x00, 0xf4, 0x21, 0x00


	//----- nvinfo : EIATTR_KPARAM_INFO
	.align		4
.L_10:
        /*0018*/ 	.byte	0x04, 0x17
        /*001a*/ 	.short	(.L_12 - .L_11)
.L_11:
        /*001c*/ 	.word	0x00000000
        /*0020*/ 	.short	0x0018
        /*0022*/ 	.short	0x0078
        /*0024*/ 	.byte	0x00, 0xf4, 0x21, 0x00


	//----- nvinfo : EIATTR_KPARAM_INFO
	.align		4
.L_12:
        /*0028*/ 	.byte	0x04, 0x17
        /*002a*/ 	.short	(.L_14 - .L_13)
.L_13:
        /*002c*/ 	.word	0x00000000
        /*0030*/ 	.short	0x0017
        /*0032*/ 	.short	0x0070
        /*0034*/ 	.byte	0x00, 0xf0, 0x11, 0x00


	//----- nvinfo : EIATTR_KPARAM_INFO
	.align		4
.L_14:
        /*0038*/ 	.byte	0x04, 0x17
        /*003a*/ 	.short	(.L_16 - .L_15)
.L_15:
        /*003c*/ 	.word	0x00000000
        /*0040*/ 	.short	0x0016
        /*0042*/ 	.short	0x006c
        /*0044*/ 	.byte	0x00, 0xf0, 0x11, 0x00


	//----- nvinfo : EIATTR_KPARAM_INFO
	.align		4
.L_16:
        /*0048*/ 	.byte	0x04, 0x17
        /*004a*/ 	.short	(.L_18 - .L_17)
.L_17:
        /*004c*/ 	.word	0x00000000
        /*0050*/ 	.short	0x0015
        /*0052*/ 	.short	0x0068
        /*0054*/ 	.byte	0x00, 0xf0, 0x11, 0x00


	//----- nvinfo : EIATTR_KPARAM_INFO
	.align		4
.L_18:
        /*0058*/ 	.byte	0x04, 0x17
        /*005a*/ 	.short	(.L_20 - .L_19)
.L_19:
        /*005c*/ 	.word	0x00000000
        /*0060*/ 	.short	0x0014
        /*0062*/ 	.short	0x0064
        /*0064*/ 	.byte	0x00, 0xf0, 0x11, 0x00


	//----- nvinfo : EIATTR_KPARAM_INFO
	.align		4
.L_20:
        /*0068*/ 	.byte	0x04, 0x17
        /*006a*/ 	.short	(.L_22 - .L_21)
.L_21:
        /*006c*/ 	.word	0x00000000
        /*0070*/ 	.short	0x0013
        /*0072*/ 	.short	0x0060
        /*0074*/ 	.byte	0x00, 0xf0, 0x11, 0x00


	//----- nvinfo : EIATTR_KPARAM_INFO
	.align		4
.L_22:
        /*0078*/ 	.byte	0x04, 0x17
        /*007a*/ 	.short	(.L_24 - .L_23)
.L_23:
        /*007c*/ 	.word	0x00000000
        /*0080*/ 	.short	0x0012
        /*0082*/ 	.short	0x005c
        /*0084*/ 	.byte	0x00, 0xf0, 0x11, 0x00


	//----- nvinfo : EIATTR_KPARAM_INFO
	.align		4
.L_24:
        /*0088*/ 	.byte	0x04, 0x17
        /*008a*/ 	.short	(.L_26 - .L_25)
.L_25:
        /*008c*/ 	.word	0x00000000
        /*0090*/ 	.short	0x0011
        /*0092*/ 	.short	0x0058
        /*0094*/ 	.byte	0x00, 0xf0, 0x11, 0x00


	//----- nvinfo : EIATTR_KPARAM_INFO
	.align		4
.L_26:
        /*0098*/ 	.byte	0x04, 0x17
        /*009a*/ 	.short	(.L_28 - .L_27)
.L_27:
        /*009c*/ 	.word	0x00000000
        /*00a0*/ 	.short	0x0010
        /*00a2*/ 	.short	0x0054
        /*00a4*/ 	.byte	0x00, 0xf0, 0x11, 0x00


	//----- nvinfo : EIATTR_KPARAM_INFO
	.align		4
.L_28:
        /*00a8*/ 	.byte	0x04, 0x17
        /*00aa*/ 	.short	(.L_30 - .L_29)
.L_29:
        /*00ac*/ 	.word	0x00000000
        /*00b0*/ 	.short	0x000f
        /*00b2*/ 	.short	0x0050
        /*00b4*/ 	.byte	0x00, 0xf0, 0x11, 0x00


	//----- nvinfo : EIATTR_KPARAM_INFO
	.align		4
.L_30:
        /*00b8*/ 	.byte	0x04, 0x17
        /*00ba*/ 	.short	(.L_32 - .L_31)
.L_31:
        /*00bc*/ 	.word	0x00000000
        /*00c0*/ 	.short	0x000e
        /*00c2*/ 	.short	0x004c
        /*00c4*/ 	.byte	0x00, 0xf0, 0x11, 0x00


	//----- nvinfo : EIATTR_KPARAM_INFO
	.align		4
.L_32:
        /*00c8*/ 	.byte	0x04, 0x17
        /*00ca*/ 	.short	(.L_34 - .L_33)
.L_33:
        /*00cc*/ 	.word	0x00000000
        /*00d0*/ 	.short	0x000d
        /*00d2*/ 	.short	0x0048
        /*00d4*/ 	.byte	0x00, 0xf0, 0x11, 0x00


	//----- nvinfo : EIATTR_KPARAM_INFO
	.align		4
.L_34:
        /*00d8*/ 	.byte	0x04, 0x17
        /*00da*/ 	.short	(.L_36 - .L_35)
.L_35:
        /*00dc*/ 	.word	0x00000000
        /*00e0*/ 	.short	0x000c
        /*00e2*/ 	.short	0x0044
        /*00e4*/ 	.byte	0x00, 0xf0, 0x11, 0x00


	//----- nvinfo : EIATTR_KPARAM_INFO
	.align		4
.L_36:
        /*00e8*/ 	.byte	0x04, 0x17
        /*00ea*/ 	.short	(.L_38 - .L_37)
.L_37:
        /*00ec*/ 	.word	0x00000000
        /*00f0*/ 	.short	0x000b
        /*00f2*/ 	.short	0x0040
        /*00f4*/ 	.byte	0x00, 0xf0, 0x11, 0x00


	//----- nvinfo : EIATTR_KPARAM_INFO
	.align		4
.L_38:
        /*00f8*/ 	.byte	0x04, 0x17
        /*00fa*/ 	.short	(.L_40 - .L_39)
.L_39:
        /*00fc*/ 	.word	0x00000000
        /*0100*/ 	.short	0x000a
        /*0102*/ 	.short	0x003c
        /*0104*/ 	.byte	0x00, 0xf0, 0x11, 0x00


	//----- nvinfo : EIATTR_KPARAM_INFO
	.align		4
.L_40:
        /*0108*/ 	.byte	0x04, 0x17
        /*010a*/ 	.short	(.L_42 - .L_41)
.L_41:
        /*010c*/ 	.word	0x00000000
        /*0110*/ 	.short	0x0009
        /*0112*/ 	.short	0x0038
        /*0114*/ 	.byte	0x00, 0xf0, 0x11, 0x00


	//----- nvinfo : EIATTR_KPARAM_INFO
	.align		4
.L_42:
        /*0118*/ 	.byte	0x04, 0x17
        /*011a*/ 	.short	(.L_44 - .L_43)
.L_43:
        /*011c*/ 	.word	0x00000000
        /*0120*/ 	.short	0x0008
        /*0122*/ 	.short	0x0034
        /*0124*/ 	.byte	0x00, 0xf0, 0x11, 0x00


	//----- nvinfo : EIATTR_KPARAM_INFO
	.align		4
.L_44:
        /*0128*/ 	.byte	0x04, 0x17
        /*012a*/ 	.short	(.L_46 - .L_45)
.L_45:
        /*012c*/ 	.word	0x00000000
        /*0130*/ 	.short	0x0007
        /*0132*/ 	.short	0x0030
        /*0134*/ 	.byte	0x00, 0xf0, 0x11, 0x00


	//----- nvinfo : EIATTR_KPARAM_INFO
	.align		4
.L_46:
        /*0138*/ 	.byte	0x04, 0x17
        /*013a*/ 	.short	(.L_48 - .L_47)
.L_47:
        /*013c*/ 	.word	0x00000000
        /*0140*/ 	.short	0x0006
        /*0142*/ 	.short	0x002c
        /*0144*/ 	.byte	0x00, 0xf0, 0x11, 0x00


	//----- nvinfo : EIATTR_KPARAM_INFO
	.align		4
.L_48:
        /*0148*/ 	.byte	0x04, 0x17
        /*014a*/ 	.short	(.L_50 - .L_49)
.L_49:
        /*014c*/ 	.word	0x00000000
        /*0150*/ 	.short	0x0005
        /*0152*/ 	.short	0x0028
        /*0154*/ 	.byte	0x00, 0xf0, 0x11, 0x00


	//----- nvinfo : EIATTR_KPARAM_INFO
	.align		4
.L_50:
        /*0158*/ 	.byte	0x04, 0x17
        /*015a*/ 	.short	(.L_52 - .L_51)
.L_51:
        /*015c*/ 	.word	0x00000000
        /*0160*/ 	.short	0x0004
        /*0162*/ 	.short	0x0020
        /*0164*/ 	.byte	0x00, 0xf4, 0x21, 0x00


	//----- nvinfo : EIATTR_KPARAM_INFO
	.align		4
.L_52:
        /*0168*/ 	.byte	0x04, 0x17
        /*016a*/ 	.short	(.L_54 - .L_53)
.L_53:
        /*016c*/ 	.word	0x00000000
        /*0170*/ 	.short	0x0003
        /*0172*/ 	.short	0x0018
        /*0174*/ 	.byte	0x00, 0xf4, 0x21, 0x00


	//----- nvinfo : EIATTR_KPARAM_INFO
	.align		4
.L_54:
        /*0178*/ 	.byte	0x04, 0x17
        /*017a*/ 	.short	(.L_56 - .L_55)
.L_55:
        /*017c*/ 	.word	0x00000000
        /*0180*/ 	.short	0x0002
        /*0182*/ 	.short	0x0010
        /*0184*/ 	.byte	0x00, 0xf4, 0x21, 0x00


	//----- nvinfo : EIATTR_KPARAM_INFO
	.align		4
.L_56:
        /*0188*/ 	.byte	0x04, 0x17
        /*018a*/ 	.short	(.L_58 - .L_57)
.L_57:
        /*018c*/ 	.word	0x00000000
        /*0190*/ 	.short	0x0001
        /*0192*/ 	.short	0x0008
        /*0194*/ 	.byte	0x00, 0xf4, 0x21, 0x00


	//----- nvinfo : EIATTR_KPARAM_INFO
	.align		4
.L_58:
        /*0198*/ 	.byte	0x04, 0x17
        /*019a*/ 	.short	(.L_60 - .L_59)
.L_59:
        /*019c*/ 	.word	0x00000000
        /*01a0*/ 	.short	0x0000
        /*01a2*/ 	.short	0x0000
        /*01a4*/ 	.byte	0x00, 0xf4, 0x21, 0x00


	//----- nvinfo : EIATTR_SPARSE_MMA_MASK
	.align		4
.L_60:
        /*01a8*/ 	.byte	0x03, 0x50
        /*01aa*/ 	.short	0x0000


	//----- nvinfo : EIATTR_MAXREG_COUNT
	.align		4
        /*01ac*/ 	.byte	0x03, 0x1b
        /*01ae*/ 	.short	0x00ff


	//----- nvinfo : EIATTR_NUM_BARRIERS
	.align		4
        /*01b0*/ 	.byte	0x02, 0x4c
        /*01b2*/ 	.byte	0x01
	.zero		1


	//----- nvinfo : EIATTR_ANNOTATIONS
	.align		4
        /*01b4*/ 	.byte	0x04, 0x55
        /*01b6*/ 	.short	(.L_62 - .L_61)


	//   ....[0]....
.L_61:
        /*01b8*/ 	.word	0x00000001
        /*01bc*/ 	.byte	0x40, 0x03, 0x00, 0x00, 0x01, 0x00, 0x00, 0x00, 0x30, 0x09, 0x00, 0x00, 0x01, 0x00, 0x00, 0x00
        /* <DEDUP_REMOVED lines=2252> */
        /*8e8c*/ 	.byte	0xe0, 0xf8, 0x03, 0x00


	//----- nvinfo : EIATTR_MERCURY_ISA_VERSION
	.align		4
.L_62:
        /*8e90*/ 	.byte	0x03, 0x5f
        /*8e92*/ 	.short	0x0101


	//----- nvinfo : EIATTR_COOP_GROUP_MASK_REGIDS
	.align		4
        /*8e94*/ 	.byte	0x04, 0x29
        /*8e96*/ 	.short	(.L_64 - .L_63)


	//   ....[0]....
.L_63:
        /*8e98*/ 	.word	0xffffffff


	//   ....[1]....
        /*8e9c*/ 	.word	0xffffffff


	//   ....[2]....
        /*8ea0*/ 	.word	0xffffffff


	//   ....[3]....
        /*8ea4*/ 	.word	0xffffffff


	//   ....[4]....
        /*8ea8*/ 	.word	0xffffffff


	//   ....[5]....
        /*8eac*/ 	.word	0xffffffff


	//   ....[6]....
        /*8eb0*/ 	.word	0xffffffff


	//   ....[7]....
        /*8eb4*/ 	.word	0xffffffff


	//   ....[8]....
        /*8eb8*/ 	.word	0xffffffff


	//   ....[9]....
        /*8ebc*/ 	.word	0xffffffff


	//   ....[10]....
        /*8ec0*/ 	.word	0xffffffff


	//   ....[11]....
        /*8ec4*/ 	.word	0xffffffff


	//   ....[12]....
        /*8ec8*/ 	.word	0xffffffff


	//   ....[13]....
        /*8ecc*/ 	.word	0xffffffff


	//   ....[14]....
        /*8ed0*/ 	.word	0xffffffff


	//   ....[15]....
        /*8ed4*/ 	.word	0xffffffff


	//----- nvinfo : EIATTR_COOP_GROUP_INSTR_OFFSETS
	.align		4
.L_64:
        /*8ed8*/ 	.byte	0x04, 0x28
        /*8eda*/ 	.short	(.L_66 - .L_65)


	//   ....[0]....
.L_65:
        /*8edc*/ 	.word	0x00016850


	//   ....[1]....
        /*8ee0*/ 	.word	0x000168b0


	//   ....[2]....
        /*8ee4*/ 	.word	0x000168d0


	//   ....[3]....
        /*8ee8*/ 	.word	0x00016910


	//   ....[4]....
        /*8eec*/ 	.word	0x00016d10


	//   ....[5]....
        /*8ef0*/ 	.word	0x0001a6a0


	//   ....[6]....
        /*8ef4*/ 	.word	0x0001a6b0


	//   ....[7]....
        /*8ef8*/ 	.word	0x0001a6e0


	//   ....[8]....
        /*8efc*/ 	.word	0x0001c3c0


	//   ....[9]....
        /*8f00*/ 	.word	0x0001c3d0


	//   ....[10]....
        /*8f04*/ 	.word	0x0001c3e0


	//   ....[11]....
        /*8f08*/ 	.word	0x0001c3f0


	//   ....[12]....
        /*8f0c*/ 	.word	0x0001c440


	//   ....[13]....
        /*8f10*/ 	.word	0x0001c450


	//   ....[14]....
        /*8f14*/ 	.word	0x0001c460


	//   ....[15]....
        /*8f18*/ 	.word	0x0001c470


	//----- nvinfo : EIATTR_EXIT_INSTR_OFFSETS
	.align		4
.L_66:
        /*8f1c*/ 	.byte	0x04, 0x1c
        /*8f1e*/ 	.short	(.L_68 - .L_67)


	//   ....[0]....
.L_67:
        /*8f20*/ 	.word	0x0003fd30


	//----- nvinfo : EIATTR_REQNTID
	.align		4
.L_68:
        /*8f24*/ 	.byte	0x04, 0x10
        /*8f26*/ 	.short	(.L_70 - .L_69)
.L_69:
        /*8f28*/ 	.word	0x00000100
        /*8f2c*/ 	.word	0x00000001
        /*8f30*/ 	.word	0x00000001


	//----- nvinfo : EIATTR_CBANK_PARAM_SIZE
	.align		4
.L_70:
        /*8f34*/ 	.byte	0x03, 0x19
        /*8f36*/ 	.short	0x0088


	//----- nvinfo : EIATTR_PARAM_CBANK
	.align		4
        /*8f38*/ 	.byte	0x04, 0x0a
        /*8f3a*/ 	.short	(.L_72 - .L_71)
	.align		4
.L_71:
        /*8f3c*/ 	.word	index@(.nv.constant0.attn_fwd)
        /*8f40*/ 	.short	0x0210
        /*8f42*/ 	.short	0x0088


	//----- nvinfo : EIATTR_SW_WAR
	.align		4
.L_72:
        /*8f44*/ 	.byte	0x04, 0x36
        /*8f46*/ 	.short	(.L_74 - .L_73)
.L_73:
        /*8f48*/ 	.word	0x00000008
.L_74:


//--------------------- .nv.callgraph             --------------------------
	.section	.nv.callgraph,"",@"SHT_CUDA_CALLGRAPH"
	.align	4
	.sectionentsize	8
	.align		4
        /*0000*/ 	.word	0x00000000
	.align		4
        /*0004*/ 	.word	0xffffffff
	.align		4
        /*0008*/ 	.word	0x00000000
	.align		4
        /*000c*/ 	.word	0xfffffffe
	.align		4
        /*0010*/ 	.word	0x00000000
	.align		4
        /*0014*/ 	.word	0xfffffffd
	.align		4
        /*0018*/ 	.word	0x00000000
	.align		4
        /*001c*/ 	.word	0xfffffffc


//--------------------- .nv.constant4             --------------------------
	.section	.nv.constant4,"a",@progbits
	.align	8
	.align		8
.nv.constant4:
        /*0000*/ 	.dword	_$_str


//--------------------- .text.attn_fwd            --------------------------
	.section	.text.attn_fwd,"ax",@progbits
	.align	128
        .global         attn_fwd
        .type           attn_fwd,@function
        .size           attn_fwd,(.L_x_3 - attn_fwd)
        .other          attn_fwd,@"STO_CUDA_ENTRY STV_DEFAULT"
attn_fwd:
.text.attn_fwd:
[----:B------:R-:W0:Y:S01]  /*0000*/  LDC R1, c[0x0][0x28] ;  /* 0x00000a00ff017b82 */ /* 0x000e220000000800 */
[----:B------:R-:W1:Y:S07]  /*0010*/  S2R R5, SR_CTAID.X ;  /* 0x0000000000057919 */ /* 0x000e6e0000002500 */
[----:B------:R-:W2:Y:S01]  /*0020*/  LDC.64 R2, c[0x0][0x240] ;  /* 0x00009000ff027b82 */ /* 0x000ea20000000a00 */
[----:B------:R-:W-:Y:S01]  /*0030*/  MOV R249, 0x400 ;  /* 0x0000040000f97802 */ /* 0x000fe20000000f00 */
[----:B------:R-:W-:Y:S01]  /*0040*/  ULDC.64 UR4, c[0x0][0x208] ;  /* 0x0000820000047ab9 */ /* 0x000fe20000000a00 */
[----:B------:R-:W1:Y:S01]  /*0050*/  S2R R74, SR_TID.X ;  /* 0x00000000004a7919 */ /* 0x000e620000002100 */
[----:B0-----:R-:W-:Y:S01]  /*0060*/  IADD3 R1, R1, -0x12b0, RZ ;  /* 0xffffed5001017810 */ /* 0x001fe20007ffe0ff */
[----:B------:R-:W2:Y:S03]  /*0070*/  S2R R0, SR_CTAID.Y ;  /* 0x0000000000007919 */ /* 0x000ea60000002600 */
[----:B------:R-:W0:Y:S01]  /*0080*/  LDC.64 R6, c[0x0][0x210] ;  /* 0x00008400ff067b82 */ /* 0x000e220000000a00 */
[----:B------:R-:W3:Y:S07]  /*0090*/  S2R R4, SR_CgaCtaId ;  /* 0x0000000000047919 */ /* 0x000eee0000008800 */
[----:B------:R-:W4:Y:S08]  /*00a0*/  LDC R26, c[0x0][0x248] ;  /* 0x00009200ff1a7b82 */ /* 0x000f300000000800 */
[----:B------:R-:W5:Y:S08]  /*00b0*/  LDC R75, c[0x0][0x248] ;  /* 0x00009200ff4b7b82 */ /* 0x000f700000000800 */
[----:B------:R-:W5:Y:S01]  /*00c0*/  LDC R62, c[0x0][0x248] ;  /* 0x00009200ff3e7b82 */ /* 0x000f620000000800 */
[----:B-1----:R-:W-:Y:S01]  /*00d0*/  PRMT R5, R74, 0x6540, R5 ;  /* 0x000065404a057816 */ /* 0x002fe20000000005 */
[----:B--2---:R-:W-:-:S06]  /*00e0*/  IMAD R0, R0, R2, RZ ;  /* 0x0000000200007224 */ /* 0x004fcc00078e02ff */
[----:B------:R-:W1:Y:S01]  /*00f0*/  LDC R58, c[0x0][0x248] ;  /* 0x00009200ff3a7b82 */ /* 0x000e620000000800 */
[----:B------:R-:W-:Y:S01]  /*0100*/  IMAD R2, R5, R3, RZ ;  /* 0x0000000305027224 */ /* 0x000fe200078e02ff */
[----:B------:R-:W-:Y:S01]  /*0110*/  LOP3.LUT R5, R74, 0xf0, RZ, 0xc0, !PT ;  /* 0x000000f04a057812 */ /* 0x000fe200078ec0ff */
[----:B----4-:R-:W-:Y:S01]  /*0120*/  IMAD R24, R26, 0x90, RZ ;  /* 0x000000901a187824 */ /* 0x010fe200078e02ff */
[C---:B------:R-:W-:Y:S01]  /*0130*/  SHF.L.U32 R121, R0.reuse, 0x1, RZ ;  /* 0x0000000100797819 */ /* 0x040fe200000006ff */
[----:B------:R-:W-:Y:S01]  /*0140*/  IMAD.HI R0, R0, 0x2, RZ ;  /* 0x0000000200007827 */ /* 0x000fe200078e02ff */
[----:B------:R-:W-:Y:S02]  /*0150*/  SHF.L.U32 R120, R2, 0x1, RZ ;  /* 0x0000000102787819 */ /* 0x000fe400000006ff */
[----:B---3--:R-:W-:Y:S01]  /*0160*/  LEA R249, R4, R249, 0x18 ;  /* 0x000000f904f97211 */ /* 0x008fe200078ec0ff */
[----:B------:R-:W-:Y:S01]  /*0170*/  IMAD.HI R2, R2, 0x2, RZ ;  /* 0x0000000202027827 */ /* 0x000fe200078e02ff */
[----:B0-----:R-:W-:Y:S01]  /*0180*/  IADD3 R120, P0, P1, R120, R6, R121 ;  /* 0x0000000678787210 */ /* 0x001fe2000791e079 */
[----:B------:R-:W0:Y:S01]  /*0190*/  LDC R197, c[0x0][0x248] ;  /* 0x00009200ffc57b82 */ /* 0x000e220000000800 */
[----:B------:R-:W-:Y:S01]  /*01a0*/  LOP3.LUT R6, R74, 0xf, RZ, 0xc0, !PT ;  /* 0x0000000f4a067812 */ /* 0x000fe200078ec0ff */
[----:B------:R-:W-:Y:S01]  /*01b0*/  IMAD R43, R26, 0x48, RZ ;  /* 0x000000481a2b7824 */ /* 0x000fe200078e02ff */
[----:B------:R-:W-:-:S02]  /*01c0*/  IADD3.X R121, R2, R7, R0, P0, P1 ;  /* 0x0000000702797210 */ /* 0x000fc400007e2400 */
[C---:B------:R-:W-:Y:S02]  /*01d0*/  SHF.L.U32 R2, R74.reuse, 0x3, RZ ;  /* 0x000000034a027819 */ /* 0x040fe400000006ff */
[----:B------:R-:W-:Y:S01]  /*01e0*/  SHF.L.U32 R0, R74, 0x7, RZ ;  /* 0x000000074a007819 */ /* 0x000fe200000006ff */
[----:B------:R-:W-:Y:S01]  /*01f0*/  IMAD R7, R26, 0x50, RZ ;  /* 0x000000501a077824 */ /* 0x000fe200078e02ff */
[----:B------:R-:W-:Y:S01]  /*0200*/  LOP3.LUT R4, R2, 0x38, RZ, 0xc0, !PT ;  /* 0x0000003802047812 */ /* 0x000fe200078ec0ff */
[----:B------:R-:W-:Y:S01]  /*0210*/  IMAD R13, R26, 0x28, RZ ;  /* 0x000000281a0d7824 */ /* 0x000fe200078e02ff */
[----:B------:R-:W-:Y:S01]  /*0220*/  LEA R3, R6, R249, 0x4 ;  /* 0x000000f906037211 */ /* 0x000fe200078e20ff */
[----:B------:R-:W-:Y:S01]  /*0230*/  IMAD R17, R26, 0xa0, RZ ;  /* 0x000000a01a117824 */ /* 0x000fe200078e02ff */
[----:B------:R-:W-:Y:S01]  /*0240*/  LOP3.LUT R0, R0, 0x800, RZ, 0xc0, !PT ;  /* 0x0000080000007812 */ /* 0x000fe200078ec0ff */
[----:B------:R-:W-:Y:S01]  /*0250*/  IMAD R59, R26, 0x18, RZ ;  /* 0x000000181a3b7824 */ /* 0x000fe200078e02ff */
[----:B------:R-:W-:Y:S01]  /*0260*/  IADD3 R2, P0, R24, R120, RZ ;  /* 0x0000007818027210 */ /* 0x000fe20007f1e0ff */
[C---:B------:R-:W-:Y:S01]  /*0270*/  IMAD R21, R26.reuse, 0xb0, RZ ;  /* 0x000000b01a157824 */ /* 0x040fe200078e02ff */
[----:B------:R-:W-:Y:S01]  /*0280*/  IADD3 R4, R249, R4, RZ ;  /* 0x00000004f9047210 */ /* 0x000fe20007ffe0ff */
[----:B------:R-:W-:Y:S01]  /*0290*/  IMAD R9, R26, 0x60, RZ ;  /* 0x000000601a097824 */ /* 0x000fe200078e02ff */
[----:B------:R-:W-:Y:S01]  /*02a0*/  IADD3 R6, R0, R3, RZ ;  /* 0x0000000300067210 */ /* 0x000fe20007ffe0ff */
[C---:B------:R-:W-:Y:S01]  /*02b0*/  IMAD R50, R26.reuse, 0xc0, RZ ;  /* 0x000000c01a327824 */ /* 0x040fe200078e02ff */
[-C--:B------:R-:W-:Y:S01]  /*02c0*/  LEA.HI.X.SX32 R3, R43, R121.reuse, 0x1, P0 ;  /* 0x000000792b037211 */ /* 0x080fe200000f0eff */
[C---:B------:R-:W-:Y:S01]  /*02d0*/  IMAD R15, R26.reuse, 0x58, RZ ;  /* 0x000000581a0f7824 */ /* 0x040fe200078e02ff */
[----:B------:R-:W-:Y:S01]  /*02e0*/  LEA R0, R5, R4, 0x2 ;  /* 0x0000000405007211 */ /* 0x000fe200078e10ff */
[C---:B------:R-:W-:Y:S01]  /*02f0*/  IMAD R5, R26.reuse, 0x30, RZ ;  /* 0x000000301a057824 */ /* 0x040fe200078e02ff */
[-C--:B------:R-:W-:Y:S01]  /*0300*/  IADD3 R46, P0, R7, R120.reuse, RZ ;  /* 0x00000078072e7210 */ /* 0x080fe20007f1e0ff */
[----:B------:R2:W3:Y:S01]  /*0310*/  LDG.E.U16 R61, desc[UR4][R2.64] ;  /* 0x00000004023d7981 */ /* 0x0004e2000c1e1500 */
[----:B------:R-:W4:Y:S02]  /*0320*/  LDC R198, c[0x0][0x248] ;  /* 0x00009200ffc67b82 */ /* 0x000f240000000800 */
[----:B------:R-:W-:Y:S01]  /*0330*/  LEA.HI.X.SX32 R47, R13, R121, 0x1, P0 ;  /* 0x000000790d2f7211 */ /* 0x000fe200000f0eff */
[----:B------:R5:W-:Y:S01]  /*0340*/  STL [R1+0x83c], R6 ;  /* 0x00083c0601007387 */ /* 0x000be20000100800 */
[----:B------:R-:W-:Y:S01]  /*0350*/  IADD3 R72, P2, R21, R120, RZ ;  /* 0x0000007815487210 */ /* 0x000fe20007f5e0ff */
[----:B------:R-:W-:-:S02]  /*0360*/  IMAD R16, R26, 0xd0, RZ ;  /* 0x000000d01a107824 */ /* 0x000fc400078e02ff */
[C---:B------:R-:W-:Y:S01]  /*0370*/  IMAD R11, R26.reuse, 0x70, RZ ;  /* 0x000000701a0b7824 */ /* 0x040fe200078e02ff */
[----:B------:R-:W3:Y:S01]  /*0380*/  LDG.E.U16 R46, desc[UR4][R46.64] ;  /* 0x000000042e2e7981 */ /* 0x000ee2000c1e1500 */
[-C--:B--2---:R-:W-:Y:S01]  /*0390*/  IADD3 R2, P0, R5, R120.reuse, RZ ;  /* 0x0000007805027210 */ /* 0x084fe20007f1e0ff */
[C---:B------:R-:W-:Y:S01]  /*03a0*/  IMAD R22, R26.reuse, 0xe0, RZ ;  /* 0x000000e01a167824 */ /* 0x040fe200078e02ff */
[----:B------:R-:W2:Y:S01]  /*03b0*/  LDC R211, c[0x0][0x248] ;  /* 0x00009200ffd37b82 */ /* 0x000ea20000000800 */
[C---:B------:R-:W-:Y:S01]  /*03c0*/  IMAD R57, R26.reuse, 0x68, RZ ;  /* 0x000000681a397824 */ /* 0x040fe200078e02ff */
[-C--:B-----5:R-:W-:Y:S01]  /*03d0*/  IADD3 R6, P1, R17, R120.reuse, RZ ;  /* 0x0000007811067210 */ /* 0x0a0fe20007f3e0ff */
[C---:B------:R-:W-:Y:S01]  /*03e0*/  IMAD R63, R26.reuse, 0x38, RZ ;  /* 0x000000381a3f7824 */ /* 0x040fe200078e02ff */
[-C--:B------:R-:W-:Y:S01]  /*03f0*/  LEA.HI.X.SX32 R3, R59, R121.reuse, 0x1, P0 ;  /* 0x000000793b037211 */ /* 0x080fe200000f0eff */
[C---:B------:R-:W-:Y:S01]  /*0400*/  IMAD R33, R26.reuse, 0x12, RZ ;  /* 0x000000121a217824 */ /* 0x040fe200078e02ff */
[-C--:B------:R-:W-:Y:S01]  /*0410*/  LEA.HI.X.SX32 R7, R7, R121.reuse, 0x1, P1 ;  /* 0x0000007907077211 */ /* 0x080fe200008f0eff */
[C---:B------:R-:W-:Y:S01]  /*0420*/  IMAD R35, R26.reuse, 0x22, RZ ;  /* 0x000000221a237824 */ /* 0x040fe200078e02ff */
[-C--:B------:R-:W-:Y:S01]  /*0430*/  IADD3 R4, P0, R9, R120.reuse, RZ ;  /* 0x0000007809047210 */ /* 0x080fe20007f1e0ff */
[----:B------:R-:W-:Y:S01]  /*0440*/  IMAD R95, R26, 0xf0, RZ ;  /* 0x000000f01a5f7824 */ /* 0x000fe200078e02ff */
[-C--:B------:R-:W-:Y:S01]  /*0450*/  IADD3 R28, P1, R50, R120.reuse, RZ ;  /* 0x00000078321c7210 */ /* 0x080fe20007f3e0ff */
[----:B------:R5:W3:Y:S01]  /*0460*/  LDG.E.U16 R60, desc[UR4][R6.64] ;  /* 0x00000004063c7981 */ /* 0x000ae2000c1e1500 */
[-C--:B------:R-:W-:Y:S01]  /*0470*/  LEA.HI.X.SX32 R73, R15, R121.reuse, 0x1, P2 ;  /* 0x000000790f497211 */ /* 0x080fe200010f0eff */
[----:B------:R-:W2:Y:S01]  /*0480*/  LDC R212, c[0x0][0x248] ;  /* 0x00009200ffd47b82 */ /* 0x000ea20000000800 */
[----:B------:R-:W-:Y:S01]  /*0490*/  LEA.HI.X.SX32 R5, R5, R121, 0x1, P0 ;  /* 0x0000007905057211 */ /* 0x000fe200000f0eff */
[----:B------:R1:W3:Y:S01]  /*04a0*/  LDG.E.U16 R23, desc[UR4][R2.64] ;  /* 0x0000000402177981 */ /* 0x0002e2000c1e1500 */
[----:B------:R-:W-:-:S02]  /*04b0*/  IADD3 R8, P2, R16, R120, RZ ;  /* 0x0000007810087210 */ /* 0x000fc40007f5e0ff */
[-C--:B------:R-:W-:Y:S01]  /*04c0*/  IADD3 R68, P0, R11, R120.reuse, RZ ;  /* 0x000000780b447210 */ /* 0x080fe20007f1e0ff */
[----:B------:R0:W3:Y:S01]  /*04d0*/  LDG.E.U16 R66, desc[UR4][R4.64] ;  /* 0x0000000404427981 */ /* 0x0000e2000c1e1500 */
[-C--:B------:R-:W-:Y:S01]  /*04e0*/  LEA.HI.X.SX32 R29, R9, R121.reuse, 0x1, P1 ;  /* 0x00000079091d7211 */ /* 0x080fe200008f0eff */
[----:B------:R-:W2:Y:S01]  /*04f0*/  LDC R210, c[0x0][0x248] ;  /* 0x00009200ffd27b82 */ /* 0x000ea20000000800 */
[-C--:B-----5:R-:W-:Y:S01]  /*0500*/  IADD3 R6, P1, R22, R120.reuse, RZ ;  /* 0x0000007816067210 */ /* 0x0a0fe20007f3e0ff */
[C---:B------:R-:W-:Y:S01]  /*0510*/  IMAD R25, R26.reuse, 0x78, RZ ;  /* 0x000000781a197824 */ /* 0x040fe200078e02ff */
[-C--:B------:R-:W-:Y:S01]  /*0520*/  LEA.HI.X.SX32 R9, R57, R121.reuse, 0x1, P2 ;  /* 0x0000007939097211 */ /* 0x080fe200010f0eff */
[C---:B-1----:R-:W-:Y:S01]  /*0530*/  IMAD R3, R26.reuse, 0x9, RZ ;  /* 0x000000091a037824 */ /* 0x042fe200078e02ff */
[-C--:B------:R-:W-:Y:S01]  /*0540*/  LEA.HI.X.SX32 R69, R63, R121.reuse, 0x1, P0 ;  /* 0x000000793f457211 */ /* 0x080fe200000f0eff */
[C---:B------:R-:W-:Y:S01]  /*0550*/  IMAD R49, R26.reuse, 0x42, RZ ;  /* 0x000000421a317824 */ /* 0x040fe200078e02ff */
[-C--:B------:R-:W-:Y:S01]  /*0560*/  IADD3 R90, P0, R33, R120.reuse, RZ ;  /* 0x00000078215a7210 */ /* 0x080fe20007f1e0ff */
[C---:B0-----:R-:W-:Y:S01]  /*0570*/  IMAD R5, R26.reuse, 0x11, RZ ;  /* 0x000000111a057824 */ /* 0x041fe200078e02ff */
[-C--:B------:R-:W-:Y:S01]  /*0580*/  LEA.HI.X.SX32 R7, R11, R121.reuse, 0x1, P1 ;  /* 0x000000790b077211 */ /* 0x080fe200008f0eff */
[C---:B------:R-:W-:Y:S01]  /*0590*/  IMAD R53, R26.reuse, 0x52, RZ ;  /* 0x000000521a357824 */ /* 0x040fe200078e02ff */
[-C--:B------:R-:W-:Y:S01]  /*05a0*/  IADD3 R2, P1, R35, R120.reuse, RZ ;  /* 0x0000007823027210 */ /* 0x080fe20007f3e0ff */
[----:B------:R-:W5:Y:S01]  /*05b0*/  LDG.E.U16 R72, desc[UR4][R72.64] ;  /* 0x0000000448487981 */ /* 0x000f62000c1e1500 */
[-C--:B------:R-:W-:Y:S01]  /*05c0*/  IADD3 R10, P2, R95, R120.reuse, RZ ;  /* 0x000000785f0a7210 */ /* 0x080fe20007f5e0ff */
[----:B------:R-:W0:Y:S01]  /*05d0*/  LDC R209, c[0x0][0x248] ;  /* 0x00009200ffd17b82 */ /* 0x000e220000000800 */
[-C--:B------:R-:W-:Y:S01]  /*05e0*/  LEA.HI.X.SX32 R91, R3, R121.reuse, 0x1, P0 ;  /* 0x00000079035b7211 */ /* 0x080fe200000f0eff */
[----:B------:R1:W5:Y:S01]  /*05f0*/  LDG.E.U16 R67, desc[UR4][R8.64] ;  /* 0x0000000408437981 */ /* 0x000362000c1e1500 */
[-C--:B------:R-:W-:Y:S01]  /*0600*/  LEA.HI.X.SX32 R3, R5, R121.reuse, 0x1, P1 ;  /* 0x0000007905037211 */ /* 0x080fe200008f0eff */
[C---:B------:R-:W-:Y:S01]  /*0610*/  IMAD R19, R26.reuse, 0x29, RZ ;  /* 0x000000291a137824 */ /* 0x040fe200078e02ff */
[----:B------:R-:W-:Y:S01]  /*0620*/  LEA.HI.X.SX32 R11, R25, R121, 0x1, P2 ;  /* 0x00000079190b7211 */ /* 0x000fe200010f0eff */
[C---:B------:R-:W-:Y:S01]  /*0630*/  IMAD R39, R26.reuse, 0x32, RZ ;  /* 0x000000321a277824 */ /* 0x040fe200078e02ff */
[----:B------:R-:W5:Y:S01]  /*0640*/  LDG.E.U16 R28, desc[UR4][R28.64] ;  /* 0x000000041c1c7981 */ /* 0x000f62000c1e1500 */
[----:B------:R-:W0:Y:S03]  /*0650*/  LDC R207, c[0x0][0x248] ;  /* 0x00009200ffcf7b82 */ /* 0x000e260000000800 */
[----:B------:R4:W5:Y:S01]  /*0660*/  LDG.E.U16 R73, desc[UR4][R6.64] ;  /* 0x0000000406497981 */ /* 0x000962000c1e1500 */
[C---:B-1----:R-:W-:Y:S01]  /*0670*/  IMAD R9, R26.reuse, 0x21, RZ ;  /* 0x000000211a097824 */ /* 0x042fe200078e02ff */
[-C--:B------:R-:W-:Y:S01]  /*0680*/  IADD3 R8, P2, R53, R120.reuse, RZ ;  /* 0x0000007835087210 */ /* 0x080fe20007f5e0ff */
[C---:B------:R-:W-:Y:S01]  /*0690*/  IMAD R5, R26.reuse, 0x19, RZ ;  /* 0x000000191a057824 */ /* 0x040fe200078e02ff */
[----:B------:R1:W5:Y:S01]  /*06a0*/  LDG.E.U16 R89, desc[UR4][R2.64] ;  /* 0x0000000402597981 */ /* 0x000362000c1e1500 */
[C---:B------:R-:W-:Y:S01]  /*06b0*/  IMAD R184, R26.reuse, 0x92, RZ ;  /* 0x000000921ab87824 */ /* 0x040fe200078e02ff */
[----:B------:R-:W3:Y:S01]  /*06c0*/  LDC R208, c[0x0][0x248] ;  /* 0x00009200ffd07b82 */ /* 0x000ee20000000800 */
[C---:B------:R-:W-:Y:S01]  /*06d0*/  IMAD R55, R26.reuse, 0x62, RZ ;  /* 0x000000621a377824 */ /* 0x040fe200078e02ff */
[----:B------:R1:W5:Y:S01]  /*06e0*/  LDG.E.U16 R14, desc[UR4][R10.64] ;  /* 0x000000040a0e7981 */ /* 0x000362000c1e1500 */
[----:B----4-:R-:W-:Y:S01]  /*06f0*/  IADD3 R6, P1, R49, R120, RZ ;  /* 0x0000007831067210 */ /* 0x010fe20007f3e0ff */
[----:B------:R-:W-:-:S02]  /*0700*/  IMAD R192, R26, 0xd2, RZ ;  /* 0x000000d21ac07824 */ /* 0x000fc400078e02ff */
[C---:B------:R-:W-:Y:S01]  /*0710*/  IMAD R65, R26.reuse, 0x82, RZ ;  /* 0x000000821a417824 */ /* 0x040fe200078e02ff */
[-C--:B------:R-:W-:Y:S01]  /*0720*/  LEA.HI.X.SX32 R7, R9, R121.reuse, 0x1, P1 ;  /* 0x0000007909077211 */ /* 0x080fe200008f0eff */
[C---:B------:R-:W-:Y:S01]  /*0730*/  IMAD R27, R26.reuse, 0x41, RZ ;  /* 0x000000411a1b7824 */ /* 0x040fe200078e02ff */
[-C--:B------:R-:W-:Y:S01]  /*0740*/  LEA.HI.X.SX32 R9, R19, R121.reuse, 0x1, P2 ;  /* 0x0000007913097211 */ /* 0x080fe200010f0eff */
[C---:B------:R-:W-:Y:S01]  /*0750*/  IMAD R186, R26.reuse, 0xa2, RZ ;  /* 0x000000a21aba7824 */ /* 0x040fe200078e02ff */
[-C--:B------:R-:W-:Y:S01]  /*0760*/  IADD3 R4, P0, R39, R120.reuse, RZ ;  /* 0x0000007827047210 */ /* 0x080fe20007f1e0ff */
[C---:B------:R-:W-:Y:S01]  /*0770*/  IMAD R29, R26.reuse, 0x49, RZ ;  /* 0x000000491a1d7824 */ /* 0x040fe200078e02ff */
[----:B------:R-:W4:Y:S01]  /*0780*/  LDG.E.U16 R87, desc[UR4][R6.64] ;  /* 0x0000000406577981 */ /* 0x000f22000c1e1500 */
[C---:B-1----:R-:W-:Y:S01]  /*0790*/  IMAD R3, R26.reuse, 0x31, RZ ;  /* 0x000000311a037824 */ /* 0x042fe200078e02ff */
[----:B------:R-:W-:Y:S01]  /*07a0*/  LEA.HI.X.SX32 R5, R5, R121, 0x1, P0 ;  /* 0x0000007905057211 */ /* 0x000fe200000f0eff */
[----:B------:R-:W1:Y:S01]  /*07b0*/  LDC R206, c[0x0][0x248] ;  /* 0x00009200ffce7b82 */ /* 0x000e620000000800 */
[----:B------:R2:W4:Y:S01]  /*07c0*/  LDG.E.U16 R86, desc[UR4][R8.64] ;  /* 0x0000000408567981 */ /* 0x000522000c1e1500 */
[----:B------:R-:W-:Y:S01]  /*07d0*/  IADD3 R10, P0, R55, R120, RZ ;  /* 0x00000078370a7210 */ /* 0x000fe20007f1e0ff */
[----:B------:R-:W-:-:S02]  /*07e0*/  IMAD R19, R26, 0x39, RZ ;  /* 0x000000391a137824 */ /* 0x000fc400078e02ff */
[----:B------:R2:W4:Y:S01]  /*07f0*/  LDG.E.U16 R88, desc[UR4][R4.64] ;  /* 0x0000000404587981 */ /* 0x000522000c1e1500 */
[-C--:B------:R-:W-:Y:S01]  /*0800*/  LEA.HI.X.SX32 R11, R3, R121.reuse, 0x1, P0 ;  /* 0x00000079030b7211 */ /* 0x080fe200000f0eff */
[C---:B------:R-:W-:Y:S01]  /*0810*/  IMAD R150, R26.reuse, 0x10a, RZ ;  /* 0x0000010a1a967824 */ /* 0x040fe200078e02ff */
[----:B------:R-:W1:Y:S01]  /*0820*/  LDC R205, c[0x0][0x248] ;  /* 0x00009200ffcd7b82 */ /* 0x000e620000000800 */
[C---:B------:R-:W-:Y:S02]  /*0830*/  IMAD R188, R26.reuse, 0xb2, RZ ;  /* 0x000000b21abc7824 */ /* 0x040fe400078e02ff */
[----:B------:R-:W-:Y:S01]  /*0840*/  IMAD R190, R26, 0xc2, RZ ;  /* 0x000000c21abe7824 */ /* 0x000fe200078e02ff */
[-C--:B--2---:R-:W-:Y:S01]  /*0850*/  IADD3 R8, P2, R184, R120.reuse, RZ ;  /* 0x00000078b8087210 */ /* 0x084fe20007f5e0ff */
[C---:B------:R-:W-:Y:S01]  /*0860*/  IMAD R3, R26.reuse, 0x72, RZ ;  /* 0x000000721a037824 */ /* 0x040fe200078e02ff */
[-C--:B------:R-:W-:Y:S01]  /*0870*/  IADD3 R6, P1, R65, R120.reuse, RZ ;  /* 0x0000007841067210 */ /* 0x080fe20007f3e0ff */
[----:B------:R2:W4:Y:S01]  /*0880*/  LDG.E.U16 R85, desc[UR4][R10.64] ;  /* 0x000000040a557981 */ /* 0x000522000c1e1500 */
[-C--:B------:R-:W-:Y:S01]  /*0890*/  LEA.HI.X.SX32 R9, R29, R121.reuse, 0x1, P2 ;  /* 0x000000791d097211 */ /* 0x080fe200010f0eff */
[C---:B------:R-:W-:Y:S01]  /*08a0*/  IMAD R29, R26.reuse, 0x69, RZ ;  /* 0x000000691a1d7824 */ /* 0x040fe200078e02ff */
[----:B------:R-:W-:Y:S01]  /*08b0*/  IADD3 R4, P0, R3, R120, RZ ;  /* 0x0000007803047210 */ /* 0x000fe20007f1e0ff */
[----:B------:R-:W-:Y:S01]  /*08c0*/  IMAD R194, R26, 0xe2, RZ ;  /* 0x000000e21ac27824 */ /* 0x000fe200078e02ff */
[----:B------:R-:W5:Y:S01]  /*08d0*/  LDC R214, c[0x0][0x248] ;  /* 0x00009200ffd67b82 */ /* 0x000f620000000800 */
[----:B------:R0:W4:Y:S01]  /*08e0*/  LDG.E.U16 R82, desc[UR4][R8.64] ;  /* 0x0000000408527981 */ /* 0x000122000c1e1500 */
[----:B------:R-:W-:-:S02]  /*08f0*/  LEA.HI.X.SX32 R5, R19, R121, 0x1, P0 ;  /* 0x0000007913057211 */ /* 0x000fc400000f0eff */
[-C--:B------:R-:W-:Y:S01]  /*0900*/  LEA.HI.X.SX32 R7, R27, R121.reuse, 0x1, P1 ;  /* 0x000000791b077211 */ /* 0x080fe200008f0eff */
[C---:B--2---:R-:W-:Y:S02]  /*0910*/  IMAD R11, R26.reuse, 0x51, RZ ;  /* 0x000000511a0b7824 */ /* 0x044fe400078e02ff */
[----:B------:R-:W-:Y:S01]  /*0920*/  IMAD R196, R26, 0xf2, RZ ;  /* 0x000000f21ac47824 */ /* 0x000fe200078e02ff */
[----:B------:R2:W-:Y:S01]  /*0930*/  STL [R1+0x840], R0 ;  /* 0x0008400001007387 */ /* 0x0005e20000100800 */
[----:B------:R-:W4:Y:S01]  /*0940*/  LDC R101, c[0x0][0x248] ;  /* 0x00009200ff657b82 */ /* 0x000f220000000800 */
[-C--:B0-----:R-:W-:Y:S02]  /*0950*/  IADD3 R8, P2, R192, R120.reuse, RZ ;  /* 0x00000078c0087210 */ /* 0x081fe40007f5e0ff */
[----:B------:R0:W4:Y:S01]  /*0960*/  LDG.E.U16 R84, desc[UR4][R4.64] ;  /* 0x0000000404547981 */ /* 0x000122000c1e1500 */
[-C--:B------:R-:W-:Y:S02]  /*0970*/  IADD3 R10, P0, R186, R120.reuse, RZ ;  /* 0x00000078ba0a7210 */ /* 0x080fe40007f1e0ff */
[-C--:B------:R-:W-:Y:S01]  /*0980*/  LEA.HI.X.SX32 R9, R29, R121.reuse, 0x1, P2 ;  /* 0x000000791d097211 */ /* 0x080fe200010f0eff */
[----:B------:R-:W-:Y:S01]  /*0990*/  IMAD R29, R26, 0x85, RZ ;  /* 0x000000851a1d7824 */ /* 0x000fe200078e02ff */
[-C--:B------:R-:W-:Y:S01]  /*09a0*/  IADD3 R30, P2, R150, R120.reuse, RZ ;  /* 0x00000078961e7210 */ /* 0x080fe20007f5e0ff */
[----:B------:R2:W4:Y:S01]  /*09b0*/  LDG.E.U16 R83, desc[UR4][R6.64] ;  /* 0x0000000406537981 */ /* 0x000522000c1e1500 */
[-C--:B------:R-:W-:Y:S01]  /*09c0*/  LEA.HI.X.SX32 R11, R11, R121.reuse, 0x1, P0 ;  /* 0x000000790b0b7211 */ /* 0x080fe200000f0eff */
[C---:B------:R-:W-:Y:S01]  /*09d0*/  IMAD R19, R26.reuse, 0x59, RZ ;  /* 0x000000591a137824 */ /* 0x040fe200078e02ff */
[----:B------:R-:W-:Y:S01]  /*09e0*/  LEA.HI.X.SX32 R31, R29, R121, 0x1, P2 ;  /* 0x000000791d1f7211 */ /* 0x000fe200010f0eff */
[----:B------:R-:W-:Y:S01]  /*09f0*/  IMAD R27, R26, 0x61, RZ ;  /* 0x000000611a1b7824 */ /* 0x000fe200078e02ff */
[-C--:B0-----:R-:W-:Y:S01]  /*0a00*/  IADD3 R4, P0, R188, R120.reuse, RZ ;  /* 0x00000078bc047210 */ /* 0x081fe20007f1e0ff */
[----:B------:R0:W4:Y:S01]  /*0a10*/  LDG.E.U16 R81, desc[UR4][R10.64] ;  /* 0x000000040a517981 */ /* 0x000122000c1e1500 */
[----:B------:R-:W4:Y:S01]  /*0a20*/  LDC R204, c[0x0][0x248] ;  /* 0x00009200ffcc7b82 */ /* 0x000f220000000800 */
[----:B--2---:R-:W-:-:S02]  /*0a30*/  IADD3 R6, P1, R190, R120, RZ ;  /* 0x00000078be067210 */ /* 0x004fc40007f3e0ff */
[----:B------:R-:W2:Y:S01]  /*0a40*/  LDG.E.U16 R2, desc[UR4][R30.64] ;  /* 0x000000041e027981 */ /* 0x000ea2000c1e1500 */
[-C--:B------:R-:W-:Y:S02]  /*0a50*/  LEA.HI.X.SX32 R5, R19, R121.reuse, 0x1, P0 ;  /* 0x0000007913057211 */ /* 0x080fe400000f0eff */
[-C--:B------:R-:W-:Y:S01]  /*0a60*/  LEA.HI.X.SX32 R7, R27, R121.reuse, 0x1, P1 ;  /* 0x000000791b077211 */ /* 0x080fe200008f0eff */
[----:B------:R-:W-:Y:S01]  /*0a70*/  IMAD R151, R26, 0x102, RZ ;  /* 0x000001021a977824 */ /* 0x000fe200078e02ff */
[-C--:B0-----:R-:W-:Y:S01]  /*0a80*/  IADD3 R10, P0, R194, R120.reuse, RZ ;  /* 0x00000078c20a7210 */ /* 0x081fe20007f1e0ff */
[C---:B------:R-:W-:Y:S01]  /*0a90*/  IMAD R11, R26.reuse, 0x71, RZ ;  /* 0x000000711a0b7824 */ /* 0x040fe200078e02ff */
[----:B------:R0:W4:Y:S01]  /*0aa0*/  LDG.E.U16 R80, desc[UR4][R4.64] ;  /* 0x0000000404507981 */ /* 0x000122000c1e1500 */
[----:B------:R-:W-:Y:S01]  /*0ab0*/  IMAD R19, R26, 0x79, RZ ;  /* 0x000000791a137824 */ /* 0x000fe200078e02ff */
[----:B------:R-:W4:Y:S02]  /*0ac0*/  LDC R102, c[0x0][0x248] ;  /* 0x00009200ff667b82 */ /* 0x000f240000000800 */
[----:B------:R-:W-:Y:S01]  /*0ad0*/  LEA.HI.X.SX32 R11, R11, R121, 0x1, P0 ;  /* 0x000000790b0b7211 */ /* 0x000fe200000f0eff */
[----:B------:R1:W4:Y:S01]  /*0ae0*/  LDG.E.U16 R79, desc[UR4][R6.64] ;  /* 0x00000004064f7981 */ /* 0x000322000c1e1500 */
[----:B------:R-:W-:Y:S01]  /*0af0*/  IADD3 R18, P0, R196, R120, RZ ;  /* 0x00000078c4127210 */ /* 0x000fe20007f1e0ff */
[----:B------:R-:W-:-:S02]  /*0b00*/  IMAD R27, R26, 0x81, RZ ;  /* 0x000000811a1b7824 */ /* 0x000fc400078e02ff */
[----:B------:R1:W4:Y:S01]  /*0b10*/  LDG.E.U16 R78, desc[UR4][R8.64] ;  /* 0x00000004084e7981 */ /* 0x000322000c1e1500 */
[C---:B0-----:R-:W-:Y:S01]  /*0b20*/  IMAD R5, R26.reuse, 0x5, RZ ;  /* 0x000000051a057824 */ /* 0x041fe200078e02ff */
[-C--:B------:R-:W-:Y:S01]  /*0b30*/  LEA.HI.X.SX32 R19, R19, R121.reuse, 0x1, P0 ;  /* 0x0000007913137211 */ /* 0x080fe200000f0eff */
[----:B------:R-:W0:Y:S01]  /*0b40*/  LDC R213, c[0x0][0x248] ;  /* 0x00009200ffd57b82 */ /* 0x000e220000000800 */
[----:B------:R1:W4:Y:S02]  /*0b50*/  LDG.E.U16 R77, desc[UR4][R10.64] ;  /* 0x000000040a4d7981 */ /* 0x000324000c1e1500 */
[C---:B-1----:R-:W-:Y:S02]  /*0b60*/  IMAD R7, R26.reuse, 0xa, RZ ;  /* 0x0000000a1a077824 */ /* 0x042fe400078e02ff */
[C---:B------:R-:W-:Y:S01]  /*0b70*/  IMAD R37, R26.reuse, 0x24, RZ ;  /* 0x000000241a257824 */ /* 0x040fe200078e02ff */
[----:B------:R1:W4:Y:S02]  /*0b80*/  LDG.E.U16 R76, desc[UR4][R18.64] ;  /* 0x00000004124c7981 */ /* 0x000324000c1e1500 */
[-C--:B------:R-:W-:Y:S01]  /*0b90*/  IADD3 R4, P0, R7, R120.reuse, RZ ;  /* 0x0000007807047210 */ /* 0x080fe20007f1e0ff */
[C---:B------:R-:W-:Y:S01]  /*0ba0*/  IMAD R41, R26.reuse, 0x34, RZ ;  /* 0x000000341a297824 */ /* 0x040fe200078e02ff */
[----:B------:R-:W4:Y:S01]  /*0bb0*/  LDG.E.U16 R68, desc[UR4][R68.64] ;  /* 0x0000000444447981 */ /* 0x000f22000c1e1500 */
[----:B------:R-:W0:Y:S01]  /*0bc0*/  LDC R103, c[0x0][0x248] ;  /* 0x00009200ff677b82 */ /* 0x000e220000000800 */
[-C--:B------:R-:W-:Y:S01]  /*0bd0*/  LEA.HI.X.SX32 R5, R5, R121.reuse, 0x1, P0 ;  /* 0x0000007905057211 */ /* 0x080fe200000f0eff */
[C---:B------:R-:W-:Y:S01]  /*0be0*/  IMAD R71, R26.reuse, 0x88, RZ ;  /* 0x000000881a477824 */ /* 0x040fe200078e02ff */
[----:B------:R-:W4:Y:S04]  /*0bf0*/  LDG.E.U16 R90, desc[UR4][R90.64] ;  /* 0x000000045a5a7981 */ /* 0x000f28000c1e1500 */
[----:B------:R-:W3:Y:S01]  /*0c00*/  LDG.E.U16 R0, desc[UR4][R4.64] ;  /* 0x0000000404007981 */ /* 0x000ee2000c1e1500 */
[-C--:B------:R-:W-:Y:S01]  /*0c10*/  IADD3 R8, P1, R151, R120.reuse, RZ ;  /* 0x0000007897087210 */ /* 0x080fe20007f3e0ff */
[C---:B------:R-:W-:Y:S01]  /*0c20*/  IMAD R11, R26.reuse, 0x14, RZ ;  /* 0x000000141a0b7824 */ /* 0x040fe200078e02ff */
[----:B------:R-:W0:Y:S01]  /*0c30*/  LDC R105, c[0x0][0x248] ;  /* 0x00009200ff697b82 */ /* 0x000e220000000800 */
[C---:B------:R-:W-:Y:S01]  /*0c40*/  IMAD R20, R26.reuse, 0xa8, RZ ;  /* 0x000000a81a147824 */ /* 0x040fe200078e02ff */
[-C--:B------:R-:W-:Y:S01]  /*0c50*/  LEA.HI.X.SX32 R9, R27, R121.reuse, 0x1, P1 ;  /* 0x000000791b097211 */ /* 0x080fe200008f0eff */
[C---:B------:R-:W-:Y:S01]  /*0c60*/  IMAD R94, R26.reuse, 0xe8, RZ ;  /* 0x000000e81a5e7824 */ /* 0x040fe200078e02ff */
[-C--:B------:R-:W-:Y:S01]  /*0c70*/  IADD3 R6, P1, R11, R120.reuse, RZ ;  /* 0x000000780b067210 */ /* 0x080fe20007f3e0ff */
[C---:B------:R-:W-:Y:S01]  /*0c80*/  IMAD R29, R26.reuse, 0x1a, RZ ;  /* 0x0000001a1a1d7824 */ /* 0x040fe200078e02ff */
[-C--:B------:R-:W-:Y:S01]  /*0c90*/  IADD3 R12, P0, R13, R120.reuse, RZ ;  /* 0x000000780d0c7210 */ /* 0x080fe20007f1e0ff */
[----:B------:R1:W4:Y:S01]  /*0ca0*/  LDG.E.U16 R64, desc[UR4][R8.64] ;  /* 0x0000000408407981 */ /* 0x000322000c1e1500 */
[-C--:B------:R-:W-:Y:S01]  /*0cb0*/  LEA.HI.X.SX32 R7, R7, R121.reuse, 0x1, P1 ;  /* 0x0000007907077211 */ /* 0x080fe200008f0eff */
[----:B------:R-:W0:Y:S01]  /*0cc0*/  LDC R98, c[0x0][0x248] ;  /* 0x00009200ff627b82 */ /* 0x000e220000000800 */
[----:B------:R-:W-:Y:S01]  /*0cd0*/  IADD3 R10, P1, R37, R120, RZ ;  /* 0x00000078250a7210 */ /* 0x000fe20007f3e0ff */
[----:B------:R-:W-:Y:S01]  /*0ce0*/  IMAD R27, R26, 0xd, RZ ;  /* 0x0000000d1a1b7824 */ /* 0x000fe200078e02ff */
[-C--:B------:R-:W-:Y:S01]  /*0cf0*/  LEA.HI.X.SX32 R13, R11, R121.reuse, 0x1, P0 ;  /* 0x000000790b0d7211 */ /* 0x080fe200000f0eff */
[----:B------:R1:W4:Y:S01]  /*0d00*/  LDG.E.U16 R45, desc[UR4][R6.64] ;  /* 0x00000004062d7981 */ /* 0x000322000c1e1500 */
[----:B------:R-:W-:-:S02]  /*0d10*/  LEA.HI.X.SX32 R11, R33, R121, 0x1, P1 ;  /* 0x00000079210b7211 */ /* 0x000fc400008f0eff */
[-C--:B-1----:R-:W-:Y:S01]  /*0d20*/  IADD3 R18, P2, R43, R120.reuse, RZ ;  /* 0x000000782b127210 */ /* 0x082fe20007f5e0ff */
[----:B------:R-:W5:Y:S01]  /*0d30*/  LDG.E.U16 R36, desc[UR4][R12.64] ;  /* 0x000000040c247981 */ /* 0x000f62000c1e1500 */
[-C--:B------:R-:W-:Y:S01]  /*0d40*/  IADD3 R8, P0, R29, R120.reuse, RZ ;  /* 0x000000781d087210 */ /* 0x080fe20007f1e0ff */
[C---:B------:R-:W-:Y:S01]  /*0d50*/  IMAD R219, R26.reuse, 0xa4, RZ ;  /* 0x000000a41adb7824 */ /* 0x040fe200078e02ff */
[----:B------:R-:W1:Y:S01]  /*0d60*/  LDC R106, c[0x0][0x248] ;  /* 0x00009200ff6a7b82 */ /* 0x000e620000000800 */
[C---:B------:R-:W-:Y:S01]  /*0d70*/  IMAD R222, R26.reuse, 0xb4, RZ ;  /* 0x000000b41ade7824 */ /* 0x040fe200078e02ff */
[----:B------:R-:W4:Y:S01]  /*0d80*/  LDG.E.U16 R51, desc[UR4][R120.64] ;  /* 0x0000000478337981 */ /* 0x000f22000c1e1500 */
[-C--:B------:R-:W-:Y:S02]  /*0d90*/  IADD3 R6, P1, R41, R120.reuse, RZ ;  /* 0x0000007829067210 */ /* 0x080fe40007f3e0ff */
[-C--:B------:R-:W-:Y:S01]  /*0da0*/  LEA.HI.X.SX32 R9, R27, R121.reuse, 0x1, P0 ;  /* 0x000000791b097211 */ /* 0x080fe200000f0eff */
[----:B------:R0:W4:Y:S01]  /*0db0*/  LDG.E.U16 R44, desc[UR4][R10.64] ;  /* 0x000000040a2c7981 */ /* 0x000122000c1e1500 */
[-C--:B------:R-:W-:Y:S01]  /*0dc0*/  LEA.HI.X.SX32 R7, R29, R121.reuse, 0x1, P1 ;  /* 0x000000791d077211 */ /* 0x080fe200008f0eff */
[----:B------:R-:W-:Y:S01]  /*0dd0*/  IMAD R29, R26, 0x44, RZ ;  /* 0x000000441a1d7824 */ /* 0x000fe200078e02ff */
[----:B------:R-:W-:Y:S01]  /*0de0*/  LEA.HI.X.SX32 R19, R37, R121, 0x1, P2 ;  /* 0x0000007925137211 */ /* 0x000fe200010f0eff */
[----:B------:R-:W4:Y:S01]  /*0df0*/  LDG.E.U16 R32, desc[UR4][R8.64] ;  /* 0x0000000408207981 */ /* 0x000f22000c1e1500 */
[-C--:B------:R-:W-:Y:S01]  /*0e00*/  IADD3 R30, P0, R57, R120.reuse, RZ ;  /* 0x00000078391e7210 */ /* 0x080fe20007f1e0ff */
[----:B------:R-:W1:Y:S02]  /*0e10*/  LDC R107, c[0x0][0x248] ;  /* 0x00009200ff6b7b82 */ /* 0x000e640000000800 */
[----:B------:R3:W4:Y:S01]  /*0e20*/  LDG.E.U16 R34, desc[UR4][R18.64] ;  /* 0x0000000412227981 */ /* 0x000722000c1e1500 */
[----:B0-----:R-:W-:-:S02]  /*0e30*/  IADD3 R10, P2, R71, R120, RZ ;  /* 0x00000078470a7210 */ /* 0x001fc40007f5e0ff */
[-C--:B------:R-:W-:Y:S01]  /*0e40*/  LEA.HI.X.SX32 R31, R41, R121.reuse, 0x1, P0 ;  /* 0x00000079291f7211 */ /* 0x080fe200000f0eff */
[C---:B------:R-:W-:Y:S01]  /*0e50*/  IMAD R27, R26.reuse, 0x2a, RZ ;  /* 0x0000002a1a1b7824 */ /* 0x040fe200078e02ff */
[----:B------:R-:W-:Y:S01]  /*0e60*/  LEA.HI.X.SX32 R11, R29, R121, 0x1, P2 ;  /* 0x000000791d0b7211 */ /* 0x000fe200010f0eff */
[----:B------:R-:W-:Y:S01]  /*0e70*/  IMAD R5, R26, 0x15, RZ ;  /* 0x000000151a057824 */ /* 0x000fe200078e02ff */
[----:B------:R0:W4:Y:S01]  /*0e80*/  LDG.E.U16 R43, desc[UR4][R6.64] ;  /* 0x00000004062b7981 */ /* 0x000122000c1e1500 */
[----:B------:R-:W1:Y:S03]  /*0e90*/  LDC R99, c[0x0][0x248] ;  /* 0x00009200ff637b82 */ /* 0x000e660000000800 */
[----:B------:R-:W4:Y:S01]  /*0ea0*/  LDG.E.U16 R30, desc[UR4][R30.64] ;  /* 0x000000041e1e7981 */ /* 0x000f22000c1e1500 */
[----:B------:R-:W-:-:S04]  /*0eb0*/  IADD3 R4, P0, R27, R120, RZ ;  /* 0x000000781b047210 */ /* 0x000fc80007f1e0ff */
[----:B------:R-:W-:Y:S01]  /*0ec0*/  LEA.HI.X.SX32 R5, R5, R121, 0x1, P0 ;  /* 0x0000007905057211 */ /* 0x000fe200000f0eff */
[----:B------:R-:W1:Y:S08]  /*0ed0*/  LDC R100, c[0x0][0x248] ;  /* 0x00009200ff647b82 */ /* 0x000e700000000800 */
        /* <DEDUP_REMOVED lines=24> */
[----:B------:R-:W1:Y:S01]  /*1060*/  LDC R170, c[0x0][0x248] ;  /* 0x00009200ffaa7b82 */ /* 0x000e620000000800 */
[----:B--2---:R2:W-:Y:S07]  /*1070*/  STL [R1+0x38], R2 ;  /* 0x0000380201007387 */ /* 0x0045ee0000100800 */
[----:B------:R-:W1:Y:S08]  /*1080*/  LDC R165, c[0x0][0x248] ;  /* 0x00009200ffa57b82 */ /* 0x000e700000000800 */
[----:B------:R-:W1:Y:S01]  /*1090*/  LDC R177, c[0x0][0x248] ;  /* 0x00009200ffb17b82 */ /* 0x000e620000000800 */
[----:B--2---:R-:W2:Y:S07]  /*10a0*/  LDG.E.U16 R2, desc[UR4][R10.64] ;  /* 0x000000040a027981 */ /* 0x004eae000c1e1500 */
[----:B------:R-:W1:Y:S08]  /*10b0*/  LDC R182, c[0x0][0x248] ;  /* 0x00009200ffb67b82 */ /* 0x000e700000000800 */
[----:B------:R-:W1:Y:S08]  /*10c0*/  LDC R173, c[0x0][0x248] ;  /* 0x00009200ffad7b82 */ /* 0x000e700000000800 */
[----:B------:R-:W1:Y:S01]  /*10d0*/  LDC R178, c[0x0][0x248] ;  /* 0x00009200ffb27b82 */ /* 0x000e620000000800 */
[----:B---3--:R3:W-:Y:S07]  /*10e0*/  STL [R1+0x10c], R0 ;  /* 0x00010c0001007387 */ /* 0x0087ee0000100800 */
[----:B------:R-:W1:Y:S01]  /*10f0*/  LDC R143, c[0x0][0x248] ;  /* 0x00009200ff8f7b82 */ /* 0x000e620000000800 */
[----:B---3--:R3:W2:Y:S01]  /*1100*/  LDG.E.U16 R0, desc[UR4][R4.64] ;  /* 0x0000000404007981 */ /* 0x0086a2000c1e1500 */
[-C--:B------:R-:W-:Y:S01]  /*1110*/  IADD3 R12, P1, R29, R120.reuse, RZ ;  /* 0x000000781d0c7210 */ /* 0x080fe20007f3e0ff */
[----:B------:R-:W-:Y:S01]  /*1120*/  IMAD R33, R26, 0x54, RZ ;  /* 0x000000541a217824 */ /* 0x000fe200078e02ff */
[----:B------:R-:W-:-:S04]  /*1130*/  IADD3 R18, P0, R20, R120, RZ ;  /* 0x0000007814127210 */ /* 0x000fc80007f1e0ff */
[----:B------:R-:W1:Y:S01]  /*1140*/  LDC R180, c[0x0][0x248] ;  /* 0x00009200ffb47b82 */ /* 0x000e620000000800 */
[-C--:B------:R-:W-:Y:S01]  /*1150*/  LEA.HI.X.SX32 R13, R35, R121.reuse, 0x1, P1 ;  /* 0x00000079230d7211 */ /* 0x080fe200008f0eff */
[C---:B------:R-:W-:Y:S01]  /*1160*/  IMAD R29, R26.reuse, 0x3a, RZ ;  /* 0x0000003a1a1d7824 */ /* 0x040fe200078e02ff */
[CC--:B0-----:R-:W-:Y:S01]  /*1170*/  IADD3 R6, P1, R33.reuse, R120.reuse, RZ ;  /* 0x0000007821067210 */ /* 0x0c1fe20007f3e0ff */
[C---:B------:R-:W-:Y:S01]  /*1180*/  IMAD R35, R26.reuse, 0x64, RZ ;  /* 0x000000641a237824 */ /* 0x040fe200078e02ff */
[-C--:B------:R-:W-:Y:S01]  /*1190*/  LEA.HI.X.SX32 R19, R33, R121.reuse, 0x1, P0 ;  /* 0x0000007921137211 */ /* 0x080fe200000f0eff */
[C---:B------:R-:W-:Y:S01]  /*11a0*/  IMAD R47, R26.reuse, 0xc8, RZ ;  /* 0x000000c81a2f7824 */ /* 0x040fe200078e02ff */
[-C--:B------:R-:W-:Y:S01]  /*11b0*/  LEA.HI.X.SX32 R7, R27, R121.reuse, 0x1, P1 ;  /* 0x000000791b077211 */ /* 0x080fe200008f0eff */
[C---:B------:R-:W-:Y:S01]  /*11c0*/  IMAD R27, R26.reuse, 0x1d, RZ ;  /* 0x0000001d1a1b7824 */ /* 0x040fe200078e02ff */
[-C--:B---3--:R-:W-:Y:S01]  /*11d0*/  IADD3 R4, P0, R29, R120.reuse, RZ ;  /* 0x000000781d047210 */ /* 0x088fe20007f1e0ff */
[----:B------:R0:W3:Y:S01]  /*11e0*/  LDG.E.U16 R42, desc[UR4][R12.64] ;  /* 0x000000040c2a7981 */ /* 0x0000e2000c1e1500 */
[-C--:B------:R-:W-:Y:S01]  /*11f0*/  IADD3 R8, P1, R35, R120.reuse, RZ ;  /* 0x0000007823087210 */ /* 0x080fe20007f3e0ff */
[----:B------:R-:W3:Y:S01]  /*1200*/  LDC R144, c[0x0][0x248] ;  /* 0x00009200ff907b82 */ /* 0x000ee20000000800 */
[-C--:B------:R-:W-:Y:S01]  /*1210*/  IADD3 R10, P2, R47, R120.reuse, RZ ;  /* 0x000000782f0a7210 */ /* 0x080fe20007f5e0ff */
[----:B------:R5:W3:Y:S01]  /*1220*/  LDG.E.U16 R41, desc[UR4][R6.64] ;  /* 0x0000000406297981 */ /* 0x000ae2000c1e1500 */
[----:B------:R-:W-:Y:S01]  /*1230*/  LEA.HI.X.SX32 R5, R27, R121, 0x1, P0 ;  /* 0x000000791b057211 */ /* 0x000fe200000f0eff */
[----:B0-----:R-:W-:Y:S01]  /*1240*/  IMAD R13, R26, 0x74, RZ ;  /* 0x000000741a0d7824 */ /* 0x001fe200078e02ff */
[----:B------:R-:W-:-:S03]  /*1250*/  IADD3 R12, P0, R94, R120, RZ ;  /* 0x000000785e0c7210 */ /* 0x000fc60007f1e0ff */
[----:B------:R-:W0:Y:S01]  /*1260*/  LDC R167, c[0x0][0x248] ;  /* 0x00009200ffa77b82 */ /* 0x000e220000000800 */
[-C--:B------:R-:W-:Y:S02]  /*1270*/  LEA.HI.X.SX32 R9, R39, R121.reuse, 0x1, P1 ;  /* 0x0000007927097211 */ /* 0x080fe400008f0eff */
[-C--:B------:R-:W-:Y:S01]  /*1280*/  LEA.HI.X.SX32 R11, R35, R121.reuse, 0x1, P2 ;  /* 0x00000079230b7211 */ /* 0x080fe200010f0eff */
[----:B-----5:R-:W-:Y:S01]  /*1290*/  STL [R1+0xf0], R36 ;  /* 0x0000f02401007387 */ /* 0x020fe20000100800 */
[C---:B------:R-:W-:Y:S02]  /*12a0*/  IADD3 R6, P1, R13.reuse, R120, RZ ;  /* 0x000000780d067210 */ /* 0x040fe40007f3e0ff */
[----:B------:R-:W-:Y:S01]  /*12b0*/  LEA.HI.X.SX32 R13, R13, R121, 0x1, P0 ;  /* 0x000000790d0d7211 */ /* 0x000fe200000f0eff */
[----:B----4-:R4:W-:Y:S01]  /*12c0*/  STL [R1+0xd0], R34 ;  /* 0x0000d02201007387 */ /* 0x0109e20000100800 */
[----:B------:R-:W5:Y:S03]  /*12d0*/  LDC R168, c[0x0][0x248] ;  /* 0x00009200ffa87b82 */ /* 0x000f660000000800 */
[----:B------:R1:W-:Y:S01]  /*12e0*/  STL [R1+0xfc], R32 ;  /* 0x0000fc2001007387 */ /* 0x0003e20000100800 */
[----:B------:R-:W-:-:S03]  /*12f0*/  IMAD R33, R26, 0x108, RZ ;  /* 0x000001081a217824 */ /* 0x000fc600078e02ff */
[----:B------:R1:W-:Y:S01]  /*1300*/  STL [R1+0xb0], R30 ;  /* 0x0000b01e01007387 */ /* 0x0003e20000100800 */
[----:B------:R-:W5:Y:S03]  /*1310*/  LDC R155, c[0x0][0x248] ;  /* 0x00009200ff9b7b82 */ /* 0x000f660000000800 */
[----:B----4-:R-:W4:Y:S04]  /*1320*/  LDG.E.U16 R34, desc[UR4][R18.64] ;  /* 0x0000000412227981 */ /* 0x010f28000c1e1500 */
[----:B-1----:R-:W5:Y:S01]  /*1330*/  LDG.E.U16 R32, desc[UR4][R10.64] ;  /* 0x000000040a207981 */ /* 0x002f62000c1e1500 */
[C---:B------:R-:W-:Y:S01]  /*1340*/  IMAD R31, R26.reuse, 0x84, RZ ;  /* 0x000000841a1f7824 */ /* 0x040fe200078e02ff */
[----:B------:R-:W1:Y:S02]  /*1350*/  LDC R202, c[0x0][0x248] ;  /* 0x00009200ffca7b82 */ /* 0x000e640000000800 */
[----:B------:R0:W3:Y:S04]  /*1360*/  LDG.E.U16 R40, desc[UR4][R8.64] ;  /* 0x0000000408287981 */ /* 0x0000e8000c1e1500 */
[----:B------:R0:W3:Y:S01]  /*1370*/  LDG.E.U16 R18, desc[UR4][R4.64] ;  /* 0x0000000404127981 */ /* 0x0000e2000c1e1500 */
[-C--:B------:R-:W-:Y:S01]  /*1380*/  LEA.HI.X.SX32 R7, R29, R121.reuse, 0x1, P1 ;  /* 0x000000791d077211 */ /* 0x080fe200008f0eff */
[C---:B------:R-:W-:Y:S01]  /*1390*/  IMAD R29, R26.reuse, 0x4a, RZ ;  /* 0x0000004a1a1d7824 */ /* 0x040fe200078e02ff */
[-C--:B------:R-:W-:Y:S01]  /*13a0*/  IADD3 R30, P2, R33, R120.reuse, RZ ;  /* 0x00000078211e7210 */ /* 0x080fe20007f5e0ff */
[C---:B------:R-:W-:Y:S01]  /*13b0*/  IMAD R27, R26.reuse, 0x25, RZ ;  /* 0x000000251a1b7824 */ /* 0x040fe200078e02ff */
[----:B------:R-:W1:Y:S01]  /*13c0*/  LDC R164, c[0x0][0x248] ;  /* 0x00009200ffa47b82 */ /* 0x000e620000000800 */
[CC--:B0-----:R-:W-:Y:S01]  /*13d0*/  IADD3 R8, P1, R31.reuse, R120.reuse, RZ ;  /* 0x000000781f087210 */ /* 0x0c1fe20007f3e0ff */
[----:B------:R-:W-:Y:S01]  /*13e0*/  IMAD R19, R26, 0x94, RZ ;  /* 0x000000941a137824 */ /* 0x000fe200078e02ff */
[----:B------:R-:W-:Y:S01]  /*13f0*/  LEA.HI.X.SX32 R31, R31, R121, 0x1, P2 ;  /* 0x000000791f1f7211 */ /* 0x000fe200010f0eff */
[----:B------:R0:W3:Y:S01]  /*1400*/  LDG.E.U16 R39, desc[UR4][R6.64] ;  /* 0x0000000406277981 */ /* 0x0000e2000c1e1500 */
[----:B------:R-:W-:-:S02]  /*1410*/  IADD3 R4, P0, R29, R120, RZ ;  /* 0x000000781d047210 */ /* 0x000fc40007f1e0ff */
[-C--:B------:R-:W-:Y:S01]  /*1420*/  LEA.HI.X.SX32 R9, R49, R121.reuse, 0x1, P1 ;  /* 0x0000007931097211 */ /* 0x080fe200008f0eff */
[----:B------:R-:W1:Y:S01]  /*1430*/  LDC R203, c[0x0][0x248] ;  /* 0x00009200ffcb7b82 */ /* 0x000e620000000800 */
[-C--:B------:R-:W-:Y:S02]  /*1440*/  LEA.HI.X.SX32 R5, R27, R121.reuse, 0x1, P0 ;  /* 0x000000791b057211 */ /* 0x080fe400000f0eff */
[----:B------:R-:W-:Y:S01]  /*1450*/  IADD3 R10, P1, R19, R120, RZ ;  /* 0x00000078130a7210 */ /* 0x000fe20007f3e0ff */
[----:B------:R0:W3:Y:S02]  /*1460*/  LDG.E.U16 R38, desc[UR4][R8.64] ;  /* 0x0000000408267981 */ /* 0x0000e4000c1e1500 */
[C---:B0-----:R-:W-:Y:S01]  /*1470*/  IMAD R7, R26.reuse, 0x2d, RZ ;  /* 0x0000002d1a077824 */ /* 0x041fe200078e02ff */
[----:B------:R-:W-:Y:S01]  /*1480*/  LEA.HI.X.SX32 R11, R29, R121, 0x1, P1 ;  /* 0x000000791d0b7211 */ /* 0x000fe200008f0eff */
[C---:B------:R-:W-:Y:S01]  /*1490*/  IMAD R69, R26.reuse, 0x6a, RZ ;  /* 0x0000006a1a457824 */ /* 0x040fe200078e02ff */
[----:B------:R-:W0:Y:S01]  /*14a0*/  LDC R49, c[0x0][0x248] ;  /* 0x00009200ff317b82 */ /* 0x000e220000000800 */
[----:B------:R-:W-:-:S02]  /*14b0*/  IMAD R224, R26, 0xc4, RZ ;  /* 0x000000c41ae07824 */ /* 0x000fc400078e02ff */
[----:B------:R-:W3:Y:S01]  /*14c0*/  LDG.E.U16 R37, desc[UR4][R10.64] ;  /* 0x000000040a257981 */ /* 0x000ee2000c1e1500 */
[----:B------:R-:W-:-:S04]  /*14d0*/  IADD3 R8, P1, R219, R120, RZ ;  /* 0x00000078db087210 */ /* 0x000fc80007f3e0ff */
[----:B------:R-:W1:Y:S01]  /*14e0*/  LDC R27, c[0x0][0x248] ;  /* 0x00009200ff1b7b82 */ /* 0x000e620000000800 */
[----:B------:R-:W-:-:S05]  /*14f0*/  LEA.HI.X.SX32 R9, R53, R121, 0x1, P1 ;  /* 0x0000007935097211 */ /* 0x000fca00008f0eff */
[----:B------:R0:W3:Y:S02]  /*1500*/  LDG.E.U16 R36, desc[UR4][R8.64] ;  /* 0x0000000408247981 */ /* 0x0000e4000c1e1500 */
[----:B------:R-:W1:Y:S01]  /*1510*/  LDC R29, c[0x0][0x248] ;  /* 0x00009200ff1d7b82 */ /* 0x000e620000000800 */
[----:B0-----:R-:W-:-:S07]  /*1520*/  IMAD R9, R26, 0x35, RZ ;  /* 0x000000351a097824 */ /* 0x001fce00078e02ff */
[----:B------:R-:W0:Y:S08]  /*1530*/  LDC R53, c[0x0][0x248] ;  /* 0x00009200ff357b82 */ /* 0x000e300000000800 */
        /* <DEDUP_REMOVED lines=18> */
[----:B------:R-:W0:Y:S01]  /*1660*/  LDC R215, c[0x0][0x248] ;  /* 0x00009200ffd77b82 */ /* 0x000e220000000800 */
[----:B--2---:R2:W-:Y:S07]  /*1670*/  STL [R1+0x94], R2 ;  /* 0x0000940201007387 */ /* 0x0045ee0000100800 */
[----:B------:R-:W0:Y:S01]  /*1680*/  LDC R232, c[0x0][0x248] ;  /* 0x00009200ffe87b82 */ /* 0x000e220000000800 */
[----:B--2---:R2:W3:Y:S07]  /*1690*/  LDG.E.U16 R2, desc[UR4][R12.64] ;  /* 0x000000040c027981 */ /* 0x0044ee000c1e1500 */
[----:B------:R-:W0:Y:S08]  /*16a0*/  LDC R230, c[0x0][0x248] ;  /* 0x00009200ffe67b82 */ /* 0x000e300000000800 */
[----:B------:R-:W0:Y:S01]  /*16b0*/  LDC R233, c[0x0][0x248] ;  /* 0x00009200ffe97b82 */ /* 0x000e220000000800 */
[----:B------:R1:W3:Y:S01]  /*16c0*/  LDG.E.U16 R12, desc[UR4][R30.64] ;  /* 0x000000041e0c7981 */ /* 0x0002e2000c1e1500 */
[----:B--2---:R-:W-:-:S05]  /*16d0*/  IMAD R13, R26, 0x5a, RZ ;  /* 0x0000005a1a0d7824 */ /* 0x004fca00078e02ff */
[----:B------:R-:W-:Y:S01]  /*16e0*/  IADD3 R6, P0, R13, R120, RZ ;  /* 0x000000780d067210 */ /* 0x000fe20007f1e0ff */
[----:B------:R-:W2:Y:S03]  /*16f0*/  LDC R228, c[0x0][0x248] ;  /* 0x00009200ffe47b82 */ /* 0x000ea60000000800 */
[----:B------:R-:W-:-:S05]  /*1700*/  LEA.HI.X.SX32 R7, R7, R121, 0x1, P0 ;  /* 0x0000007907077211 */ /* 0x000fca00000f0eff */
[----:B------:R-:W2:Y:S01]  /*1710*/  LDG.E.U16 R6, desc[UR4][R6.64] ;  /* 0x0000000406067981 */ /* 0x000ea2000c1e1500 */
[----:B-1----:R-:W1:Y:S03]  /*1720*/  LDC R31, c[0x0][0x248] ;  /* 0x00009200ff1f7b82 */ /* 0x002e660000000800 */
[----:B------:R0:W-:Y:S05]  /*1730*/  STL [R1+0xec], R0 ;  /* 0x0000ec0001007387 */ /* 0x0001ea0000100800 */
[----:B------:R-:W1:Y:S01]  /*1740*/  LDC R235, c[0x0][0x248] ;  /* 0x00009200ffeb7b82 */ /* 0x000e620000000800 */
[----:B0-----:R0:W2:Y:S07]  /*1750*/  LDG.E.U16 R0, desc[UR4][R4.64] ;  /* 0x0000000404007981 */ /* 0x0010ae000c1e1500 */
[----:B------:R-:W1:Y:S01]  /*1760*/  LDC R250, c[0x0][0x248] ;  /* 0x00009200fffa7b82 */ /* 0x000e620000000800 */
[----:B0-----:R-:W-:-:S07]  /*1770*/  IADD3 R4, P2, R222, R120, RZ ;  /* 0x00000078de047210 */ /* 0x001fce0007f5e0ff */
[----:B------:R-:W0:Y:S01]  /*1780*/  LDC R237, c[0x0][0x248] ;  /* 0x00009200ffed7b82 */ /* 0x000e220000000800 */
[-C--:B------:R-:W-:Y:S02]  /*1790*/  LEA.HI.X.SX32 R5, R13, R121.reuse, 0x1, P2 ;  /* 0x000000790d057211 */ /* 0x080fe400010f0eff */
[-C--:B------:R-:W-:Y:S02]  /*17a0*/  IADD3 R8, P2, R69, R120.reuse, RZ ;  /* 0x0000007845087210 */ /* 0x080fe40007f5e0ff */
[----:B------:R-:W-:Y:S01]  /*17b0*/  SHF.L.U32 R13, R26, 0x3, RZ ;  /* 0x000000031a0d7819 */ /* 0x000fe200000006ff */
[----:B------:R3:W2:Y:S01]  /*17c0*/  LDG.E.U16 R35, desc[UR4][R4.64] ;  /* 0x0000000404237981 */ /* 0x0006a2000c1e1500 */
[----:B------:R-:W-:Y:S01]  /*17d0*/  LEA.HI.X.SX32 R9, R9, R121, 0x1, P2 ;  /* 0x0000007909097211 */ /* 0x000fe200010f0eff */
[----:B------:R-:W0:Y:S04]  /*17e0*/  LDC R241, c[0x0][0x248] ;  /* 0x00009200fff17b82 */ /* 0x000e280000000800 */
[----:B------:R1:W2:Y:S04]  /*17f0*/  LDG.E.U16 R30, desc[UR4][R8.64] ;  /* 0x00000004081e7981 */ /* 0x0002a8000c1e1500 */
[----:B----4-:R-:W-:Y:S04]  /*1800*/  STL [R1+0x7c], R34 ;  /* 0x00007c2201007387 */ /* 0x010fe80000100800 */
[----:B-----5:R-:W-:Y:S04]  /*1810*/  STL [R1+0x64], R32 ;  /* 0x0000642001007387 */ /* 0x020fe80000100800 */
[----:B---3--:R3:W-:Y:S01]  /*1820*/  STL [R1+0xdc], R18 ;  /* 0x0000dc1201007387 */ /* 0x0087e20000100800 */
[----:B------:R-:W-:-:S02]  /*1830*/  LEA R48, P0, R49, R120, 0x4 ;  /* 0x0000007831307211 */ /* 0x000fc400078020ff */
[-C--:B------:R-:W-:Y:S02]  /*1840*/  IADD3 R10, P1, R224, R120.reuse, RZ ;  /* 0x00000078e00a7210 */ /* 0x080fe40007f3e0ff */
[-C--:B------:R-:W-:Y:S02]  /*1850*/  LEA.HI.X.SX32 R49, R13, R121.reuse, 0x1, P0 ;  /* 0x000000790d317211 */ /* 0x080fe400000f0eff */
[----:B------:R-:W4:Y:S01]  /*1860*/  LDC R13, c[0x0][0x248] ;  /* 0x00009200ff0d7b82 */ /* 0x000f220000000800 */
[----:B------:R-:W-:Y:S02]  /*1870*/  LEA.HI.X.SX32 R11, R55, R121, 0x1, P1 ;  /* 0x00000079370b7211 */ /* 0x000fe400008f0eff */
[-C--:B------:R-:W-:Y:S01]  /*1880*/  LEA R54, P1, R27, R120.reuse, 0x5 ;  /* 0x000000781b367211 */ /* 0x080fe200078228ff */
[----:B------:R-:W5:Y:S04]  /*1890*/  LDG.E.U16 R48, desc[UR4][R48.64] ;  /* 0x0000000430307981 */ /* 0x000f68000c1e1500 */
[----:B---3--:R-:W3:Y:S01]  /*18a0*/  LDC R18, c[0x0][0x248] ;  /* 0x00009200ff127b82 */ /* 0x008ee20000000800 */
[----:B------:R-:W-:Y:S01]  /*18b0*/  LEA R4, P2, R29, R120, 0x6 ;  /* 0x000000781d047211 */ /* 0x000fe200078430ff */
[----:B------:R1:W5:Y:S06]  /*18c0*/  LDG.E.U16 R34, desc[UR4][R10.64] ;  /* 0x000000040a227981 */ /* 0x00036c000c1e1500 */
[----:B------:R-:W0:Y:S01]  /*18d0*/  LDC R27, c[0x0][0x248] ;  /* 0x00009200ff1b7b82 */ /* 0x000e220000000800 */
[----:B------:R-:W-:-:S02]  /*18e0*/  SHF.L.U32 R5, R26, 0x5, RZ ;  /* 0x000000051a057819 */ /* 0x000fc400000006ff */
[C---:B------:R-:W-:Y:S02]  /*18f0*/  SHF.L.U32 R7, R26.reuse, 0x4, RZ ;  /* 0x000000041a077819 */ /* 0x040fe400000006ff */
[-C--:B------:R-:W-:Y:S02]  /*1900*/  LEA.HI.X.SX32 R5, R5, R121.reuse, 0x1, P2 ;  /* 0x0000007905057211 */ /* 0x080fe400010f0eff */
[----:B------:R-:W-:Y:S02]  /*1910*/  LEA.HI.X.SX32 R55, R7, R121, 0x1, P1 ;  /* 0x0000007907377211 */ /* 0x000fe400008f0eff */
[C---:B------:R-:W-:Y:S01]  /*1920*/  SHF.L.U32 R7, R26.reuse, 0x6, RZ ;  /* 0x000000061a077819 */ /* 0x040fe200000006ff */
[----:B------:R4:W5:Y:S01]  /*1930*/  LDG.E.U16 R57, desc[UR4][R4.64] ;  /* 0x0000000404397981 */ /* 0x000962000c1e1500 */
[C---:B-1----:R-:W-:Y:S02]  /*1940*/  SHF.L.U32 R9, R26.reuse, 0x7, RZ ;  /* 0x000000071a097819 */ /* 0x042fe400000006ff */
[C---:B------:R-:W-:Y:S01]  /*1950*/  SHF.L.U32 R11, R26.reuse, 0x8, RZ ;  /* 0x000000081a0b7819 */ /* 0x040fe200000006ff */
[----:B----4-:R-:W-:Y:S01]  /*1960*/  IMAD R13, R13, 0x110, RZ ;  /* 0x000001100d0d7824 */ /* 0x010fe200078e02ff */
[-C--:B------:R-:W-:Y:S01]  /*1970*/  LEA R8, P2, R75, R120.reuse, 0x9 ;  /* 0x000000784b087211 */ /* 0x080fe200078448ff */
[----:B------:R-:W-:Y:S01]  /*1980*/  IMAD R225, R26, 0xd4, RZ ;  /* 0x000000d41ae17824 */ /* 0x000fe200078e02ff */
[----:B------:R-:W4:Y:S01]  /*1990*/  LDG.E.U16 R54, desc[UR4][R54.64] ;  /* 0x0000000436367981 */ /* 0x000f22000c1e1500 */
[----:B------:R-:W-:-:S04]  /*19a0*/  LEA R4, P1, R53, R120, 0x8 ;  /* 0x0000007835047211 */ /* 0x000fc800078240ff */
[-C--:B------:R-:W-:Y:S02]  /*19b0*/  LEA.HI.X.SX32 R5, R9, R121.reuse, 0x1, P1 ;  /* 0x0000007909057211 */ /* 0x080fe400008f0eff */
[----:B------:R-:W-:Y:S01]  /*19c0*/  LEA.HI.X.SX32 R9, R11, R121, 0x1, P2 ;  /* 0x000000790b097211 */ /* 0x000fe200010f0eff */
[----:B0-----:R-:W-:Y:S02]  /*19d0*/  IMAD R27, R27, 0x240, RZ ;  /* 0x000002401b1b7824 */ /* 0x001fe400078e02ff */
[----:B------:R-:W-:Y:S01]  /*19e0*/  IMAD R62, R62, 0x120, RZ ;  /* 0x000001203e3e7824 */ /* 0x000fe200078e02ff */
[----:B------:R-:W4:Y:S01]  /*19f0*/  LDG.E.U16 R55, desc[UR4][R4.64] ;  /* 0x0000000404377981 */ /* 0x000f22000c1e1500 */
[----:B------:R-:W-:-:S03]  /*1a00*/  IMAD R226, R26, 0xe4, RZ ;  /* 0x000000e41ae27824 */ /* 0x000fc600078e02ff */
[----:B------:R-:W4:Y:S01]  /*1a10*/  LDG.E.U16 R56, desc[UR4][R8.64] ;  /* 0x0000000408387981 */ /* 0x000f22000c1e1500 */
[C---:B------:R-:W-:Y:S02]  /*1a20*/  IMAD R229, R26.reuse, 0xf4, RZ ;  /* 0x000000f41ae57824 */ /* 0x040fe400078e02ff */
[C---:B------:R-:W-:Y:S02]  /*1a30*/  IMAD R185, R26.reuse, 0x8a, RZ ;  /* 0x0000008a1ab97824 */ /* 0x040fe400078e02ff */
[C---:B------:R-:W-:Y:S02]  /*1a40*/  IMAD R183, R26.reuse, 0x9a, RZ ;  /* 0x0000009a1ab77824 */ /* 0x040fe400078e02ff */
[C---:B------:R-:W-:Y:S02]  /*1a50*/  IMAD R187, R26.reuse, 0xaa, RZ ;  /* 0x000000aa1abb7824 */ /* 0x040fe400078e02ff */
[----:B------:R-:W-:Y:S01]  /*1a60*/  IMAD R189, R26, 0xba, RZ ;  /* 0x000000ba1abd7824 */ /* 0x000fe200078e02ff */
[----:B------:R0:W-:Y:S02]  /*1a70*/  STL [R1+0x4c], R2 ;  /* 0x00004c0201007387 */ /* 0x0001e40000100800 */
[----:B0-----:R-:W0:Y:S02]  /*1a80*/  LDC R2, c[0x0][0x248] ;  /* 0x00009200ff027b82 */ /* 0x001e240000000800 */
[----:B------:R1:W-:Y:S06]  /*1a90*/  STL [R1+0x3c], R12 ;  /* 0x00003c0c01007387 */ /* 0x0003ec0000100800 */
[----:B-1----:R-:W1:Y:S01]  /*1aa0*/  LDC R12, c[0x0][0x248] ;  /* 0x00009200ff0c7b82 */ /* 0x002e620000000800 */
[----:B0-----:R-:W-:-:S07]  /*1ab0*/  IMAD R29, R2, 0x210, RZ ;  /* 0x00000210021d7824 */ /* 0x001fce00078e02ff */
[----:B------:R-:W0:Y:S01]  /*1ac0*/  LDC R2, c[0x0][0x248] ;  /* 0x00009200ff027b82 */ /* 0x000e220000000800 */
[----:B--2---:R2:W-:Y:S07]  /*1ad0*/  STL [R1+0xcc], R0 ;  /* 0x0000cc0001007387 */ /* 0x0045ee0000100800 */
[----:B--2---:R-:W2:Y:S01]  /*1ae0*/  LDC R0, c[0x0][0x248] ;  /* 0x00009200ff007b82 */ /* 0x004ea20000000800 */
[----:B------:R3:W-:Y:S02]  /*1af0*/  STL [R1+0xbc], R6 ;  /* 0x0000bc0601007387 */ /* 0x0007e40000100800 */
[----:B---3--:R-:W-:-:S04]  /*1b00*/  LEA R6, P0, R31, R120, 0x7 ;  /* 0x000000781f067211 */ /* 0x008fc800078038ff */
[-C--:B------:R-:W-:Y:S02]  /*1b10*/  LEA.HI.X.SX32 R7, R7, R121.reuse, 0x1, P0 ;  /* 0x0000007907077211 */ /* 0x080fe400000f0eff */
[-C--:B------:R-:W-:Y:S01]  /*1b20*/  IADD3 R10, P0, R29, R120.reuse, RZ ;  /* 0x000000781d0a7210 */ /* 0x080fe20007f1e0ff */
[----:B-1----:R-:W-:Y:S02]  /*1b30*/  IMAD R31, R12, 0x220, RZ ;  /* 0x000002200c1f7824 */ /* 0x002fe400078e02ff */
[----:B------:R1:W3:Y:S01]  /*1b40*/  LDG.E.U16 R52, desc[UR4][R6.64] ;  /* 0x0000000406347981 */ /* 0x0002e2000c1e1500 */
[----:B------:R-:W-:Y:S01]  /*1b50*/  LEA.HI.X.SX32 R11, R33, R121, 0x1, P0 ;  /* 0x00000079210b7211 */ /* 0x000fe200000f0eff */
[----:B------:R-:W-:Y:S02]  /*1b60*/  IMAD R33, R18, 0x230, RZ ;  /* 0x0000023012217824 */ /* 0x000fe400078e02ff */
[----:B------:R0:W-:Y:S01]  /*1b70*/  STL [R1+0xac], R30 ;  /* 0x0000ac1e01007387 */ /* 0x0001e20000100800 */
[----:B--2---:R-:W-:Y:S01]  /*1b80*/  IMAD R49, R0, 0x118, RZ ;  /* 0x0000011800317824 */ /* 0x004fe200078e02ff */
[-C--:B-1----:R-:W-:Y:S01]  /*1b90*/  IADD3 R6, P0, R13, R120.reuse, RZ ;  /* 0x000000780d067210 */ /* 0x082fe20007f1e0ff */
[----:B0-----:R-:W-:Y:S01]  /*1ba0*/  IMAD R9, R2, 0x250, RZ ;  /* 0x0000025002097824 */ /* 0x001fe200078e02ff */
[-C--:B------:R-:W-:Y:S01]  /*1bb0*/  IADD3 R32, P2, R33, R120.reuse, RZ ;  /* 0x0000007821207210 */ /* 0x080fe20007f5e0ff */
[----:B------:R0:W2:Y:S01]  /*1bc0*/  LDG.E.U16 R53, desc[UR4][R10.64] ;  /* 0x000000040a357981 */ /* 0x0000a2000c1e1500 */
[----:B------:R-:W-:-:S02]  /*1bd0*/  IADD3 R30, P1, R31, R120, RZ ;  /* 0x000000781f1e7210 */ /* 0x000fc40007f3e0ff */
[-C--:B------:R-:W-:Y:S01]  /*1be0*/  LEA.HI.X.SX32 R7, R71, R121.reuse, 0x1, P0 ;  /* 0x0000007947077211 */ /* 0x080fe200000f0eff */
[C---:B------:R-:W-:Y:S01]  /*1bf0*/  IMAD R71, R26.reuse, 0x7a, RZ ;  /* 0x0000007a1a477824 */ /* 0x040fe200078e02ff */
[-C--:B------:R-:W-:Y:S02]  /*1c00*/  IADD3 R12, P0, R27, R120.reuse, RZ ;  /* 0x000000781b0c7210 */ /* 0x080fe40007f1e0ff */
[-C--:B------:R-:W-:Y:S01]  /*1c10*/  LEA.HI.X.SX32 R31, R13, R121.reuse, 0x1, P1 ;  /* 0x000000790d1f7211 */ /* 0x080fe200008f0eff */
[----:B------:R1:W4:Y:S01]  /*1c20*/  LDG.E.U16 R27, desc[UR4][R6.64] ;  /* 0x00000004061b7981 */ /* 0x000322000c1e1500 */
[----:B------:R-:W-:Y:S01]  /*1c30*/  IADD3 R4, P1, R225, R120, RZ ;  /* 0x00000078e1047210 */ /* 0x000fe20007f3e0ff */
[----:B0-----:R-:W-:Y:S01]  /*1c40*/  IMAD R11, R26, 0x3d, RZ ;  /* 0x0000003d1a0b7824 */ /* 0x001fe200078e02ff */
[-C--:B------:R-:W-:Y:S01]  /*1c50*/  LEA.HI.X.SX32 R33, R49, R121.reuse, 0x1, P2 ;  /* 0x0000007931217211 */ /* 0x080fe200010f0eff */
[----:B------:R0:W3:Y:S01]  /*1c60*/  LDG.E.U16 R29, desc[UR4][R30.64] ;  /* 0x000000041e1d7981 */ /* 0x0000e2000c1e1500 */
[----:B------:R-:W-:-:S02]  /*1c70*/  LEA.HI.X.SX32 R13, R62, R121, 0x1, P0 ;  /* 0x000000793e0d7211 */ /* 0x000fc400000f0eff */
[-C--:B------:R-:W-:Y:S01]  /*1c80*/  IADD3 R8, P2, R226, R120.reuse, RZ ;  /* 0x00000078e2087210 */ /* 0x080fe20007f5e0ff */
[----:B------:R-:W5:Y:S01]  /*1c90*/  LDG.E.U16 R18, desc[UR4][R32.64] ;  /* 0x0000000420127981 */ /* 0x000f62000c1e1500 */
[-C--:B------:R-:W-:Y:S02]  /*1ca0*/  IADD3 R2, P0, R71, R120.reuse, RZ ;  /* 0x0000007847027210 */ /* 0x080fe40007f1e0ff */
[-C--:B------:R-:W-:Y:S01]  /*1cb0*/  LEA.HI.X.SX32 R5, R69, R121.reuse, 0x1, P1 ;  /* 0x0000007945057211 */ /* 0x080fe200008f0eff */
[----:B-1----:R-:W-:Y:S01]  /*1cc0*/  IMAD R7, R26, 0x45, RZ ;  /* 0x000000451a077824 */ /* 0x002fe200078e02ff */
[----:B------:R-:W-:Y:S01]  /*1cd0*/  IADD3 R10, P1, R9, R120, RZ ;  /* 0x00000078090a7210 */ /* 0x000fe20007f3e0ff */
[----:B0-----:R-:W-:Y:S01]  /*1ce0*/  IMAD R30, R58, 0x128, RZ ;  /* 0x000001283a1e7824 */ /* 0x001fe200078e02ff */
[-C--:B------:R-:W-:Y:S01]  /*1cf0*/  LEA.HI.X.SX32 R9, R3, R121.reuse, 0x1, P2 ;  /* 0x0000007903097211 */ /* 0x080fe200010f0eff */
[----:B------:R-:W-:Y:S01]  /*1d00*/  IMAD R31, R26, 0x4d, RZ ;  /* 0x0000004d1a1f7824 */ /* 0x000fe200078e02ff */
[-C--:B------:R-:W-:Y:S01]  /*1d10*/  LEA.HI.X.SX32 R3, R11, R121.reuse, 0x1, P0 ;  /* 0x000000790b037211 */ /* 0x080fe200000f0eff */
[----:B------:R0:W4:Y:S04]  /*1d20*/  LDG.E.U16 R33, desc[UR4][R4.64] ;  /* 0x0000000404217981 */ /* 0x000128000c1e1500 */
[----:B------:R1:W2:Y:S01]  /*1d30*/  LDG.E.U16 R0, desc[UR4][R2.64] ;  /* 0x0000000402007981 */ /* 0x0002a2000c1e1500 */
[----:B------:R-:W-:-:S02]  /*1d40*/  LEA.HI.X.SX32 R11, R30, R121, 0x1, P1 ;  /* 0x000000791e0b7211 */ /* 0x000fc400008f0eff */
[-C--:B------:R-:W-:Y:S01]  /*1d50*/  IADD3 R70, P2, R229, R120.reuse, RZ ;  /* 0x00000078e5467210 */ /* 0x080fe20007f5e0ff */
[----:B------:R-:W4:Y:S01]  /*1d60*/  LDG.E.U16 R12, desc[UR4][R12.64] ;  /* 0x000000040c0c7981 */ /* 0x000f22000c1e1500 */
[-C--:B------:R-:W-:Y:S02]  /*1d70*/  IADD3 R6, P0, R185, R120.reuse, RZ ;  /* 0x00000078b9067210 */ /* 0x080fe40007f1e0ff */
[-C--:B0-----:R-:W-:Y:S01]  /*1d80*/  IADD3 R4, P1, R183, R120.reuse, RZ ;  /* 0x00000078b7047210 */ /* 0x081fe20007f3e0ff */
[----:B------:R0:W4:Y:S01]  /*1d90*/  LDG.E.U16 R32, desc[UR4][R8.64] ;  /* 0x0000000408207981 */ /* 0x000122000c1e1500 */
[-C--:B------:R-:W-:Y:S01]  /*1da0*/  LEA.HI.X.SX32 R71, R71, R121.reuse, 0x1, P2 ;  /* 0x0000007947477211 */ /* 0x080fe200010f0eff */
[C---:B-1----:R-:W-:Y:S01]  /*1db0*/  IMAD R3, R26.reuse, 0x55, RZ ;  /* 0x000000551a037824 */ /* 0x042fe200078e02ff */
[-C--:B------:R-:W-:Y:S02]  /*1dc0*/  IADD3 R2, P2, R187, R120.reuse, RZ ;  /* 0x00000078bb027210 */ /* 0x080fe40007f5e0ff */
[-C--:B------:R-:W-:Y:S01]  /*1dd0*/  LEA.HI.X.SX32 R7, R7, R121.reuse, 0x1, P0 ;  /* 0x0000007907077211 */ /* 0x080fe200000f0eff */
[----:B------:R1:W4:Y:S01]  /*1de0*/  LDG.E.U16 R13, desc[UR4][R10.64] ;  /* 0x000000040a0d7981 */ /* 0x000322000c1e1500 */
[-C--:B------:R-:W-:Y:S01]  /*1df0*/  LEA.HI.X.SX32 R5, R31, R121.reuse, 0x1, P1 ;  /* 0x000000791f057211 */ /* 0x080fe200008f0eff */
[----:B0-----:R-:W-:Y:S01]  /*1e00*/  IMAD R9, R26, 0x5d, RZ ;  /* 0x0000005d1a097824 */ /* 0x001fe200078e02ff */
[----:B------:R-:W-:Y:S01]  /*1e10*/  LEA.HI.X.SX32 R3, R3, R121, 0x1, P2 ;  /* 0x0000007903037211 */ /* 0x000fe200010f0eff */
[----:B------:R0:W3:Y:S01]  /*1e20*/  LDG.E.U16 R93, desc[UR4][R6.64] ;  /* 0x00000004065d7981 */ /* 0x0000e2000c1e1500 */
[----:B-1----:R-:W-:-:S03]  /*1e30*/  IADD3 R10, P0, R189, R120, RZ ;  /* 0x00000078bd0a7210 */ /* 0x002fc60007f1e0ff */
[----:B------:R-:W4:Y:S01]  /*1e40*/  LDG.E.U16 R31, desc[UR4][R70.64] ;  /* 0x00000004461f7981 */ /* 0x000f22000c1e1500 */
[----:B------:R-:W-:-:S03]  /*1e50*/  LEA.HI.X.SX32 R11, R9, R121, 0x1, P0 ;  /* 0x00000079090b7211 */ /* 0x000fc600000f0eff */
[----:B------:R-:W5:Y:S04]  /*1e60*/  LDG.E.U16 R92, desc[UR4][R4.64] ;  /* 0x00000004045c7981 */ /* 0x000f68000c1e1500 */
[----:B------:R-:W4:Y:S04]  /*1e70*/  LDG.E.U16 R58, desc[UR4][R10.64] ;  /* 0x000000040a3a7981 */ /* 0x000f28000c1e1500 */
[----:B------:R1:W4:Y:S01]  /*1e80*/  LDG.E.U16 R70, desc[UR4][R2.64] ;  /* 0x0000000402467981 */ /* 0x000322000c1e1500 */
[C---:B------:R-:W-:Y:S02]  /*1e90*/  IMAD R191, R26.reuse, 0xca, RZ ;  /* 0x000000ca1abf7824 */ /* 0x040fe400078e02ff */
[----:B------:R-:W-:-:S02]  /*1ea0*/  IMAD R193, R26, 0xda, RZ ;  /* 0x000000da1ac17824 */ /* 0x000fc400078e02ff */
[C---:B------:R-:W-:Y:S01]  /*1eb0*/  IMAD R69, R26.reuse, 0x65, RZ ;  /* 0x000000651a457824 */ /* 0x040fe200078e02ff */
[-C--:B------:R-:W-:Y:S01]  /*1ec0*/  IADD3 R8, P1, R191, R120.reuse, RZ ;  /* 0x00000078bf087210 */ /* 0x080fe20007f3e0ff */
[C---:B------:R-:W-:Y:S01]  /*1ed0*/  IMAD R195, R26.reuse, 0xea, RZ ;  /* 0x000000ea1ac37824 */ /* 0x040fe200078e02ff */
[-C--:B0-----:R-:W-:Y:S01]  /*1ee0*/  IADD3 R6, P0, R193, R120.reuse, RZ ;  /* 0x00000078c1067210 */ /* 0x081fe20007f1e0ff */
[C---:B------:R-:W-:Y:S02]  /*1ef0*/  IMAD R7, R26.reuse, 0x6d, RZ ;  /* 0x0000006d1a077824 */ /* 0x040fe400078e02ff */
[C---:B------:R-:W-:Y:S01]  /*1f00*/  IMAD R216, R26.reuse, 0xfa, RZ ;  /* 0x000000fa1ad87824 */ /* 0x040fe200078e02ff */
[-C--:B------:R-:W-:Y:S01]  /*1f10*/  LEA.HI.X.SX32 R9, R69, R121.reuse, 0x1, P1 ;  /* 0x0000007945097211 */ /* 0x080fe200008f0eff */
[C---:B-1----:R-:W-:Y:S01]  /*1f20*/  IMAD R3, R26.reuse, 0x75, RZ ;  /* 0x000000751a037824 */ /* 0x042fe200078e02ff */
[-C--:B------:R-:W-:Y:S01]  /*1f30*/  IADD3 R2, P1, R195, R120.reuse, RZ ;  /* 0x00000078c3027210 */ /* 0x080fe20007f3e0ff */
[C---:B------:R-:W-:Y:S01]  /*1f40*/  IMAD R5, R26.reuse, 0x7d, RZ ;  /* 0x0000007d1a057824 */ /* 0x040fe200078e02ff */
[-C--:B------:R-:W-:Y:S01]  /*1f50*/  LEA.HI.X.SX32 R7, R7, R121.reuse, 0x1, P0 ;  /* 0x0000007907077211 */ /* 0x080fe200000f0eff */
[----:B------:R-:W-:Y:S01]  /*1f60*/  IMAD R11, R26, 0x6, RZ ;  /* 0x000000061a0b7824 */ /* 0x000fe200078e02ff */
[----:B------:R-:W-:Y:S01]  /*1f70*/  IADD3 R4, P0, R216, R120, RZ ;  /* 0x00000078d8047210 */ /* 0x000fe20007f1e0ff */
[----:B------:R0:W4:Y:S01]  /*1f80*/  LDG.E.U16 R91, desc[UR4][R8.64] ;  /* 0x00000004085b7981 */ /* 0x000122000c1e1500 */
[----:B------:R-:W-:-:S02]  /*1f90*/  LEA.HI.X.SX32 R3, R3, R121, 0x1, P1 ;  /* 0x0000007903037211 */ /* 0x000fc400008f0eff */
[----:B------:R-:W-:Y:S01]  /*1fa0*/  LEA.HI.X.SX32 R5, R5, R121, 0x1, P0 ;  /* 0x0000007905057211 */ /* 0x000fe200000f0eff */
[----:B------:R-:W4:Y:S01]  /*1fb0*/  LDG.E.U16 R75, desc[UR4][R6.64] ;  /* 0x00000004064b7981 */ /* 0x000f22000c1e1500 */
[C---:B------:R-:W-:Y:S01]  /*1fc0*/  IMAD R69, R26.reuse, 0xc, RZ ;  /* 0x0000000c1a457824 */ /* 0x040fe200078e02ff */
[----:B------:R-:W-:Y:S02]  /*1fd0*/  IADD3 R162, P0, R11, R120, RZ ;  /* 0x000000780ba27210 */ /* 0x000fe40007f1e0ff */
[----:B------:R-:W4:Y:S01]  /*1fe0*/  LDG.E.U16 R71, desc[UR4][R2.64] ;  /* 0x0000000402477981 */ /* 0x000f22000c1e1500 */
[----:B0-----:R-:W-:-:S03]  /*1ff0*/  IMAD R9, R26, 0x3, RZ ;  /* 0x000000031a097824 */ /* 0x001fc600078e02ff */
[----:B------:R0:W4:Y:S02]  /*2000*/  LDG.E.U16 R10, desc[UR4][R4.64] ;  /* 0x00000004040a7981 */ /* 0x000124000c1e1500 */
[----:B------:R-:W-:Y:S02]  /*2010*/  LEA.HI.X.SX32 R163, R9, R121, 0x1, P0 ;  /* 0x0000007909a37211 */ /* 0x000fe400000f0eff */
[----:B--2---:R1:W-:Y:S01]  /*2020*/  STL [R1+0x9c], R0 ;  /* 0x00009c0001007387 */ /* 0x0043e20000100800 */
[----:B0-----:R-:W-:Y:S01]  /*2030*/  IADD3 R4, P0, R59, R120, RZ ;  /* 0x000000783b047210 */ /* 0x001fe20007f1e0ff */
[C---:B------:R-:W-:Y:S02]  /*2040*/  IMAD R9, R26.reuse, 0x7, RZ ;  /* 0x000000071a097824 */ /* 0x040fe400078e02ff */
[C---:B------:R-:W-:Y:S01]  /*2050*/  IMAD R217, R26.reuse, 0x9c, RZ ;  /* 0x0000009c1ad97824 */ /* 0x040fe200078e02ff */
[C---:B------:R-:W-:Y:S01]  /*2060*/  SHF.L.U32 R148, R26.reuse, 0x1, RZ ;  /* 0x000000011a947819 */ /* 0x040fe200000006ff */
[C---:B------:R-:W-:Y:S01]  /*2070*/  IMAD R218, R26.reuse, 0xac, RZ ;  /* 0x000000ac1ada7824 */ /* 0x040fe200078e02ff */
[----:B------:R0:W2:Y:S01]  /*2080*/  LDG.E.U16 R162, desc[UR4][R162.64] ;  /* 0x00000004a2a27981 */ /* 0x0000a2000c1e1500 */
[----:B-1----:R-:W-:-:S05]  /*2090*/  IMAD R0, R26, 0x104, RZ ;  /* 0x000001041a007824 */ /* 0x002fca00078e02ff */
[-C--:B------:R-:W-:Y:S02]  /*20a0*/  IADD3 R2, P1, R0, R120.reuse, RZ ;  /* 0x0000007800027210 */ /* 0x080fe40007f3e0ff */
[-C--:B------:R-:W-:Y:S01]  /*20b0*/  LEA.HI.X.SX32 R5, R69, R121.reuse, 0x1, P0 ;  /* 0x0000007945057211 */ /* 0x080fe200000f0eff */
[----:B---3--:R-:W-:Y:S01]  /*20c0*/  STL [R1+0x90], R93 ;  /* 0x0000905d01007387 */ /* 0x008fe20000100800 */
[-C--:B------:R-:W-:Y:S01]  /*20d0*/  LEA.HI.X.SX32 R3, R65, R121.reuse, 0x1, P1 ;  /* 0x0000007941037211 */ /* 0x080fe200008f0eff */
[C---:B------:R-:W-:Y:S01]  /*20e0*/  IMAD R59, R26.reuse, 0xe, RZ ;  /* 0x0000000e1a3b7824 */ /* 0x040fe200078e02ff */
[----:B------:R-:W-:Y:S01]  /*20f0*/  IADD3 R6, P1, R69, R120, RZ ;  /* 0x0000007845067210 */ /* 0x000fe20007f3e0ff */
[C---:B------:R-:W-:Y:S01]  /*2100*/  IMAD R221, R26.reuse, 0xbc, RZ ;  /* 0x000000bc1add7824 */ /* 0x040fe200078e02ff */
[----:B0-----:R-:W0:Y:S02]  /*2110*/  LDC R163, c[0x0][0x248] ;  /* 0x00009200ffa37b82 */ /* 0x001e240000000800 */
[----:B------:R-:W-:Y:S01]  /*2120*/  LEA.HI.X.SX32 R7, R11, R121, 0x1, P1 ;  /* 0x000000790b077211 */ /* 0x000fe200008f0eff */
[----:B-----5:R-:W-:Y:S01]  /*2130*/  STL [R1+0x84], R92 ;  /* 0x0000845c01007387 */ /* 0x020fe20000100800 */
[----:B------:R-:W-:-:S03]  /*2140*/  IMAD R65, R26, 0x16, RZ ;  /* 0x000000161a417824 */ /* 0x000fc600078e02ff */
[----:B------:R-:W3:Y:S04]  /*2150*/  LDG.E.U16 R3, desc[UR4][R2.64] ;  /* 0x0000000402037981 */ /* 0x000ee8000c1e1500 */
[----:B----4-:R1:W-:Y:S04]  /*2160*/  STL [R1+0x78], R70 ;  /* 0x0000784601007387 */ /* 0x0103e80000100800 */
[----:B------:R4:W-:Y:S04]  /*2170*/  STL [R1+0x6c], R58 ;  /* 0x00006c3a01007387 */ /* 0x0009e80000100800 */
[----:B-1----:R-:W5:Y:S04]  /*2180*/  LDG.E.U16 R70, desc[UR4][R6.64] ;  /* 0x0000000406467981 */ /* 0x002f68000c1e1500 */
[----:B----4-:R1:W4:Y:S01]  /*2190*/  LDG.E.U16 R58, desc[UR4][R4.64] ;  /* 0x00000004043a7981 */ /* 0x010322000c1e1500 */
[----:B------:R-:W-:Y:S01]  /*21a0*/  IADD3 R8, P0, R59, R120, RZ ;  /* 0x000000783b087210 */ /* 0x000fe20007f1e0ff */
[----:B------:R-:W-:-:S02]  /*21b0*/  IMAD R69, R26, 0x1c, RZ ;  /* 0x0000001c1a457824 */ /* 0x000fc400078e02ff */
[C---:B------:R-:W-:Y:S01]  /*21c0*/  IMAD R11, R26.reuse, 0xb, RZ ;  /* 0x0000000b1a0b7824 */ /* 0x040fe200078e02ff */
[-C--:B------:R-:W-:Y:S02]  /*21d0*/  LEA.HI.X.SX32 R9, R9, R121.reuse, 0x1, P0 ;  /* 0x0000007909097211 */ /* 0x080fe400000f0eff */
[-C--:B------:R-:W-:Y:S02]  /*21e0*/  IADD3 R160, P0, R65, R120.reuse, RZ ;  /* 0x0000007841a07210 */ /* 0x080fe40007f1e0ff */
[-C--:B-1----:R-:W-:Y:S01]  /*21f0*/  IADD3 R4, P2, R63, R120.reuse, RZ ;  /* 0x000000783f047210 */ /* 0x082fe20007f5e0ff */
[----:B------:R-:W2:Y:S01]  /*2200*/  LDG.E.U16 R92, desc[UR4][R8.64] ;  /* 0x00000004085c7981 */ /* 0x000ea2000c1e1500 */
[C---:B------:R-:W-:Y:S02]  /*2210*/  IADD3 R6, P1, R69.reuse, R120, RZ ;  /* 0x0000007845067210 */ /* 0x040fe40007f3e0ff */
[-C--:B------:R-:W-:Y:S02]  /*2220*/  LEA.HI.X.SX32 R5, R69, R121.reuse, 0x1, P2 ;  /* 0x0000007945057211 */ /* 0x080fe400010f0eff */
[-C--:B------:R-:W-:Y:S01]  /*2230*/  LEA.HI.X.SX32 R161, R11, R121.reuse, 0x1, P0 ;  /* 0x000000790ba17211 */ /* 0x080fe200000f0eff */
[C---:B------:R-:W-:Y:S01]  /*2240*/  IMAD R11, R26.reuse, 0x2c, RZ ;  /* 0x0000002c1a0b7824 */ /* 0x040fe200078e02ff */
[----:B------:R-:W-:Y:S01]  /*2250*/  LEA.HI.X.SX32 R7, R59, R121, 0x1, P1 ;  /* 0x000000793b077211 */ /* 0x000fe200008f0eff */
[----:B------:R1:W3:Y:S04]  /*2260*/  LDG.E.U16 R0, desc[UR4][R4.64] ;  /* 0x0000000404007981 */ /* 0x0002e8000c1e1500 */
[----:B------:R0:W3:Y:S01]  /*2270*/  LDG.E.U16 R2, desc[UR4][R6.64] ;  /* 0x0000000406027981 */ /* 0x0000e2000c1e1500 */
[----:B------:R-:W-:-:S03]  /*2280*/  IMAD R63, R26, 0x3c, RZ ;  /* 0x0000003c1a3f7824 */ /* 0x000fc600078e02ff */
[----:B------:R-:W-:Y:S01]  /*2290*/  STL [R1+0x60], R91 ;  /* 0x0000605b01007387 */ /* 0x000fe20000100800 */
[-C--:B-1----:R-:W-:Y:S01]  /*22a0*/  IADD3 R4, P0, R11, R120.reuse, RZ ;  /* 0x000000780b047210 */ /* 0x082fe20007f1e0ff */
[C---:B------:R-:W-:Y:S02]  /*22b0*/  IMAD R9, R26.reuse, 0xf, RZ ;  /* 0x0000000f1a097824 */ /* 0x040fe400078e02ff */
[----:B------:R1:W3:Y:S01]  /*22c0*/  LDG.E.U16 R160, desc[UR4][R160.64] ;  /* 0x00000004a0a07981 */ /* 0x0002e2000c1e1500 */
[----:B------:R-:W-:Y:S01]  /*22d0*/  LEA.HI.X.SX32 R5, R65, R121, 0x1, P0 ;  /* 0x0000007941057211 */ /* 0x000fe200000f0eff */
[C---:B------:R-:W-:Y:S02]  /*22e0*/  IMAD R59, R26.reuse, 0x1e, RZ ;  /* 0x0000001e1a3b7824 */ /* 0x040fe400078e02ff */
[----:B------:R-:W-:Y:S04]  /*22f0*/  STL [R1+0x54], R75 ;  /* 0x0000544b01007387 */ /* 0x000fe80000100800 */
[----:B------:R1:W-:Y:S01]  /*2300*/  STL [R1+0x48], R71 ;  /* 0x0000484701007387 */ /* 0x0003e20000100800 */
[-C--:B0-----:R-:W-:Y:S01]  /*2310*/  IADD3 R6, P1, R63, R120.reuse, RZ ;  /* 0x000000783f067210 */ /* 0x081fe20007f3e0ff */
[----:B------:R-:W-:Y:S01]  /*2320*/  IMAD R69, R26, 0x5c, RZ ;  /* 0x0000005c1a457824 */ /* 0x000fe200078e02ff */
[----:B-1----:R-:W0:Y:S01]  /*2330*/  LDC R161, c[0x0][0x248] ;  /* 0x00009200ffa17b82 */ /* 0x002e220000000800 */
[----:B------:R1:W-:Y:S01]  /*2340*/  STL [R1+0x40], R10 ;  /* 0x0000400a01007387 */ /* 0x0003e20000100800 */
[----:B------:R-:W-:-:S03]  /*2350*/  IADD3 R8, P0, R59, R120, RZ ;  /* 0x000000783b087210 */ /* 0x000fc60007f1e0ff */
[----:B------:R1:W3:Y:S02]  /*2360*/  LDG.E.U16 R71, desc[UR4][R4.64] ;  /* 0x0000000404477981 */ /* 0x0002e4000c1e1500 */
[----:B-1----:R-:W-:-:S04]  /*2370*/  IADD3 R10, P2, R15, R120, RZ ;  /* 0x000000780f0a7210 */ /* 0x002fc80007f5e0ff */
[-C--:B------:R-:W-:Y:S02]  /*2380*/  LEA.HI.X.SX32 R11, R11, R121.reuse, 0x1, P2 ;  /* 0x000000790b0b7211 */ /* 0x080fe400010f0eff */
[----:B------:R-:W-:Y:S02]  /*2390*/  IADD3 R4, P2, R25, R120, RZ ;  /* 0x0000007819047210 */ /* 0x000fe40007f5e0ff */
[-C--:B------:R-:W-:Y:S01]  /*23a0*/  LEA.HI.X.SX32 R9, R9, R121.reuse, 0x1, P0 ;  /* 0x0000007909097211 */ /* 0x080fe200000f0eff */
[----:B------:R1:W3:Y:S01]  /*23b0*/  LDG.E.U16 R91, desc[UR4][R10.64] ;  /* 0x000000040a5b7981 */ /* 0x0002e2000c1e1500 */
[-C--:B------:R-:W-:Y:S02]  /*23c0*/  LEA.HI.X.SX32 R7, R59, R121.reuse, 0x1, P1 ;  /* 0x000000793b077211 */ /* 0x080fe400008f0eff */
[----:B------:R-:W-:Y:S01]  /*23d0*/  LEA.HI.X.SX32 R5, R63, R121, 0x1, P2 ;  /* 0x000000793f057211 */ /* 0x000fe200010f0eff */
[----:B------:R-:W3:Y:S04]  /*23e0*/  LDG.E.U16 R75, desc[UR4][R8.64] ;  /* 0x00000004084b7981 */ /* 0x000ee8000c1e1500 */
[----:B-----5:R5:W-:Y:S04]  /*23f0*/  STL [R1+0x108], R70 ;  /* 0x0001084601007387 */ /* 0x020be80000100800 */
[----:B----4-:R4:W-:Y:S04]  /*2400*/  STL [R1+0x100], R58 ;  /* 0x0001003a01007387 */ /* 0x0109e80000100800 */
[----:B-----5:R-:W5:Y:S04]  /*2410*/  LDG.E.U16 R70, desc[UR4][R6.64] ;  /* 0x0000000406467981 */ /* 0x020f68000c1e1500 */
[----:B----4-:R4:W5:Y:S01]  /*2420*/  LDG.E.U16 R58, desc[UR4][R4.64] ;  /* 0x00000004043a7981 */ /* 0x010962000c1e1500 */
[----:B------:R-:W-:-:S02]  /*2430*/  IMAD R25, R26, 0x26, RZ ;  /* 0x000000261a197824 */ /* 0x000fc400078e02ff */
[C---:B------:R-:W-:Y:S02]  /*2440*/  IMAD R15, R26.reuse, 0x13, RZ ;  /* 0x000000131a0f7824 */ /* 0x040fe400078e02ff */
[C---:B------:R-:W-:Y:S01]  /*2450*/  IMAD R63, R26.reuse, 0x2e, RZ ;  /* 0x0000002e1a3f7824 */ /* 0x040fe200078e02ff */
[-C--:B------:R-:W-:Y:S01]  /*2460*/  IADD3 R158, P0, R25, R120.reuse, RZ ;  /* 0x00000078199e7210 */ /* 0x080fe20007f1e0ff */
[C---:B-1----:R-:W-:Y:S02]  /*2470*/  IMAD R11, R26.reuse, 0x17, RZ ;  /* 0x000000171a0b7824 */ /* 0x042fe400078e02ff */
[C---:B------:R-:W-:Y:S01]  /*2480*/  IMAD R65, R26.reuse, 0x4c, RZ ;  /* 0x0000004c1a417824 */ /* 0x040fe200078e02ff */
[-C--:B------:R-:W-:Y:S02]  /*2490*/  LEA.HI.X.SX32 R159, R15, R121.reuse, 0x1, P0 ;  /* 0x000000790f9f7211 */ /* 0x080fe400000f0eff */
[-C--:B----4-:R-:W-:Y:S01]  /*24a0*/  IADD3 R4, P0, R63, R120.reuse, RZ ;  /* 0x000000783f047210 */ /* 0x090fe20007f1e0ff */
[----:B------:R-:W-:Y:S01]  /*24b0*/  IMAD R59, R26, 0x98, RZ ;  /* 0x000000981a3b7824 */ /* 0x000fe200078e02ff */
[----:B------:R-:W-:Y:S01]  /*24c0*/  IADD3 R8, P1, R65, R120, RZ ;  /* 0x0000007841087210 */ /* 0x000fe20007f3e0ff */
[----:B--2---:R-:W-:Y:S01]  /*24d0*/  STL [R1+0x104], R92 ;  /* 0x0001045c01007387 */ /* 0x004fe20000100800 */
[----:B------:R-:W-:-:S03]  /*24e0*/  LEA.HI.X.SX32 R5, R11, R121, 0x1, P0 ;  /* 0x000000790b057211 */ /* 0x000fc600000f0eff */
[----:B---3--:R1:W-:Y:S01]  /*24f0*/  STL [R1+0xf8], R2 ;  /* 0x0000f80201007387 */ /* 0x0083e20000100800 */
[-C--:B------:R-:W-:Y:S02]  /*2500*/  IADD3 R6, P2, R59, R120.reuse, RZ ;  /* 0x000000783b067210 */ /* 0x080fe40007f5e0ff */
[-C--:B------:R-:W-:Y:S01]  /*2510*/  LEA.HI.X.SX32 R9, R25, R121.reuse, 0x1, P1 ;  /* 0x0000007919097211 */ /* 0x080fe200008f0eff */
[----:B------:R2:W-:Y:S01]  /*2520*/  STL [R1+0xe0], R0 ;  /* 0x0000e00001007387 */ /* 0x0005e20000100800 */
[C---:B------:R-:W-:Y:S01]  /*2530*/  IMAD R25, R26.reuse, 0xb8, RZ ;  /* 0x000000b81a197824 */ /* 0x040fe200078e02ff */
[----:B------:R-:W-:Y:S01]  /*2540*/  LEA.HI.X.SX32 R7, R65, R121, 0x1, P2 ;  /* 0x0000007941077211 */ /* 0x000fe200010f0eff */
[C---:B------:R-:W-:Y:S01]  /*2550*/  IMAD R15, R26.reuse, 0xd8, RZ ;  /* 0x000000d81a0f7824 */ /* 0x040fe200078e02ff */
[----:B------:R3:W4:Y:S01]  /*2560*/  LDG.E.U16 R10, desc[UR4][R8.64] ;  /* 0x00000004080a7981 */ /* 0x000722000c1e1500 */
[C---:B------:R-:W-:Y:S02]  /*2570*/  IMAD R223, R26.reuse, 0xdc, RZ ;  /* 0x000000dc1adf7824 */ /* 0x040fe400078e02ff */
[----:B------:R-:W-:Y:S01]  /*2580*/  IMAD R220, R26, 0xcc, RZ ;  /* 0x000000cc1adc7824 */ /* 0x000fe200078e02ff */
[----:B-1----:R-:W4:Y:S04]  /*2590*/  LDG.E.U16 R2, desc[UR4][R6.64] ;  /* 0x0000000406027981 */ /* 0x002f28000c1e1500 */
[----:B--2---:R1:W2:Y:S01]  /*25a0*/  LDG.E.U16 R0, desc[UR4][R4.64] ;  /* 0x0000000404007981 */ /* 0x0042a2000c1e1500 */
[----:B---3--:R-:W-:-:S03]  /*25b0*/  IADD3 R8, P2, R25, R120, RZ ;  /* 0x0000007819087210 */ /* 0x008fc60007f5e0ff */
[----:B------:R3:W-:Y:S01]  /*25c0*/  STL [R1+0xe8], R71 ;  /* 0x0000e84701007387 */ /* 0x0007e20000100800 */
[----:B------:R-:W-:Y:S02]  /*25d0*/  IMAD R197, R197, 0x138, RZ ;  /* 0x00000138c5c57824 */ /* 0x000fe400078e02ff */
[----:B------:R-:W-:Y:S01]  /*25e0*/  IMAD R198, R198, 0x148, RZ ;  /* 0x00000148c6c67824 */ /* 0x000fe200078e02ff */
[----:B------:R0:W2:Y:S01]  /*25f0*/  LDG.E.U16 R158, desc[UR4][R158.64] ;  /* 0x000000049e9e7981 */ /* 0x0000a2000c1e1500 */
[----:B-1----:R-:W-:Y:S01]  /*2600*/  IADD3 R4, P0, R69, R120, RZ ;  /* 0x0000007845047210 */ /* 0x002fe20007f1e0ff */
[----:B---3--:R-:W-:-:S03]  /*2610*/  IMAD R71, R26, 0x6c, RZ ;  /* 0x0000006c1a477824 */ /* 0x008fc600078e02ff */
[-C--:B------:R-:W-:Y:S01]  /*2620*/  LEA.HI.X.SX32 R5, R63, R121.reuse, 0x1, P0 ;  /* 0x000000793f057211 */ /* 0x080fe200000f0eff */
[C---:B------:R-:W-:Y:S01]  /*2630*/  IMAD R65, R26.reuse, 0x36, RZ ;  /* 0x000000361a417824 */ /* 0x040fe200078e02ff */
[-C--:B------:R-:W-:Y:S01]  /*2640*/  LEA.HI.X.SX32 R9, R69, R121.reuse, 0x1, P2 ;  /* 0x0000007945097211 */ /* 0x080fe200010f0eff */
[----:B------:R-:W-:Y:S01]  /*2650*/  STL [R1+0xc0], R91 ;  /* 0x0000c05b01007387 */ /* 0x000fe20000100800 */
[----:B------:R-:W-:Y:S01]  /*2660*/  IADD3 R6, P1, R71, R120, RZ ;  /* 0x0000007847067210 */ /* 0x000fe20007f3e0ff */
[----:B------:R-:W-:Y:S01]  /*2670*/  IMAD R11, R26, 0x1b, RZ ;  /* 0x0000001b1a0b7824 */ /* 0x000fe200078e02ff */
[----:B0-----:R-:W0:Y:S01]  /*2680*/  LDC R159, c[0x0][0x248] ;  /* 0x00009200ff9f7b82 */ /* 0x001e220000000800 */
[----:B------:R1:W3:Y:S01]  /*2690*/  LDG.E.U16 R93, desc[UR4][R4.64] ;  /* 0x00000004045d7981 */ /* 0x0002e2000c1e1500 */
[----:B------:R-:W-:-:S03]  /*26a0*/  LEA.HI.X.SX32 R7, R65, R121, 0x1, P1 ;  /* 0x0000007941077211 */ /* 0x000fc600008f0eff */
[----:B------:R-:W-:Y:S04]  /*26b0*/  STL [R1+0xf4], R75 ;  /* 0x0000f44b01007387 */ /* 0x000fe80000100800 */
[----:B------:R5:W3:Y:S01]  /*26c0*/  LDG.E.U16 R92, desc[UR4][R8.64] ;  /* 0x00000004085c7981 */ /* 0x000ae2000c1e1500 */
[----:B-1----:R-:W-:-:S04]  /*26d0*/  IADD3 R4, P2, R15, R120, RZ ;  /* 0x000000780f047210 */ /* 0x002fc80007f5e0ff */
[----:B------:R-:W-:Y:S01]  /*26e0*/  LEA.HI.X.SX32 R5, R71, R121, 0x1, P2 ;  /* 0x0000007947057211 */ /* 0x000fe200010f0eff */
[----:B-----5:R1:W-:Y:S04]  /*26f0*/  STL [R1+0xd8], R70 ;  /* 0x0000d84601007387 */ /* 0x0203e80000100800 */
[----:B------:R5:W-:Y:S04]  /*2700*/  STL [R1+0xa0], R58 ;  /* 0x0000a03a01007387 */ /* 0x000be80000100800 */
[----:B-1----:R1:W3:Y:S04]  /*2710*/  LDG.E.U16 R70, desc[UR4][R6.64] ;  /* 0x0000000406467981 */ /* 0x0022e8000c1e1500 */
[----:B-----5:R5:W3:Y:S01]  /*2720*/  LDG.E.U16 R58, desc[UR4][R4.64] ;  /* 0x00000004043a7981 */ /* 0x020ae2000c1e1500 */
[----:B------:R-:W-:Y:S01]  /*2730*/  IADD3 R156, P0, R65, R120, RZ ;  /* 0x00000078419c7210 */ /* 0x000fe20007f1e0ff */
[----:B------:R-:W-:-:S02]  /*2740*/  IMAD R63, R26, 0x3e, RZ ;  /* 0x0000003e1a3f7824 */ /* 0x000fc400078e02ff */
[C---:B------:R-:W-:Y:S01]  /*2750*/  IMAD R69, R26.reuse, 0x7c, RZ ;  /* 0x0000007c1a457824 */ /* 0x040fe200078e02ff */
[-C--:B------:R-:W-:Y:S01]  /*2760*/  LEA.HI.X.SX32 R157, R11, R121.reuse, 0x1, P0 ;  /* 0x000000790b9d7211 */ /* 0x080fe200000f0eff */
[C---:B------:R-:W-:Y:S01]  /*2770*/  IMAD R91, R26.reuse, 0xf8, RZ ;  /* 0x000000f81a5b7824 */ /* 0x040fe200078e02ff */
[-C--:B------:R-:W-:Y:S01]  /*2780*/  IADD3 R8, P0, R63, R120.reuse, RZ ;  /* 0x000000783f087210 */ /* 0x080fe20007f1e0ff */
[C---:B------:R-:W-:Y:S01]  /*2790*/  IMAD R11, R26.reuse, 0x1f, RZ ;  /* 0x0000001f1a0b7824 */ /* 0x040fe200078e02ff */
[-C--:B-1----:R-:W-:Y:S01]  /*27a0*/  IADD3 R6, P1, R69, R120.reuse, RZ ;  /* 0x0000007845067210 */ /* 0x082fe20007f3e0ff */
[C---:B------:R-:W-:Y:S01]  /*27b0*/  IMAD R65, R26.reuse, 0x46, RZ ;  /* 0x000000461a417824 */ /* 0x040fe200078e02ff */
[-C--:B-----5:R-:W-:Y:S01]  /*27c0*/  IADD3 R4, P2, R91, R120.reuse, RZ ;  /* 0x000000785b047210 */ /* 0x0a0fe20007f5e0ff */
[C---:B------:R-:W-:Y:S01]  /*27d0*/  IMAD R75, R26.reuse, 0x8c, RZ ;  /* 0x0000008c1a4b7824 */ /* 0x040fe200078e02ff */
[-C--:B------:R-:W-:Y:S01]  /*27e0*/  LEA.HI.X.SX32 R9, R11, R121.reuse, 0x1, P0 ;  /* 0x000000790b097211 */ /* 0x080fe200000f0eff */
[C---:B------:R-:W-:Y:S01]  /*27f0*/  IMAD R11, R26.reuse, 0x23, RZ ;  /* 0x000000231a0b7824 */ /* 0x040fe200078e02ff */
[----:B------:R-:W-:Y:S01]  /*2800*/  IADD3 R152, P0, R65, R120, RZ ;  /* 0x0000007841987210 */ /* 0x000fe20007f1e0ff */
[C---:B------:R-:W-:Y:S01]  /*2810*/  IMAD R71, R26.reuse, 0x56, RZ ;  /* 0x000000561a477824 */ /* 0x040fe200078e02ff */
[-C--:B------:R-:W-:Y:S01]  /*2820*/  LEA.HI.X.SX32 R7, R63, R121.reuse, 0x1, P1 ;  /* 0x000000793f077211 */ /* 0x080fe200008f0eff */
[----:B----4-:R1:W-:Y:S01]  /*2830*/  STL [R1+0xc8], R10 ;  /* 0x0000c80a01007387 */ /* 0x0103e20000100800 */
[-C--:B------:R-:W-:Y:S01]  /*2840*/  LEA.HI.X.SX32 R5, R69, R121.reuse, 0x1, P2 ;  /* 0x0000007945057211 */ /* 0x080fe200010f0eff */
[C---:B------:R-:W-:Y:S01]  /*2850*/  IMAD R69, R26.reuse, 0x4e, RZ ;  /* 0x0000004e1a457824 */ /* 0x040fe200078e02ff */
[----:B------:R-:W-:Y:S01]  /*2860*/  LEA.HI.X.SX32 R153, R11, R121, 0x1, P0 ;  /* 0x000000790b997211 */ /* 0x000fe200000f0eff */
[----:B------:R4:W-:Y:S01]  /*2870*/  STL [R1+0x88], R2 ;  /* 0x0000880201007387 */ /* 0x0009e20000100800 */
[----:B------:R-:W-:-:S03]  /*2880*/  IMAD R11, R26, 0x27, RZ ;  /* 0x000000271a0b7824 */ /* 0x000fc600078e02ff */
[----:B--2---:R2:W-:Y:S04]  /*2890*/  STL [R1+0xe4], R0 ;  /* 0x0000e40001007387 */ /* 0x0045e80000100800 */
[----:B-1----:R1:W5:Y:S04]  /*28a0*/  LDG.E.U16 R10, desc[UR4][R8.64] ;  /* 0x00000004080a7981 */ /* 0x002368000c1e1500 */
[----:B----4-:R4:W5:Y:S04]  /*28b0*/  LDG.E.U16 R2, desc[UR4][R6.64] ;  /* 0x0000000406027981 */ /* 0x010968000c1e1500 */
[----:B--2---:R2:W5:Y:S01]  /*28c0*/  LDG.E.U16 R0, desc[UR4][R4.64] ;  /* 0x0000000404007981 */ /* 0x004562000c1e1500 */
[----:B-1----:R-:W-:Y:S01]  /*28d0*/  IADD3 R8, P1, R75, R120, RZ ;  /* 0x000000784b087210 */ /* 0x002fe20007f3e0ff */
[----:B------:R-:W-:-:S02]  /*28e0*/  IMAD R63, R26, 0x2b, RZ ;  /* 0x0000002b1a3f7824 */ /* 0x000fc400078e02ff */
[----:B------:R1:W5:Y:S01]  /*28f0*/  LDG.E.U16 R152, desc[UR4][R152.64] ;  /* 0x0000000498987981 */ /* 0x000362000c1e1500 */
[-C--:B----4-:R-:W-:Y:S02]  /*2900*/  IADD3 R6, P0, R69, R120.reuse, RZ ;  /* 0x0000007845067210 */ /* 0x090fe40007f1e0ff */
[-C--:B------:R-:W-:Y:S01]  /*2910*/  LEA.HI.X.SX32 R9, R65, R121.reuse, 0x1, P1 ;  /* 0x0000007941097211 */ /* 0x080fe200008f0eff */
[----:B------:R-:W-:Y:S01]  /*2920*/  IMAD R211, R211, 0x158, RZ ;  /* 0x00000158d3d37824 */ /* 0x000fe200078e02ff */
[----:B--2---:R-:W-:Y:S01]  /*2930*/  IADD3 R4, P2, R217, R120, RZ ;  /* 0x00000078d9047210 */ /* 0x004fe20007f5e0ff */
[----:B------:R-:W-:Y:S01]  /*2940*/  IMAD R212, R212, 0x168, RZ ;  /* 0x00000168d4d47824 */ /* 0x000fe200078e02ff */
[-C--:B------:R-:W-:Y:S01]  /*2950*/  LEA.HI.X.SX32 R7, R11, R121.reuse, 0x1, P0 ;  /* 0x000000790b077211 */ /* 0x080fe200000f0eff */
[----:B---3--:R-:W-:Y:S01]  /*2960*/  STL [R1+0xb8], R93 ;  /* 0x0000b85d01007387 */ /* 0x008fe20000100800 */
[----:B------:R-:W-:Y:S01]  /*2970*/  LEA.HI.X.SX32 R5, R69, R121, 0x1, P2 ;  /* 0x0000007945057211 */ /* 0x000fe200010f0eff */
[----:B------:R-:W-:Y:S01]  /*2980*/  IMAD R210, R210, 0x178, RZ ;  /* 0x00000178d2d27824 */ /* 0x000fe200078e02ff */
[----:B-1----:R-:W1:Y:S01]  /*2990*/  LDC R153, c[0x0][0x248] ;  /* 0x00009200ff997b82 */ /* 0x002e620000000800 */
[----:B------:R-:W-:Y:S04]  /*29a0*/  STL [R1+0x70], R92 ;  /* 0x0000705c01007387 */ /* 0x000fe80000100800 */
[----:B------:R-:W2:Y:S04]  /*29b0*/  LDG.E.U16 R97, desc[UR4][R8.64] ;  /* 0x0000000408617981 */ /* 0x000ea8000c1e1500 */
[----:B------:R-:W3:Y:S01]  /*29c0*/  LDG.E.U16 R96, desc[UR4][R6.64] ;  /* 0x0000000406607981 */ /* 0x000ee2000c1e1500 */
[----:B------:R-:W-:-:S02]  /*29d0*/  IMAD R209, R209, 0x188, RZ ;  /* 0x00000188d1d17824 */ /* 0x000fc400078e02ff */
[----:B------:R-:W-:Y:S01]  /*29e0*/  IMAD R207, R207, 0x198, RZ ;  /* 0x00000198cfcf7824 */ /* 0x000fe200078e02ff */
[----:B------:R4:W3:Y:S01]  /*29f0*/  LDG.E.U16 R156, desc[UR4][R156.64] ;  /* 0x000000049c9c7981 */ /* 0x0008e2000c1e1500 */
[----:B------:R-:W-:-:S03]  /*2a00*/  IMAD R65, R26, 0x5e, RZ ;  /* 0x0000005e1a417824 */ /* 0x000fc600078e02ff */
[----:B------:R-:W-:Y:S01]  /*2a10*/  STL [R1+0xa8], R70 ;  /* 0x0000a84601007387 */ /* 0x000fe20000100800 */
[-C--:B------:R-:W-:Y:S01]  /*2a20*/  IADD3 R146, P1, R71, R120.reuse, RZ ;  /* 0x0000007847927210 */ /* 0x080fe20007f3e0ff */
[C---:B------:R-:W-:Y:S01]  /*2a30*/  IMAD R11, R26.reuse, 0x2f, RZ ;  /* 0x0000002f1a0b7824 */ /* 0x040fe200078e02ff */
[----:B----4-:R-:W4:Y:S01]  /*2a40*/  LDC R157, c[0x0][0x248] ;  /* 0x00009200ff9d7b82 */ /* 0x010f220000000800 */
[----:B------:R0:W-:Y:S04]  /*2a50*/  STL [R1+0x58], R58 ;  /* 0x0000583a01007387 */ /* 0x0001e80000100800 */
[----:B0-----:R0:W4:Y:S01]  /*2a60*/  LDG.E.U16 R58, desc[UR4][R4.64] ;  /* 0x00000004043a7981 */ /* 0x001122000c1e1500 */
[----:B------:R-:W-:Y:S01]  /*2a70*/  IADD3 R6, P0, R65, R120, RZ ;  /* 0x0000007841067210 */ /* 0x000fe20007f1e0ff */
[----:B------:R-:W-:Y:S01]  /*2a80*/  IMAD R69, R26, 0x66, RZ ;  /* 0x000000661a457824 */ /* 0x000fe200078e02ff */
[----:B------:R-:W-:-:S02]  /*2a90*/  LEA.HI.X.SX32 R147, R63, R121, 0x1, P1 ;  /* 0x000000793f937211 */ /* 0x000fc400008f0eff */
[-C--:B------:R-:W-:Y:S02]  /*2aa0*/  IADD3 R8, P1, R218, R120.reuse, RZ ;  /* 0x00000078da087210 */ /* 0x080fe40007f3e0ff */
[-C--:B------:R-:W-:Y:S02]  /*2ab0*/  LEA.HI.X.SX32 R7, R11, R121.reuse, 0x1, P0 ;  /* 0x000000790b077211 */ /* 0x080fe400000f0eff */
[-C--:B0-----:R-:W-:Y:S01]  /*2ac0*/  IADD3 R4, P2, R221, R120.reuse, RZ ;  /* 0x00000078dd047210 */ /* 0x081fe20007f5e0ff */
[C---:B------:R-:W-:Y:S01]  /*2ad0*/  IMAD R63, R26.reuse, 0x33, RZ ;  /* 0x000000331a3f7824 */ /* 0x040fe200078e02ff */
[-C--:B------:R-:W-:Y:S01]  /*2ae0*/  LEA.HI.X.SX32 R9, R71, R121.reuse, 0x1, P1 ;  /* 0x0000007947097211 */ /* 0x080fe200008f0eff */
[----:B------:R0:W4:Y:S01]  /*2af0*/  LDG.E.U16 R92, desc[UR4][R6.64] ;  /* 0x00000004065c7981 */ /* 0x000122000c1e1500 */
[-C--:B------:R-:W-:Y:S01]  /*2b00*/  LEA.HI.X.SX32 R5, R65, R121.reuse, 0x1, P2 ;  /* 0x0000007941057211 */ /* 0x080fe200010f0eff */
[----:B------:R-:W-:Y:S01]  /*2b10*/  IMAD R71, R26, 0x6e, RZ ;  /* 0x0000006e1a477824 */ /* 0x000fe200078e02ff */
[----:B------:R-:W-:Y:S01]  /*2b20*/  IADD3 R136, P1, R69, R120, RZ ;  /* 0x0000007845887210 */ /* 0x000fe20007f3e0ff */
[----:B------:R1:W4:Y:S04]  /*2b30*/  LDG.E.U16 R93, desc[UR4][R8.64] ;  /* 0x00000004085d7981 */ /* 0x000328000c1e1500 */
[----:B-----5:R5:W-:Y:S01]  /*2b40*/  STL [R1+0xd4], R10 ;  /* 0x0000d40a01007387 */ /* 0x020be20000100800 */
[----:B------:R-:W-:-:S02]  /*2b50*/  LEA.HI.X.SX32 R137, R63, R121, 0x1, P1 ;  /* 0x000000793f897211 */ /* 0x000fc400008f0eff */
[-C--:B0-----:R-:W-:Y:S01]  /*2b60*/  IADD3 R6, P2, R223, R120.reuse, RZ ;  /* 0x00000078df067210 */ /* 0x081fe20007f5e0ff */
[----:B------:R0:W-:Y:S01]  /*2b70*/  STL [R1+0x98], R2 ;  /* 0x0000980201007387 */ /* 0x0001e20000100800 */
[----:B------:R-:W-:Y:S01]  /*2b80*/  IMAD R63, R26, 0x37, RZ ;  /* 0x000000371a3f7824 */ /* 0x000fe200078e02ff */
[-C--:B-1----:R-:W-:Y:S02]  /*2b90*/  IADD3 R8, P0, R71, R120.reuse, RZ ;  /* 0x0000007847087210 */ /* 0x082fe40007f1e0ff */
[----:B------:R1:W4:Y:S01]  /*2ba0*/  LDG.E.U16 R70, desc[UR4][R4.64] ;  /* 0x0000000404467981 */ /* 0x000322000c1e1500 */
[----:B-----5:R-:W-:Y:S01]  /*2bb0*/  IADD3 R10, P1, R220, R120, RZ ;  /* 0x00000078dc0a7210 */ /* 0x020fe20007f3e0ff */
[----:B------:R-:W-:Y:S02]  /*2bc0*/  IMAD R65, R26, 0x3b, RZ ;  /* 0x0000003b1a417824 */ /* 0x000fe400078e02ff */
[----:B------:R-:W5:Y:S01]  /*2bd0*/  LDG.E.U16 R136, desc[UR4][R136.64] ;  /* 0x0000000488887981 */ /* 0x000f62000c1e1500 */
[----:B0-----:R-:W-:-:S03]  /*2be0*/  SHF.L.U32 R2, R74, 0x1, RZ ;  /* 0x000000014a027819 */ /* 0x001fc600000006ff */
[----:B------:R0:W-:Y:S01]  /*2bf0*/  STL [R1+0x44], R0 ;  /* 0x0000440001007387 */ /* 0x0001e20000100800 */
[----:B-1----:R-:W-:Y:S01]  /*2c00*/  IMAD R4, R26, 0x76, RZ ;  /* 0x000000761a047824 */ /* 0x002fe200078e02ff */
[-C--:B------:R-:W-:Y:S01]  /*2c10*/  LEA.HI.X.SX32 R7, R71, R121.reuse, 0x1, P2 ;  /* 0x0000007947077211 */ /* 0x080fe200010f0eff */
[----:B------:R-:W-:Y:S01]  /*2c20*/  IMAD R208, R208, 0x1a8, RZ ;  /* 0x000001a8d0d07824 */ /* 0x000fe200078e02ff */
[----:B------:R-:W-:Y:S01]  /*2c30*/  LOP3.LUT R2, R2, 0x7e, RZ, 0xc0, !PT ;  /* 0x0000007e02027812 */ /* 0x000fe200078ec0ff */
[----:B------:R-:W-:Y:S01]  /*2c40*/  IMAD R206, R206, 0x1b8, RZ ;  /* 0x000001b8cece7824 */ /* 0x000fe200078e02ff */
[-C--:B------:R-:W-:Y:S01]  /*2c50*/  LEA.HI.X.SX32 R11, R69, R121.reuse, 0x1, P1 ;  /* 0x00000079450b7211 */ /* 0x080fe200008f0eff */
[----:B------:R-:W-:Y:S01]  /*2c60*/  IMAD R205, R205, 0x1c8, RZ ;  /* 0x000001c8cdcd7824 */ /* 0x000fe200078e02ff */
[----:B------:R-:W5:Y:S01]  /*2c70*/  LDG.E.U16 R146, desc[UR4][R146.64] ;  /* 0x0000000492927981 */ /* 0x000f62000c1e1500 */
[----:B0-----:R-:W-:Y:S02]  /*2c80*/  LOP3.LUT R0, R74, 0xc0, RZ, 0xc0, !PT ;  /* 0x000000c04a007812 */ /* 0x001fe400078ec0ff */
[----:B------:R-:W-:Y:S01]  /*2c90*/  IADD3 R4, P1, R4, R120, RZ ;  /* 0x0000007804047210 */ /* 0x000fe20007f3e0ff */
[----:B--2---:R0:W-:Y:S01]  /*2ca0*/  STL [R1+0x8c], R97 ;  /* 0x00008c6101007387 */ /* 0x0041e20000100800 */
[----:B------:R-:W-:-:S03]  /*2cb0*/  LEA.HI.X.SX32 R9, R63, R121, 0x1, P0 ;  /* 0x000000793f097211 */ /* 0x000fc600000f0eff */
[----:B---3--:R1:W-:Y:S01]  /*2cc0*/  STL [R1+0xc4], R96 ;  /* 0x0000c46001007387 */ /* 0x0083e20000100800 */
[----:B------:R-:W-:Y:S02]  /*2cd0*/  LEA R2, R0, R2, 0x9 ;  /* 0x0000000200027211 */ /* 0x000fe400078e48ff */
[----:B------:R-:W-:Y:S01]  /*2ce0*/  LEA.HI.X.SX32 R5, R65, R121, 0x1, P1 ;  /* 0x0000007941057211 */ /* 0x000fe200008f0eff */
[----:B------:R2:W3:Y:S01]  /*2cf0*/  LDG.E.U16 R69, desc[UR4][R10.64] ;  /* 0x000000040a457981 */ /* 0x0004e2000c1e1500 */
[----:B0-----:R-:W0:Y:S03]  /*2d00*/  LDC R97, c[0x0][0x248] ;  /* 0x00009200ff617b82 */ /* 0x001e260000000800 */
[----:B------:R1:W5:Y:S04]  /*2d10*/  LDG.E.U16 R65, desc[UR4][R8.64] ;  /* 0x0000000408417981 */ /* 0x000368000c1e1500 */
[----:B------:R-:W5:Y:S01]  /*2d20*/  LDG.E.U16 R0, desc[UR4][R4.64] ;  /* 0x0000000404007981 */ /* 0x000f62000c1e1500 */
[----:B--2---:R-:W2:Y:S01]  /*2d30*/  LDC R10, c[0x0][0x248] ;  /* 0x00009200ff0a7b82 */ /* 0x004ea20000000800 */
[----:B-1----:R-:W-:-:S07]  /*2d40*/  IADD3 R8, R2, R249, RZ ;  /* 0x000000f902087210 */ /* 0x002fce0007ffe0ff */
[----:B------:R-:W1:Y:S01]  /*2d50*/  LDC R9, c[0x0][0x248] ;  /* 0x00009200ff097b82 */ /* 0x000e620000000800 */
[----:B------:R-:W-:Y:S04]  /*2d60*/  STS.U16 [R8], R51 ;  /* 0x0000003308007388 */ /* 0x000fe80000000400 */
[----:B------:R-:W-:Y:S03]  /*2d70*/  STS.U16 [R8+0x20c00], R18 ;  /* 0x020c001208007388 */ /* 0x000fe60000000400 */
[----:B------:R-:W0:Y:S08]  /*2d80*/  LDC R11, c[0x0][0x248] ;  /* 0x00009200ff0b7b82 */ /* 0x000e300000000800 */
[----:B------:R-:W5:Y:S01]  /*2d90*/  LDC R96, c[0x0][0x248] ;  /* 0x00009200ff607b82 */ /* 0x000f620000000800 */
[----:B----4-:R4:W-:Y:S04]  /*2da0*/  STL [R1+0x80], R58 ;  /* 0x0000803a01007387 */ /* 0x0109e80000100800 */
[----:B----4-:R4:W5:Y:S02]  /*2db0*/  LDG.E.U16 R58, desc[UR4][R6.64] ;  /* 0x00000004063a7981 */ /* 0x010964000c1e1500 */
[----:B----4-:R-:W-:-:S02]  /*2dc0*/  IADD3 R6, P0, R49, R120, RZ ;  /* 0x0000007831067210 */ /* 0x010fc40007f1e0ff */
[----:B------:R4:W-:Y:S01]  /*2dd0*/  STS.U16 [R8+0x400], R48 ;  /* 0x0004003008007388 */ /* 0x0009e20000000400 */
[-C--:B------:R-:W-:Y:S01]  /*2de0*/  IADD3 R62, P1, R62, R120.reuse, RZ ;  /* 0x000000783e3e7210 */ /* 0x080fe20007f3e0ff */
[----:B-1----:R-:W-:Y:S01]  /*2df0*/  IMAD R9, R9, 0x130, RZ ;  /* 0x0000013009097824 */ /* 0x002fe200078e02ff */
[----:B------:R-:W-:Y:S01]  /*2e00*/  LEA.HI.X.SX32 R7, R75, R121, 0x1, P0 ;  /* 0x000000794b077211 */ /* 0x000fe200000f0eff */
[----:B------:R1:W-:Y:S01]  /*2e10*/  STS.U16 [R8+0x20800], R29 ;  /* 0x0208001d08007388 */ /* 0x0003e20000000400 */
[----:B------:R-:W5:Y:S03]  /*2e20*/  LDC R49, c[0x0][0x248] ;  /* 0x00009200ff317b82 */ /* 0x000f660000000800 */
[----:B------:R0:W5:Y:S01]  /*2e30*/  LDG.E.U16 R51, desc[UR4][R6.64] ;  /* 0x0000000406337981 */ /* 0x000162000c1e1500 */
[----:B------:R-:W-:-:S04]  /*2e40*/  IADD3 R4, P0, R30, R120, RZ ;  /* 0x000000781e047210 */ /* 0x000fc80007f1e0ff */
[-C--:B------:R-:W-:Y:S01]  /*2e50*/  LEA.HI.X.SX32 R5, R19, R121.reuse, 0x1, P0 ;  /* 0x0000007913057211 */ /* 0x080fe200000f0eff */
[----:B----4-:R-:W4:Y:S04]  /*2e60*/  LDC R48, c[0x0][0x248] ;  /* 0x00009200ff307b82 */ /* 0x010f280000000800 */
[----:B------:R3:W5:Y:S04]  /*2e70*/  LDG.E.U16 R18, desc[UR4][R4.64] ;  /* 0x0000000404127981 */ /* 0x000768000c1e1500 */
[----:B------:R-:W5:Y:S01]  /*2e80*/  LDC R30, c[0x0][0x248] ;  /* 0x00009200ff1e7b82 */ /* 0x000f620000000800 */
[----:B------:R-:W-:Y:S01]  /*2e90*/  LEA.HI.X.SX32 R63, R24, R121, 0x1, P1 ;  /* 0x00000079183f7211 */ /* 0x000fe200008f0eff */
[----:B--2---:R-:W-:Y:S01]  /*2ea0*/  IMAD R19, R10, 0x140, RZ ;  /* 0x000001400a137824 */ /* 0x004fe200078e02ff */
[----:B0-----:R-:W-:Y:S01]  /*2eb0*/  IADD3 R6, P0, R9, R120, RZ ;  /* 0x0000007809067210 */ /* 0x001fe20007f1e0ff */
[----:B------:R0:W-:Y:S04]  /*2ec0*/  STS.U16 [R8+0x20400], R53 ;  /* 0x0204003508007388 */ /* 0x0001e80000000400 */
[----:B------:R-:W2:Y:S01]  /*2ed0*/  LDC R24, c[0x0][0x248] ;  /* 0x00009200ff187b82 */ /* 0x000ea20000000800 */
[----:B------:R-:W-:Y:S07]  /*2ee0*/  STL [R1+0x74], R93 ;  /* 0x0000745d01007387 */ /* 0x000fee0000100800 */
[----:B-1----:R-:W1:Y:S01]  /*2ef0*/  LDC R29, c[0x0][0x248] ;  /* 0x00009200ff1d7b82 */ /* 0x002e620000000800 */
[----:B----4-:R-:W-:Y:S01]  /*2f00*/  IMAD R7, R48, 0x270, RZ ;  /* 0x0000027030077824 */ /* 0x010fe200078e02ff */
[----:B------:R-:W-:Y:S01]  /*2f10*/  STL [R1+0xb4], R92 ;  /* 0x0000b45c01007387 */ /* 0x000fe20000100800 */
[----:B------:R-:W-:-:S03]  /*2f20*/  IMAD R11, R11, 0x260, RZ ;  /* 0x000002600b0b7824 */ /* 0x000fc600078e02ff */
[-C--:B------:R-:W-:Y:S01]  /*2f30*/  IADD3 R10, P2, R7, R120.reuse, RZ ;  /* 0x00000078070a7210 */ /* 0x080fe20007f5e0ff */
[----:B------:R4:W-:Y:S01]  /*2f40*/  STS.U16 [R8+0x21000], R12 ;  /* 0x0210000c08007388 */ /* 0x0009e20000000400 */
[----:B------:R-:W1:Y:S01]  /*2f50*/  LDC R48, c[0x0][0x248] ;  /* 0x00009200ff307b82 */ /* 0x000e620000000800 */
[----:B------:R-:W-:Y:S02]  /*2f60*/  LEA.HI.X.SX32 R7, R59, R121, 0x1, P0 ;  /* 0x000000793b077211 */ /* 0x000fe400000f0eff */
[----:B------:R-:W-:Y:S01]  /*2f70*/  STL [R1+0x68], R70 ;  /* 0x0000684601007387 */ /* 0x000fe20000100800 */
[----:B---3--:R-:W-:-:S03]  /*2f80*/  IADD3 R4, P0, R19, R120, RZ ;  /* 0x0000007813047210 */ /* 0x008fc60007f1e0ff */
[----:B------:R3:W-:Y:S01]  /*2f90*/  STS.U16 [R8+0x2000], R52 ;  /* 0x0020003408007388 */ /* 0x0007e20000000400 */
[----:B0-----:R-:W0:Y:S03]  /*2fa0*/  LDC R53, c[0x0][0x248] ;  /* 0x00009200ff357b82 */ /* 0x001e260000000800 */
[----:B------:R-:W-:Y:S01]  /*2fb0*/  STL [R1+0x5c], R69 ;  /* 0x00005c4501007387 */ /* 0x000fe20000100800 */
[----:B------:R-:W-:-:S03]  /*2fc0*/  LEA.HI.X.SX32 R5, R17, R121, 0x1, P0 ;  /* 0x0000007911057211 */ /* 0x000fc600000f0eff */
[----:B-----5:R-:W-:Y:S01]  /*2fd0*/  STL [R1+0xa4], R65 ;  /* 0x0000a44101007387 */ /* 0x020fe20000100800 */
[----:B----4-:R-:W-:Y:S01]  /*2fe0*/  IADD3 R12, P1, R11, R120, RZ ;  /* 0x000000780b0c7210 */ /* 0x010fe20007f3e0ff */
[----:B---3--:R-:W3:Y:S02]  /*2ff0*/  LDC R52, c[0x0][0x248] ;  /* 0x00009200ff347b82 */ /* 0x008ee40000000800 */
[----:B------:R4:W-:Y:S04]  /*3000*/  STS.U16 [R8+0x4000], R55 ;  /* 0x0040003708007388 */ /* 0x0009e80000000400 */
[----:B------:R5:W-:Y:S04]  /*3010*/  STS.U16 [R8+0x21400], R13 ;  /* 0x0214000d08007388 */ /* 0x000be80000000400 */
[----:B------:R1:W-:Y:S01]  /*3020*/  STS.U16 [R8+0x800], R54 ;  /* 0x0008003608007388 */ /* 0x0003e20000000400 */
[----:B------:R-:W-:Y:S01]  /*3030*/  IMAD R49, R49, 0x2a0, RZ ;  /* 0x000002a031317824 */ /* 0x000fe200078e02ff */
[----:B----4-:R-:W4:Y:S02]  /*3040*/  LDC R55, c[0x0][0x248] ;  /* 0x00009200ff377b82 */ /* 0x010f240000000800 */
[----:B------:R-:W3:Y:S01]  /*3050*/  LDG.E.U16 R69, desc[UR4][R4.64] ;  /* 0x0000000404457981 */ /* 0x000ee2000c1e1500 */
[----:B-----5:R-:W-:Y:S01]  /*3060*/  LEA.HI.X.SX32 R13, R9, R121, 0x1, P1 ;  /* 0x00000079090d7211 */ /* 0x020fe200008f0eff */
[----:B--2---:R-:W-:-:S02]  /*3070*/  IMAD R9, R24, 0x150, RZ ;  /* 0x0000015018097824 */ /* 0x004fc400078e02ff */
[----:B------:R2:W-:Y:S02]  /*3080*/  STS.U16 [R8+0x4400], R27 ;  /* 0x0044001b08007388 */ /* 0x0005e40000000400 */
[----:B-1----:R-:W1:Y:S01]  /*3090*/  LDC R54, c[0x0][0x248] ;  /* 0x00009200ff367b82 */ /* 0x002e620000000800 */
[----:B------:R-:W-:Y:S01]  /*30a0*/  LEA.HI.X.SX32 R11, R197, R121, 0x1, P2 ;  /* 0x00000079c50b7211 */ /* 0x000fe200010f0eff */
[----:B------:R-:W-:Y:S01]  /*30b0*/  IMAD R29, R29, 0x290, RZ ;  /* 0x000002901d1d7824 */ /* 0x000fe200078e02ff */
[----:B------:R-:W5:Y:S01]  /*30c0*/  LDG.E.U16 R7, desc[UR4][R6.64] ;  /* 0x0000000406077981 */ /* 0x000f62000c1e1500 */
[----:B0-----:R-:W-:-:S03]  /*30d0*/  IMAD R53, R53, 0x2c0, RZ ;  /* 0x000002c035357824 */ /* 0x001fc600078e02ff */
[----:B------:R-:W5:Y:S01]  /*30e0*/  LDG.E.U16 R17, desc[UR4][R10.64] ;  /* 0x000000040a117981 */ /* 0x000f62000c1e1500 */
[----:B------:R-:W0:Y:S03]  /*30f0*/  LDC R24, c[0x0][0x248] ;  /* 0x00009200ff187b82 */ /* 0x000e260000000800 */
[----:B--2---:R2:W5:Y:S04]  /*3100*/  LDG.E.U16 R27, desc[UR4][R12.64] ;  /* 0x000000040c1b7981 */ /* 0x004568000c1e1500 */
[----:B------:R4:W-:Y:S01]  /*3110*/  STS.U16 [R8+0x20000], R56 ;  /* 0x0200003808007388 */ /* 0x0009e20000000400 */
[----:B------:R-:W1:Y:S03]  /*3120*/  LDC R59, c[0x0][0x248] ;  /* 0x00009200ff3b7b82 */ /* 0x000e660000000800 */
[----:B------:R4:W5:Y:S01]  /*3130*/  LDG.E.U16 R62, desc[UR4][R62.64] ;  /* 0x000000043e3e7981 */ /* 0x000962000c1e1500 */
[----:B--2---:R-:W-:-:S04]  /*3140*/  IADD3 R12, P0, R9, R120, RZ ;  /* 0x00000078090c7210 */ /* 0x004fc80007f1e0ff */
[----:B------:R-:W2:Y:S01]  /*3150*/  LDC R65, c[0x0][0x248] ;  /* 0x00009200ff417b82 */ /* 0x000ea20000000800 */
[----:B------:R-:W-:-:S05]  /*3160*/  LEA.HI.X.SX32 R13, R20, R121, 0x1, P0 ;  /* 0x00000079140d7211 */ /* 0x000fca00000f0eff */
[----:B------:R-:W5:Y:S01]  /*3170*/  LDG.E.U16 R6, desc[UR4][R12.64] ;  /* 0x000000040c067981 */ /* 0x000f62000c1e1500 */
[----:B----4-:R-:W-:Y:S01]  /*3180*/  IMAD R55, R55, 0x2f0, RZ ;  /* 0x000002f037377824 */ /* 0x010fe200078e02ff */
[----:B------:R-:W4:Y:S08]  /*3190*/  LDC R56, c[0x0][0x248] ;  /* 0x00009200ff387b82 */ /* 0x000f300000000800 */
[----:B------:R-:W0:Y:S01]  /*31a0*/  LDC R63, c[0x0][0x248] ;  /* 0x00009200ff3f7b82 */ /* 0x000e220000000800 */
[----:B------:R1:W-:Y:S02]  /*31b0*/  STS.U16 [R8+0x1000], R57 ;  /* 0x0010003908007388 */ /* 0x0003e40000000400 */
[----:B-1----:R-:W-:-:S05]  /*31c0*/  IMAD R59, R59, 0x340, RZ ;  /* 0x000003403b3b7824 */ /* 0x002fca00078e02ff */
[----:B------:R-:W1:Y:S08]  /*31d0*/  LDC R70, c[0x0][0x248] ;  /* 0x00009200ff467b82 */ /* 0x000e700000000800 */
[----:B------:R-:W1:Y:S01]  /*31e0*/  LDC R57, c[0x0][0x248] ;  /* 0x00009200ff397b82 */ /* 0x000e620000000800 */
[----:B0-----:R-:W-:-:S07]  /*31f0*/  IMAD R63, R63, 0x350, RZ ;  /* 0x000003503f3f7824 */ /* 0x001fce00078e02ff */
[----:B------:R-:W0:Y:S01]  /*3200*/  LDC R92, c[0x0][0x248] ;  /* 0x00009200ff5c7b82 */ /* 0x000e220000000800 */
[----:B--2---:R-:W-:-:S07]  /*3210*/  IMAD R65, R65, 0x360, RZ ;  /* 0x0000036041417824 */ /* 0x004fce00078e02ff */
[----:B------:R-:W2:Y:S01]  /*3220*/  LDC R93, c[0x0][0x248] ;  /* 0x00009200ff5d7b82 */ /* 0x000ea20000000800 */
[----:B------:R-:W-:Y:S02]  /*3230*/  IMAD R214, R214, 0x1d8, RZ ;  /* 0x000001d8d6d67824 */ /* 0x000fe400078e02ff */
[----:B------:R-:W-:Y:S01]  /*3240*/  IMAD R97, R97, 0x3d0, RZ ;  /* 0x000003d061617824 */ /* 0x000fe200078e02ff */
[----:B------:R4:W-:Y:S04]  /*3250*/  STL [R1+0x50], R58 ;  /* 0x0000503a01007387 */ /* 0x0009e80000100800 */
[----:B----4-:R-:W4:Y:S01]  /*3260*/  LDC R58, c[0x0][0x248] ;  /* 0x00009200ff3a7b82 */ /* 0x010f220000000800 */
[----:B------:R1:W-:Y:S02]  /*3270*/  STL [R1+0x34], R51 ;  /* 0x0000343301007387 */ /* 0x0003e40000100800 */
[----:B-1----:R-:W-:-:S05]  /*3280*/  IMAD R51, R30, 0x280, RZ ;  /* 0x000002801e337824 */ /* 0x002fca00078e02ff */
[-C--:B------:R-:W-:Y:S02]  /*3290*/  IADD3 R4, P1, R51, R120.reuse, RZ ;  /* 0x0000007833047210 */ /* 0x080fe40007f3e0ff */
[----:B------:R-:W1:Y:S02]  /*32a0*/  LDC R51, c[0x0][0x248] ;  /* 0x00009200ff337b82 */ /* 0x000e640000000800 */
[----:B------:R-:W-:Y:S01]  /*32b0*/  LEA.HI.X.SX32 R5, R19, R121, 0x1, P1 ;  /* 0x0000007913057211 */ /* 0x000fe200008f0eff */
[----:B------:R0:W-:Y:S01]  /*32c0*/  STL [R1+0x30], R18 ;  /* 0x0000301201007387 */ /* 0x0001e20000100800 */
[----:B------:R-:W-:-:S03]  /*32d0*/  IADD3 R10, P1, R49, R120, RZ ;  /* 0x00000078310a7210 */ /* 0x000fc60007f3e0ff */
[----:B------:R2:W5:Y:S01]  /*32e0*/  LDG.E.U16 R4, desc[UR4][R4.64] ;  /* 0x0000000404047981 */ /* 0x000562000c1e1500 */
[----:B------:R-:W4:Y:S01]  /*32f0*/  LDC R49, c[0x0][0x248] ;  /* 0x00009200ff317b82 */ /* 0x000f220000000800 */
[----:B0-----:R-:W-:Y:S01]  /*3300*/  IADD3 R18, P2, R29, R120, RZ ;  /* 0x000000781d127210 */ /* 0x001fe20007f5e0ff */
[----:B--2---:R-:W-:-:S03]  /*3310*/  IMAD R5, R48, 0x160, RZ ;  /* 0x0000016030057824 */ /* 0x004fc600078e02ff */
[-C--:B------:R-:W-:Y:S02]  /*3320*/  LEA.HI.X.SX32 R19, R198, R121.reuse, 0x1, P2 ;  /* 0x00000079c6137211 */ /* 0x080fe400010f0eff */
[-C--:B------:R-:W-:Y:S02]  /*3330*/  IADD3 R20, P2, R53, R120.reuse, RZ ;  /* 0x0000007835147210 */ /* 0x080fe40007f5e0ff */
[----:B------:R-:W-:Y:S01]  /*3340*/  IADD3 R12, P0, R5, R120, RZ ;  /* 0x00000078050c7210 */ /* 0x000fe20007f1e0ff */
[----:B------:R-:W0:Y:S01]  /*3350*/  LDC R53, c[0x0][0x248] ;  /* 0x00009200ff357b82 */ /* 0x000e220000000800 */
[-C--:B------:R-:W-:Y:S01]  /*3360*/  LEA.HI.X.SX32 R11, R9, R121.reuse, 0x1, P1 ;  /* 0x00000079090b7211 */ /* 0x080fe200008f0eff */
[----:B---3--:R-:W-:Y:S01]  /*3370*/  IMAD R9, R52, 0x2b0, RZ ;  /* 0x000002b034097824 */ /* 0x008fe200078e02ff */
[-C--:B------:R-:W-:Y:S01]  /*3380*/  LEA.HI.X.SX32 R13, R21, R121.reuse, 0x1, P0 ;  /* 0x00000079150d7211 */ /* 0x080fe200000f0eff */
[----:B------:R2:W3:Y:S01]  /*3390*/  LDG.E.U16 R29, desc[UR4][R18.64] ;  /* 0x00000004121d7981 */ /* 0x0004e2000c1e1500 */
[----:B------:R-:W-:-:S03]  /*33a0*/  LEA.HI.X.SX32 R21, R5, R121, 0x1, P2 ;  /* 0x0000007905157211 */ /* 0x000fc600010f0eff */
[----:B------:R2:W3:Y:S01]  /*33b0*/  LDG.E.U16 R30, desc[UR4][R10.64] ;  /* 0x000000040a1e7981 */ /* 0x0004e2000c1e1500 */
[----:B------:R-:W0:Y:S03]  /*33c0*/  LDC R52, c[0x0][0x248] ;  /* 0x00009200ff347b82 */ /* 0x000e260000000800 */
[----:B------:R1:W3:Y:S01]  /*33d0*/  LDG.E.U16 R20, desc[UR4][R20.64] ;  /* 0x0000000414147981 */ /* 0x0002e2000c1e1500 */
[----:B--2---:R-:W-:Y:S01]  /*33e0*/  IADD3 R18, P1, R9, R120, RZ ;  /* 0x0000007809127210 */ /* 0x004fe20007f3e0ff */
[----:B------:R-:W-:-:S03]  /*33f0*/  IMAD R11, R54, 0x2d0, RZ ;  /* 0x000002d0360b7824 */ /* 0x000fc600078e02ff */
[-C--:B------:R-:W-:Y:S01]  /*3400*/  LEA.HI.X.SX32 R19, R211, R121.reuse, 0x1, P1 ;  /* 0x00000079d3137211 */ /* 0x080fe200008f0eff */
[----:B------:R-:W2:Y:S01]  /*3410*/  LDC R54, c[0x0][0x248] ;  /* 0x00009200ff367b82 */ /* 0x000ea20000000800 */
[----:B-1----:R-:W-:Y:S01]  /*3420*/  IMAD R21, R24, 0x180, RZ ;  /* 0x0000018018157824 */ /* 0x002fe200078e02ff */
[-C--:B------:R-:W-:Y:S01]  /*3430*/  IADD3 R24, P2, R55, R120.reuse, RZ ;  /* 0x0000007837187210 */ /* 0x080fe20007f5e0ff */
[----:B------:R-:W-:Y:S01]  /*3440*/  IMAD R51, R51, 0x170, RZ ;  /* 0x0000017033337824 */ /* 0x000fe200078e02ff */
[----:B------:R-:W-:Y:S01]  /*3450*/  IADD3 R10, P1, R11, R120, RZ ;  /* 0x000000780b0a7210 */ /* 0x000fe20007f3e0ff */
[----:B----4-:R-:W-:Y:S01]  /*3460*/  IMAD R49, R49, 0x2e0, RZ ;  /* 0x000002e031317824 */ /* 0x010fe200078e02ff */
[----:B------:R-:W4:Y:S02]  /*3470*/  LDG.E.U16 R9, desc[UR4][R18.64] ;  /* 0x0000000412097981 */ /* 0x000f24000c1e1500 */
[----:B------:R-:W1:Y:S01]  /*3480*/  LDC R55, c[0x0][0x248] ;  /* 0x00009200ff377b82 */ /* 0x000e620000000800 */
[----:B------:R-:W-:-:S02]  /*3490*/  LEA.HI.X.SX32 R11, R212, R121, 0x1, P1 ;  /* 0x00000079d40b7211 */ /* 0x000fc400008f0eff */
[----:B------:R-:W-:-:S03]  /*34a0*/  IADD3 R48, P0, R51, R120, RZ ;  /* 0x0000007833307210 */ /* 0x000fc60007f1e0ff */
[----:B------:R0:W3:Y:S02]  /*34b0*/  LDG.E.U16 R5, desc[UR4][R10.64] ;  /* 0x000000040a057981 */ /* 0x0000e4000c1e1500 */
[----:B0-----:R-:W-:Y:S02]  /*34c0*/  IMAD R53, R53, 0x300, RZ ;  /* 0x0000030035357824 */ /* 0x001fe400078e02ff */
[----:B------:R0:W3:Y:S01]  /*34d0*/  LDG.E.U16 R19, desc[UR4][R12.64] ;  /* 0x000000040c137981 */ /* 0x0000e2000c1e1500 */
[----:B------:R-:W-:Y:S02]  /*34e0*/  IADD3 R10, P1, R49, R120, RZ ;  /* 0x00000078310a7210 */ /* 0x000fe40007f3e0ff */
[-C--:B------:R-:W-:Y:S02]  /*34f0*/  LEA.HI.X.SX32 R49, R25, R121.reuse, 0x1, P0 ;  /* 0x0000007919317211 */ /* 0x080fe400000f0eff */
[-C--:B------:R-:W-:Y:S02]  /*3500*/  LEA.HI.X.SX32 R25, R210, R121.reuse, 0x1, P2 ;  /* 0x00000079d2197211 */ /* 0x080fe400010f0eff */
[----:B------:R-:W-:-:S02]  /*3510*/  LEA.HI.X.SX32 R11, R51, R121, 0x1, P1 ;  /* 0x00000079330b7211 */ /* 0x000fc400008f0eff */
[-C--:B0-----:R-:W-:Y:S01]  /*3520*/  IADD3 R12, P0, R21, R120.reuse, RZ ;  /* 0x00000078150c7210 */ /* 0x081fe20007f1e0ff */
[----:B------:R0:W3:Y:S01]  /*3530*/  LDG.E.U16 R18, desc[UR4][R24.64] ;  /* 0x0000000418127981 */ /* 0x0000e2000c1e1500 */
[----:B-1----:R-:W-:Y:S02]  /*3540*/  IMAD R55, R55, 0x320, RZ ;  /* 0x0000032037377824 */ /* 0x002fe400078e02ff */
[----:B------:R-:W-:Y:S01]  /*3550*/  LEA.HI.X.SX32 R13, R50, R121, 0x1, P0 ;  /* 0x00000079320d7211 */ /* 0x000fe200000f0eff */
[----:B------:R1:W3:Y:S01]  /*3560*/  LDG.E.U16 R10, desc[UR4][R10.64] ;  /* 0x000000040a0a7981 */ /* 0x0002e2000c1e1500 */
[----:B------:R-:W-:Y:S02]  /*3570*/  IMAD R71, R58, 0x330, RZ ;  /* 0x000003303a477824 */ /* 0x000fe400078e02ff */
[----:B--2---:R-:W-:Y:S01]  /*3580*/  IMAD R51, R54, 0x310, RZ ;  /* 0x0000031036337824 */ /* 0x004fe200078e02ff */
[----:B------:R-:W2:Y:S01]  /*3590*/  LDC R58, c[0x0][0x248] ;  /* 0x00009200ff3a7b82 */ /* 0x000ea20000000800 */
[----:B------:R-:W3:Y:S04]  /*35a0*/  LDG.E.U16 R49, desc[UR4][R48.64] ;  /* 0x0000000430317981 */ /* 0x000ee8000c1e1500 */
[----:B------:R1:W3:Y:S03]  /*35b0*/  LDG.E.U16 R25, desc[UR4][R12.64] ;  /* 0x000000040c197981 */ /* 0x0002e6000c1e1500 */
[----:B0-----:R-:W0:Y:S01]  /*35c0*/  LDC R24, c[0x0][0x248] ;  /* 0x00009200ff187b82 */ /* 0x001e220000000800 */
[----:B-1----:R-:W-:Y:S01]  /*35d0*/  IMAD R11, R52, 0x190, RZ ;  /* 0x00000190340b7824 */ /* 0x002fe200078e02ff */
[----:B------:R-:W-:-:S04]  /*35e0*/  IADD3 R52, P1, R53, R120, RZ ;  /* 0x0000007835347210 */ /* 0x000fc80007f3e0ff */
[-C--:B------:R-:W-:Y:S02]  /*35f0*/  LEA.HI.X.SX32 R53, R21, R121.reuse, 0x1, P1 ;  /* 0x0000007915357211 */ /* 0x080fe400008f0eff */
[-C--:B------:R-:W-:Y:S02]  /*3600*/  IADD3 R12, P1, R55, R120.reuse, RZ ;  /* 0x00000078370c7210 */ /* 0x080fe40007f3e0ff */
[-C--:B------:R-:W-:Y:S01]  /*3610*/  IADD3 R54, P2, R51, R120.reuse, RZ ;  /* 0x0000007833367210 */ /* 0x080fe20007f5e0ff */
[----:B------:R-:W-:Y:S01]  /*3620*/  IMAD R21, R56, 0x1a0, RZ ;  /* 0x000001a038157824 */ /* 0x000fe200078e02ff */
[CC--:B------:R-:W-:Y:S01]  /*3630*/  LEA.HI.X.SX32 R13, R11.reuse, R121.reuse, 0x1, P1 ;  /* 0x000000790b0d7211 */ /* 0x0c0fe200008f0eff */
[----:B------:R-:W3:Y:S01]  /*3640*/  LDG.E.U16 R52, desc[UR4][R52.64] ;  /* 0x0000000434347981 */ /* 0x000ee2000c1e1500 */
[----:B------:R-:W-:Y:S02]  /*3650*/  IADD3 R50, P0, R11, R120, RZ ;  /* 0x000000780b327210 */ /* 0x000fe40007f1e0ff */
[-C--:B------:R-:W-:Y:S01]  /*3660*/  LEA.HI.X.SX32 R55, R209, R121.reuse, 0x1, P2 ;  /* 0x00000079d1377211 */ /* 0x080fe200010f0eff */
[----:B------:R1:W3:Y:S01]  /*3670*/  LDG.E.U16 R11, desc[UR4][R12.64] ;  /* 0x000000040c0b7981 */ /* 0x0002e2000c1e1500 */
[----:B------:R-:W-:-:S02]  /*3680*/  LEA.HI.X.SX32 R51, R47, R121, 0x1, P0 ;  /* 0x000000792f337211 */ /* 0x000fc400000f0eff */
[-C--:B------:R-:W-:Y:S01]  /*3690*/  IADD3 R74, P0, R21, R120.reuse, RZ ;  /* 0x00000078154a7210 */ /* 0x080fe20007f1e0ff */
[----:B------:R0:W3:Y:S01]  /*36a0*/  LDG.E.U16 R48, desc[UR4][R54.64] ;  /* 0x0000000436307981 */ /* 0x0000e2000c1e1500 */
[-C--:B-1----:R-:W-:Y:S01]  /*36b0*/  IADD3 R12, P1, R71, R120.reuse, RZ ;  /* 0x00000078470c7210 */ /* 0x082fe20007f3e0ff */
[----:B0-----:R-:W-:Y:S02]  /*36c0*/  IMAD R53, R24, 0x1b0, RZ ;  /* 0x000001b018357824 */ /* 0x001fe400078e02ff */
[----:B------:R0:W3:Y:S01]  /*36d0*/  LDG.E.U16 R47, desc[UR4][R50.64] ;  /* 0x00000004322f7981 */ /* 0x0000e2000c1e1500 */
[-C--:B------:R-:W-:Y:S01]  /*36e0*/  LEA.HI.X.SX32 R75, R16, R121.reuse, 0x1, P0 ;  /* 0x00000079104b7211 */ /* 0x080fe200000f0eff */
[----:B------:R-:W1:Y:S01]  /*36f0*/  LDC R24, c[0x0][0x248] ;  /* 0x00009200ff187b82 */ /* 0x000e620000000800 */
[-C--:B------:R-:W-:Y:S02]  /*3700*/  LEA.HI.X.SX32 R13, R207, R121.reuse, 0x1, P1 ;  /* 0x00000079cf0d7211 */ /* 0x080fe400008f0eff */
[-C--:B------:R-:W-:Y:S01]  /*3710*/  IADD3 R54, P2, R63, R120.reuse, RZ ;  /* 0x000000783f367210 */ /* 0x080fe20007f5e0ff */
[----:B------:R-:W-:Y:S01]  /*3720*/  IMAD R71, R70, 0x370, RZ ;  /* 0x0000037046477824 */ /* 0x000fe200078e02ff */
[----:B------:R2:W3:Y:S03]  /*3730*/  LDG.E.U16 R74, desc[UR4][R74.64] ;  /* 0x000000044a4a7981 */ /* 0x0004e6000c1e1500 */
[----:B------:R-:W1:Y:S01]  /*3740*/  LDC R63, c[0x0][0x248] ;  /* 0x00009200ff3f7b82 */ /* 0x000e620000000800 */
[----:B0-----:R-:W-:Y:S01]  /*3750*/  IADD3 R50, P1, R59, R120, RZ ;  /* 0x000000783b327210 */ /* 0x001fe20007f3e0ff */
[----:B------:R0:W3:Y:S03]  /*3760*/  LDG.E.U16 R16, desc[UR4][R12.64] ;  /* 0x000000040c107981 */ /* 0x0000e6000c1e1500 */
[----:B------:R-:W-:-:S02]  /*3770*/  LEA.HI.X.SX32 R51, R21, R121, 0x1, P1 ;  /* 0x0000007915337211 */ /* 0x000fc400008f0eff */
[-C--:B------:R-:W-:Y:S01]  /*3780*/  LEA.HI.X.SX32 R55, R208, R121.reuse, 0x1, P2 ;  /* 0x00000079d0377211 */ /* 0x080fe200010f0eff */
[----:B--2---:R-:W2:Y:S01]  /*3790*/  LDC R75, c[0x0][0x248] ;  /* 0x00009200ff4b7b82 */ /* 0x004ea20000000800 */
[-C--:B0-----:R-:W-:Y:S02]  /*37a0*/  IADD3 R12, P0, R53, R120.reuse, RZ ;  /* 0x00000078350c7210 */ /* 0x081fe40007f1e0ff */
[----:B------:R0:W3:Y:S02]  /*37b0*/  LDG.E.U16 R51, desc[UR4][R50.64] ;  /* 0x0000000432337981 */ /* 0x0000e4000c1e1500 */
[-C--:B------:R-:W-:Y:S01]  /*37c0*/  LEA.HI.X.SX32 R13, R15, R121.reuse, 0x1, P0 ;  /* 0x000000790f0d7211 */ /* 0x080fe200000f0eff */
[----:B------:R-:W-:Y:S01]  /*37d0*/  IMAD R21, R57, 0x1c0, RZ ;  /* 0x000001c039157824 */ /* 0x000fe200078e02ff */
[-C--:B------:R-:W-:Y:S01]  /*37e0*/  IADD3 R56, P1, R65, R120.reuse, RZ ;  /* 0x0000007841387210 */ /* 0x080fe20007f3e0ff */
[----:B------:R1:W3:Y:S04]  /*37f0*/  LDG.E.U16 R54, desc[UR4][R54.64] ;  /* 0x0000000436367981 */ /* 0x0002e8000c1e1500 */
[----:B------:R1:W3:Y:S01]  /*3800*/  LDG.E.U16 R15, desc[UR4][R12.64] ;  /* 0x000000040c0f7981 */ /* 0x0002e2000c1e1500 */
[----:B0-----:R-:W0:Y:S01]  /*3810*/  LDC R50, c[0x0][0x248] ;  /* 0x00009200ff327b82 */ /* 0x001e220000000800 */
[----:B------:R-:W-:Y:S01]  /*3820*/  LEA.HI.X.SX32 R57, R53, R121, 0x1, P1 ;  /* 0x0000007935397211 */ /* 0x000fe200008f0eff */
[----:B-1----:R-:W-:Y:S01]  /*3830*/  IMAD R63, R63, 0x390, RZ ;  /* 0x000003903f3f7824 */ /* 0x002fe200078e02ff */
[----:B------:R-:W-:Y:S01]  /*3840*/  IADD3 R70, P2, R71, R120, RZ ;  /* 0x0000007847467210 */ /* 0x000fe20007f5e0ff */
[----:B------:R-:W-:-:S02]  /*3850*/  IMAD R55, R92, 0x3a0, RZ ;  /* 0x000003a05c377824 */ /* 0x000fc400078e02ff */
[----:B------:R-:W3:Y:S01]  /*3860*/  LDG.E.U16 R56, desc[UR4][R56.64] ;  /* 0x0000000438387981 */ /* 0x000ee2000c1e1500 */
[----:B------:R-:W-:Y:S01]  /*3870*/  IMAD R13, R58, 0x380, RZ ;  /* 0x000003803a0d7824 */ /* 0x000fe200078e02ff */
[----:B------:R-:W-:-:S04]  /*3880*/  IADD3 R58, P0, R21, R120, RZ ;  /* 0x00000078153a7210 */ /* 0x000fc80007f1e0ff */
[----:B------:R-:W-:-:S04]  /*3890*/  IADD3 R12, P1, R13, R120, RZ ;  /* 0x000000780d0c7210 */ /* 0x000fc80007f3e0ff */
[-C--:B------:R-:W-:Y:S01]  /*38a0*/  LEA.HI.X.SX32 R13, R21, R121.reuse, 0x1, P1 ;  /* 0x00000079150d7211 */ /* 0x080fe200008f0eff */
[----:B------:R-:W-:Y:S01]  /*38b0*/  IMAD R21, R24, 0x1d0, RZ ;  /* 0x000001d018157824 */ /* 0x000fe200078e02ff */
[-C--:B------:R-:W-:Y:S02]  /*38c0*/  LEA.HI.X.SX32 R71, R206, R121.reuse, 0x1, P2 ;  /* 0x00000079ce477211 */ /* 0x080fe400010f0eff */
[----:B------:R-:W-:Y:S01]  /*38d0*/  LEA.HI.X.SX32 R59, R22, R121, 0x1, P0 ;  /* 0x00000079163b7211 */ /* 0x000fe200000f0eff */
[----:B------:R1:W3:Y:S01]  /*38e0*/  LDG.E.U16 R53, desc[UR4][R12.64] ;  /* 0x000000040c357981 */ /* 0x0002e2000c1e1500 */
[----:B------:R-:W-:-:S03]  /*38f0*/  IADD3 R92, P1, R63, R120, RZ ;  /* 0x000000783f5c7210 */ /* 0x000fc60007f3e0ff */
[----:B------:R2:W3:Y:S04]  /*3900*/  LDG.E.U16 R22, desc[UR4][R70.64] ;  /* 0x0000000446167981 */ /* 0x0004e8000c1e1500 */
[----:B------:R0:W3:Y:S01]  /*3910*/  LDG.E.U16 R65, desc[UR4][R58.64] ;  /* 0x000000043a417981 */ /* 0x0000e2000c1e1500 */
[----:B-1----:R-:W-:Y:S01]  /*3920*/  IMAD R13, R93, 0x3b0, RZ ;  /* 0x000003b05d0d7824 */ /* 0x002fe200078e02ff */
[----:B------:R-:W-:Y:S02]  /*3930*/  LEA.HI.X.SX32 R93, R205, R121, 0x1, P1 ;  /* 0x00000079cd5d7211 */ /* 0x000fe400008f0eff */
[-C--:B--2---:R-:W-:Y:S02]  /*3940*/  IADD3 R70, P2, R55, R120.reuse, RZ ;  /* 0x0000007837467210 */ /* 0x084fe40007f5e0ff */
[----:B------:R-:W-:-:S02]  /*3950*/  IADD3 R12, P1, R13, R120, RZ ;  /* 0x000000780d0c7210 */ /* 0x000fc40007f3e0ff */
[C---:B0-----:R-:W-:Y:S01]  /*3960*/  IADD3 R58, P0, R21.reuse, R120, RZ ;  /* 0x00000078153a7210 */ /* 0x041fe20007f1e0ff */
[----:B------:R-:W-:Y:S01]  /*3970*/  IMAD R57, R50, 0x1e0, RZ ;  /* 0x000001e032397824 */ /* 0x000fe200078e02ff */
[-C--:B------:R-:W-:Y:S01]  /*3980*/  LEA.HI.X.SX32 R71, R21, R121.reuse, 0x1, P2 ;  /* 0x0000007915477211 */ /* 0x080fe200010f0eff */
[----:B------:R-:W0:Y:S01]  /*3990*/  LDC R50, c[0x0][0x248] ;  /* 0x00009200ff327b82 */ /* 0x000e220000000800 */
[-C--:B------:R-:W-:Y:S01]  /*39a0*/  LEA.HI.X.SX32 R59, R94, R121.reuse, 0x1, P0 ;  /* 0x000000795e3b7211 */ /* 0x080fe200000f0eff */
[----:B------:R1:W2:Y:S01]  /*39b0*/  LDG.E.U16 R21, desc[UR4][R92.64] ;  /* 0x000000045c157981 */ /* 0x0002a2000c1e1500 */
[----:B------:R-:W-:Y:S01]  /*39c0*/  LEA.HI.X.SX32 R13, R214, R121, 0x1, P1 ;  /* 0x00000079d60d7211 */ /* 0x000fe200008f0eff */
[----:B------:R-:W-:Y:S02]  /*39d0*/  IMAD R75, R75, 0x1f0, RZ ;  /* 0x000001f04b4b7824 */ /* 0x000fe400078e02ff */
[----:B------:R-:W-:Y:S01]  /*39e0*/  IMAD R63, R96, 0x3c0, RZ ;  /* 0x000003c0603f7824 */ /* 0x000fe200078e02ff */
[----:B------:R-:W2:Y:S01]  /*39f0*/  LDG.E.U16 R59, desc[UR4][R58.64] ;  /* 0x000000043a3b7981 */ /* 0x000ea2000c1e1500 */
[----:B------:R-:W-:-:S03]  /*3a00*/  IMAD R101, R101, 0x3e0, RZ ;  /* 0x000003e065657824 */ /* 0x000fc600078e02ff */
[----:B------:R-:W2:Y:S01]  /*3a10*/  LDG.E.U16 R55, desc[UR4][R70.64] ;  /* 0x0000000446377981 */ /* 0x000ea2000c1e1500 */
[-C--:B-1----:R-:W-:Y:S02]  /*3a20*/  IADD3 R92, P2, R97, R120.reuse, RZ ;  /* 0x00000078615c7210 */ /* 0x082fe40007f5e0ff */
[----:B------:R-:W1:Y:S01]  /*3a30*/  LDC R97, c[0x0][0x248] ;  /* 0x00009200ff617b82 */ /* 0x000e620000000800 */
[----:B------:R5:W2:Y:S01]  /*3a40*/  LDG.E.U16 R58, desc[UR4][R12.64] ;  /* 0x000000040c3a7981 */ /* 0x000aa2000c1e1500 */
[----:B------:R-:W-:Y:S01]  /*3a50*/  IMAD R204, R204, 0x1e8, RZ ;  /* 0x000001e8cccc7824 */ /* 0x000fe200078e02ff */
[-C--:B------:R-:W-:Y:S02]  /*3a60*/  IADD3 R94, P1, R63, R120.reuse, RZ ;  /* 0x000000783f5e7210 */ /* 0x080fe40007f3e0ff */
[----:B-----5:R-:W-:-:S04]  /*3a70*/  IADD3 R12, P0, R57, R120, RZ ;  /* 0x00000078390c7210 */ /* 0x020fc80007f1e0ff */
[-C--:B------:R-:W-:Y:S02]  /*3a80*/  LEA.HI.X.SX32 R13, R95, R121.reuse, 0x1, P0 ;  /* 0x000000795f0d7211 */ /* 0x080fe400000f0eff */
[-C--:B------:R-:W-:Y:S02]  /*3a90*/  IADD3 R70, P0, R75, R120.reuse, RZ ;  /* 0x000000784b467210 */ /* 0x080fe40007f1e0ff */
[-C--:B------:R-:W-:Y:S01]  /*3aa0*/  LEA.HI.X.SX32 R95, R57, R121.reuse, 0x1, P1 ;  /* 0x00000079395f7211 */ /* 0x080fe200008f0eff */
[----:B------:R-:W5:Y:S01]  /*3ab0*/  LDG.E.U16 R12, desc[UR4][R12.64] ;  /* 0x000000040c0c7981 */ /* 0x000f62000c1e1500 */
[-C--:B------:R-:W-:Y:S02]  /*3ac0*/  LEA.HI.X.SX32 R71, R91, R121.reuse, 0x1, P0 ;  /* 0x000000795b477211 */ /* 0x080fe400000f0eff */
[----:B------:R-:W-:Y:S01]  /*3ad0*/  IADD3 R96, P0, R101, R120, RZ ;  /* 0x0000007865607210 */ /* 0x000fe20007f1e0ff */
[----:B------:R0:W5:Y:S01]  /*3ae0*/  LDG.E.U16 R63, desc[UR4][R94.64] ;  /* 0x000000045e3f7981 */ /* 0x000162000c1e1500 */
[----:B------:R-:W4:Y:S01]  /*3af0*/  LDC R101, c[0x0][0x248] ;  /* 0x00009200ff657b82 */ /* 0x000f220000000800 */
[----:B------:R-:W-:-:S02]  /*3b00*/  LEA.HI.X.SX32 R93, R204, R121, 0x1, P2 ;  /* 0x00000079cc5d7211 */ /* 0x000fc400010f0eff */
[----:B------:R0:W5:Y:S04]  /*3b10*/  LDG.E.U16 R24, desc[UR4][R70.64] ;  /* 0x0000000446187981 */ /* 0x000168000c1e1500 */
[----:B------:R1:W5:Y:S01]  /*3b20*/  LDG.E.U16 R13, desc[UR4][R92.64] ;  /* 0x000000045c0d7981 */ /* 0x000362000c1e1500 */
[----:B------:R-:W-:Y:S01]  /*3b30*/  IMAD R57, R26, 0x101, RZ ;  /* 0x000001011a397824 */ /* 0x000fe200078e02ff */
[----:B------:R-:W4:Y:S01]  /*3b40*/  LDC R91, c[0x0][0x248] ;  /* 0x00009200ff5b7b82 */ /* 0x000f220000000800 */
[----:B0-----:R-:W-:Y:S02]  /*3b50*/  IMAD R95, R102, 0x3f0, RZ ;  /* 0x000003f0665f7824 */ /* 0x001fe400078e02ff */
[----:B------:R-:W-:Y:S02]  /*3b60*/  IMAD R71, R50, 0x202, RZ ;  /* 0x0000020232477824 */ /* 0x000fe400078e02ff */
[----:B-1----:R-:W-:-:S03]  /*3b70*/  IMAD R93, R97, 0x212, RZ ;  /* 0x00000212615d7824 */ /* 0x002fc600078e02ff */
[----:B------:R-:W0:Y:S01]  /*3b80*/  LDC R102, c[0x0][0x248] ;  /* 0x00009200ff667b82 */ /* 0x000e220000000800 */
[----:B------:R-:W-:Y:S01]  /*3b90*/  IMAD R213, R213, 0x1f8, RZ ;  /* 0x000001f8d5d57824 */ /* 0x000fe200078e02ff */
[-C--:B------:R-:W-:Y:S01]  /*3ba0*/  LEA.HI.X.SX32 R97, R75, R121.reuse, 0x1, P0 ;  /* 0x000000794b617211 */ /* 0x080fe200000f0eff */
[----:B------:R-:W-:Y:S01]  /*3bb0*/  IMAD R75, R26, 0x109, RZ ;  /* 0x000001091a4b7824 */ /* 0x000fe200078e02ff */
[-C--:B------:R-:W-:Y:S02]  /*3bc0*/  IADD3 R94, P2, R95, R120.reuse, RZ ;  /* 0x000000785f5e7210 */ /* 0x080fe40007f5e0ff */
[-C--:B------:R-:W-:Y:S01]  /*3bd0*/  IADD3 R70, P0, R71, R120.reuse, RZ ;  /* 0x0000007847467210 */ /* 0x080fe20007f1e0ff */
[----:B------:R-:W-:Y:S01]  /*3be0*/  IMAD R103, R103, 0x222, RZ ;  /* 0x0000022267677824 */ /* 0x000fe200078e02ff */
[----:B------:R-:W-:Y:S01]  /*3bf0*/  IADD3 R92, P1, R93, R120, RZ ;  /* 0x000000785d5c7210 */ /* 0x000fe20007f3e0ff */
[----:B------:R1:W5:Y:S01]  /*3c00*/  LDG.E.U16 R50, desc[UR4][R96.64] ;  /* 0x0000000460327981 */ /* 0x000362000c1e1500 */
[----:B------:R-:W-:-:S02]  /*3c10*/  LEA.HI.X.SX32 R95, R213, R121, 0x1, P2 ;  /* 0x00000079d55f7211 */ /* 0x000fc400010f0eff */
[-C--:B------:R-:W-:Y:S01]  /*3c20*/  LEA.HI.X.SX32 R71, R57, R121.reuse, 0x1, P0 ;  /* 0x0000007939477211 */ /* 0x080fe200000f0eff */
[----:B------:R-:W-:Y:S01]  /*3c30*/  IMAD R105, R105, 0x232, RZ ;  /* 0x0000023269697824 */ /* 0x000fe200078e02ff */
[----:B------:R-:W-:Y:S01]  /*3c40*/  LEA.HI.X.SX32 R93, R75, R121, 0x1, P1 ;  /* 0x000000794b5d7211 */ /* 0x000fe200008f0eff */
[----:B------:R-:W-:Y:S01]  /*3c50*/  IMAD R75, R98, 0x111, RZ ;  /* 0x00000111624b7824 */ /* 0x000fe200078e02ff */
[-C--:B------:R-:W-:Y:S01]  /*3c60*/  IADD3 R98, P0, R103, R120.reuse, RZ ;  /* 0x0000007867627210 */ /* 0x080fe20007f1e0ff */
[----:B------:R-:W-:Y:S01]  /*3c70*/  IMAD R107, R107, 0x252, RZ ;  /* 0x000002526b6b7824 */ /* 0x000fe200078e02ff */
[----:B------:R4:W5:Y:S01]  /*3c80*/  LDG.E.U16 R57, desc[UR4][R94.64] ;  /* 0x000000045e397981 */ /* 0x000962000c1e1500 */
[----:B-1----:R-:W-:Y:S01]  /*3c90*/  IMAD R97, R106, 0x242, RZ ;  /* 0x000002426a617824 */ /* 0x002fe200078e02ff */
[-C--:B------:R-:W-:Y:S01]  /*3ca0*/  IADD3 R96, P1, R105, R120.reuse, RZ ;  /* 0x0000007869607210 */ /* 0x080fe20007f3e0ff */
[----:B----4-:R-:W-:Y:S01]  /*3cb0*/  IMAD R101, R101, 0x129, RZ ;  /* 0x0000012965657824 */ /* 0x010fe200078e02ff */
[----:B------:R-:W4:Y:S01]  /*3cc0*/  LDG.E.U16 R70, desc[UR4][R70.64] ;  /* 0x0000000446467981 */ /* 0x000f22000c1e1500 */
[----:B------:R-:W1:Y:S01]  /*3cd0*/  LDC R105, c[0x0][0x248] ;  /* 0x00009200ff697b82 */ /* 0x000e620000000800 */
[----:B------:R-:W-:Y:S01]  /*3ce0*/  IMAD R95, R99, 0x119, RZ ;  /* 0x00000119635f7824 */ /* 0x000fe200078e02ff */
[----:B------:R-:W-:-:S06]  /*3cf0*/  IADD3 R94, P2, R97, R120, RZ ;  /* 0x00000078615e7210 */ /* 0x000fcc0007f5e0ff */
[----:B------:R-:W1:Y:S01]  /*3d00*/  LDC R103, c[0x0][0x248] ;  /* 0x00009200ff677b82 */ /* 0x000e620000000800 */
[----:B------:R0:W4:Y:S01]  /*3d10*/  LDG.E.U16 R71, desc[UR4][R92.64] ;  /* 0x000000045c477981 */ /* 0x000122000c1e1500 */
[-C--:B------:R-:W-:Y:S02]  /*3d20*/  LEA.HI.X.SX32 R99, R75, R121.reuse, 0x1, P0 ;  /* 0x000000794b637211 */ /* 0x080fe400000f0eff */
[----:B------:R-:W-:-:S03]  /*3d30*/  LEA.HI.X.SX32 R97, R95, R121, 0x1, P1 ;  /* 0x000000795f617211 */ /* 0x000fc600008f0eff */
[----:B------:R0:W4:Y:S01]  /*3d40*/  LDG.E.U16 R75, desc[UR4][R98.64] ;  /* 0x00000004624b7981 */ /* 0x000122000c1e1500 */
[----:B------:R-:W-:Y:S01]  /*3d50*/  IMAD R109, R109, 0x272, RZ ;  /* 0x000002726d6d7824 */ /* 0x000fe200078e02ff */
[----:B------:R-:W1:Y:S01]  /*3d60*/  LDC R106, c[0x0][0x248] ;  /* 0x00009200ff6a7b82 */ /* 0x000e620000000800 */
[----:B0-----:R-:W-:Y:S01]  /*3d70*/  IMAD R93, R100, 0x121, RZ ;  /* 0x00000121645d7824 */ /* 0x001fe200078e02ff */
[-C--:B------:R-:W-:Y:S01]  /*3d80*/  IADD3 R92, P0, R107, R120.reuse, RZ ;  /* 0x000000786b5c7210 */ /* 0x080fe20007f1e0ff */
[----:B------:R0:W4:Y:S03]  /*3d90*/  LDG.E.U16 R119, desc[UR4][R96.64] ;  /* 0x0000000460777981 */ /* 0x000126000c1e1500 */
[-C--:B------:R-:W-:Y:S01]  /*3da0*/  LEA.HI.X.SX32 R95, R93, R121.reuse, 0x1, P2 ;  /* 0x000000795d5f7211 */ /* 0x080fe200010f0eff */
[----:B------:R-:W-:Y:S01]  /*3db0*/  IMAD R99, R102, 0x131, RZ ;  /* 0x0000013166637824 */ /* 0x000fe200078e02ff */
[-C--:B------:R-:W-:Y:S01]  /*3dc0*/  LEA.HI.X.SX32 R93, R101, R121.reuse, 0x1, P0 ;  /* 0x00000079655d7211 */ /* 0x080fe200000f0eff */
[----:B------:R-:W-:Y:S01]  /*3dd0*/  IMAD R101, R108, 0x262, RZ ;  /* 0x000002626c657824 */ /* 0x000fe200078e02ff */
[----:B------:R-:W1:Y:S01]  /*3de0*/  LDC R107, c[0x0][0x248] ;  /* 0x00009200ff6b7b82 */ /* 0x000e620000000800 */
[----:B------:R0:W4:Y:S03]  /*3df0*/  LDG.E.U16 R118, desc[UR4][R94.64] ;  /* 0x000000045e767981 */ /* 0x000126000c1e1500 */
[-C--:B0-----:R-:W-:Y:S01]  /*3e00*/  IADD3 R96, P0, R101, R120.reuse, RZ ;  /* 0x0000007865607210 */ /* 0x081fe20007f1e0ff */
[----:B------:R0:W4:Y:S03]  /*3e10*/  LDG.E.U16 R117, desc[UR4][R92.64] ;  /* 0x000000045c757981 */ /* 0x000126000c1e1500 */
[----:B------:R-:W-:Y:S01]  /*3e20*/  LEA.HI.X.SX32 R97, R99, R121, 0x1, P0 ;  /* 0x0000007963617211 */ /* 0x000fe200000f0eff */
[----:B------:R-:W1:Y:S01]  /*3e30*/  LDC R101, c[0x0][0x248] ;  /* 0x00009200ff657b82 */ /* 0x000e620000000800 */
[----:B------:R-:W-:Y:S01]  /*3e40*/  IMAD R95, R112, 0x282, RZ ;  /* 0x00000282705f7824 */ /* 0x000fe200078e02ff */
[----:B------:R-:W-:Y:S01]  /*3e50*/  IADD3 R94, P1, R109, R120, RZ ;  /* 0x000000786d5e7210 */ /* 0x000fe20007f3e0ff */
[----:B------:R-:W-:Y:S01]  /*3e60*/  IMAD R91, R91, 0x141, RZ ;  /* 0x000001415b5b7824 */ /* 0x000fe200078e02ff */
[----:B------:R1:W4:Y:S01]  /*3e70*/  LDG.E.U16 R116, desc[UR4][R96.64] ;  /* 0x0000000460747981 */ /* 0x000322000c1e1500 */
[----:B0-----:R-:W-:-:S03]  /*3e80*/  IMAD R93, R104, 0x139, RZ ;  /* 0x00000139685d7824 */ /* 0x001fc600078e02ff */
[----:B------:R-:W0:Y:S08]  /*3e90*/  LDC R99, c[0x0][0x248] ;  /* 0x00009200ff637b82 */ /* 0x000e300000000800 */
[----:B------:R-:W0:Y:S01]  /*3ea0*/  LDC R104, c[0x0][0x248] ;  /* 0x00009200ff687b82 */ /* 0x000e220000000800 */
[----:B------:R-:W-:Y:S01]  /*3eb0*/  IADD3 R92, P2, R95, R120, RZ ;  /* 0x000000785f5c7210 */ /* 0x000fe20007f5e0ff */
[----:B------:R-:W-:Y:S01]  /*3ec0*/  IMAD R113, R113, 0x292, RZ ;  /* 0x0000029271717824 */ /* 0x000fe200078e02ff */
[----:B------:R-:W-:-:S02]  /*3ed0*/  LEA.HI.X.SX32 R95, R93, R121, 0x1, P1 ;  /* 0x000000795d5f7211 */ /* 0x000fc400008f0eff */
[----:B------:R-:W-:-:S03]  /*3ee0*/  LEA.HI.X.SX32 R93, R91, R121, 0x1, P2 ;  /* 0x000000795b5d7211 */ /* 0x000fc600010f0eff */
[----:B------:R-:W0:Y:S01]  /*3ef0*/  LDC R109, c[0x0][0x248] ;  /* 0x00009200ff6d7b82 */ /* 0x000e220000000800 */
[----:B-1----:R-:W-:Y:S01]  /*3f00*/  IMAD R91, R105, 0x149, RZ ;  /* 0x00000149695b7824 */ /* 0x002fe200078e02ff */
[----:B------:R-:W-:-:S06]  /*3f10*/  IADD3 R98, P0, R113, R120, RZ ;  /* 0x0000007871627210 */ /* 0x000fcc0007f1e0ff */
[----:B------:R-:W1:Y:S01]  /*3f20*/  LDC R108, c[0x0][0x248] ;  /* 0x00009200ff6c7b82 */ /* 0x000e620000000800 */
[----:B0-----:R-:W-:-:S07]  /*3f30*/  IMAD R105, R99, 0x2c2, RZ ;  /* 0x000002c263697824 */ /* 0x001fce00078e02ff */
[----:B------:R-:W0:Y:S01]  /*3f40*/  LDC R100, c[0x0][0x248] ;  /* 0x00009200ff647b82 */ /* 0x000e220000000800 */
[----:B------:R-:W-:Y:S01]  /*3f50*/  IMAD R97, R122, 0x2a2, RZ ;  /* 0x000002a27a617824 */ /* 0x000fe200078e02ff */
[----:B------:R-:W-:Y:S01]  /*3f60*/  LEA.HI.X.SX32 R99, R91, R121, 0x1, P0 ;  /* 0x000000795b637211 */ /* 0x000fe200000f0eff */
[----:B------:R-:W-:Y:S01]  /*3f70*/  IMAD R103, R103, 0x2b2, RZ ;  /* 0x000002b267677824 */ /* 0x000fe200078e02ff */
[----:B------:R1:W4:Y:S04]  /*3f80*/  LDG.E.U16 R115, desc[UR4][R94.64] ;  /* 0x000000045e737981 */ /* 0x000328000c1e1500 */
[----:B------:R-:W0:Y:S01]  /*3f90*/  LDC R102, c[0x0][0x248] ;  /* 0x00009200ff667b82 */ /* 0x000e220000000800 */
[----:B------:R-:W-:Y:S01]  /*3fa0*/  IMAD R91, R104, 0x161, RZ ;  /* 0x00000161685b7824 */ /* 0x000fe200078e02ff */
[----:B------:R1:W4:Y:S01]  /*3fb0*/  LDG.E.U16 R114, desc[UR4][R92.64] ;  /* 0x000000045c727981 */ /* 0x000322000c1e1500 */
[----:B------:R-:W-:Y:S01]  /*3fc0*/  IADD3 R96, P1, R97, R120, RZ ;  /* 0x0000007861607210 */ /* 0x000fe20007f3e0ff */
[----:B-1----:R-:W-:-:S02]  /*3fd0*/  IMAD R95, R110, 0x151, RZ ;  /* 0x000001516e5f7824 */ /* 0x002fc400078e02ff */
[----:B------:R1:W4:Y:S02]  /*3fe0*/  LDG.E.U16 R113, desc[UR4][R98.64] ;  /* 0x0000000462717981 */ /* 0x000324000c1e1500 */
[----:B------:R-:W0:Y:S01]  /*3ff0*/  LDC R104, c[0x0][0x248] ;  /* 0x00009200ff687b82 */ /* 0x000e220000000800 */
[-C--:B------:R-:W-:Y:S01]  /*4000*/  IADD3 R94, P0, R103, R120.reuse, RZ ;  /* 0x00000078675e7210 */ /* 0x080fe20007f1e0ff */
[----:B------:R-:W-:Y:S01]  /*4010*/  IMAD R93, R111, 0x159, RZ ;  /* 0x000001596f5d7824 */ /* 0x000fe200078e02ff */
[----:B------:R-:W-:Y:S02]  /*4020*/  IADD3 R92, P2, R105, R120, RZ ;  /* 0x00000078695c7210 */ /* 0x000fe40007f5e0ff */
[----:B------:R-:W-:-:S03]  /*4030*/  LEA.HI.X.SX32 R97, R95, R121, 0x1, P1 ;  /* 0x000000795f617211 */ /* 0x000fc600008f0eff */
[----:B------:R-:W3:Y:S01]  /*4040*/  LDC R122, c[0x0][0x248] ;  /* 0x00009200ff7a7b82 */ /* 0x000ee20000000800 */
[-C--:B------:R-:W-:Y:S01]  /*4050*/  LEA.HI.X.SX32 R95, R93, R121.reuse, 0x1, P0 ;  /* 0x000000795d5f7211 */ /* 0x080fe200000f0eff */
[----:B------:R-:W-:Y:S01]  /*4060*/  IMAD R107, R107, 0x2d2, RZ ;  /* 0x000002d26b6b7824 */ /* 0x000fe200078e02ff */
[----:B------:R-:W-:Y:S01]  /*4070*/  LEA.HI.X.SX32 R93, R91, R121, 0x1, P2 ;  /* 0x000000795b5d7211 */ /* 0x000fe200010f0eff */
[----:B------:R-:W-:Y:S01]  /*4080*/  IMAD R101, R101, 0x2e2, RZ ;  /* 0x000002e265657824 */ /* 0x000fe200078e02ff */
[----:B------:R0:W4:Y:S01]  /*4090*/  LDG.E.U16 R112, desc[UR4][R96.64] ;  /* 0x0000000460707981 */ /* 0x000122000c1e1500 */
[----:B------:R-:W-:Y:S02]  /*40a0*/  IMAD R109, R109, 0x169, RZ ;  /* 0x000001696d6d7824 */ /* 0x000fe400078e02ff */
[----:B------:R-:W3:Y:S01]  /*40b0*/  LDC R105, c[0x0][0x248] ;  /* 0x00009200ff697b82 */ /* 0x000ee20000000800 */
[----:B------:R0:W4:Y:S01]  /*40c0*/  LDG.E.U16 R111, desc[UR4][R94.64] ;  /* 0x000000045e6f7981 */ /* 0x000122000c1e1500 */
[----:B-1----:R-:W-:Y:S01]  /*40d0*/  IADD3 R98, P0, R107, R120, RZ ;  /* 0x000000786b627210 */ /* 0x002fe20007f1e0ff */
[----:B0-----:R-:W-:-:S02]  /*40e0*/  IMAD R107, R100, 0x302, RZ ;  /* 0x00000302646b7824 */ /* 0x001fc400078e02ff */
[----:B------:R0:W4:Y:S03]  /*40f0*/  LDG.E.U16 R110, desc[UR4][R92.64] ;  /* 0x000000045c6e7981 */ /* 0x000126000c1e1500 */
[----:B------:R-:W1:Y:S01]  /*4100*/  LDC R91, c[0x0][0x248] ;  /* 0x00009200ff5b7b82 */ /* 0x000e620000000800 */
[----:B------:R-:W-:Y:S01]  /*4110*/  IMAD R97, R108, 0x171, RZ ;  /* 0x000001716c617824 */ /* 0x000fe200078e02ff */
[----:B------:R-:W-:Y:S01]  /*4120*/  IADD3 R96, P1, R101, R120, RZ ;  /* 0x0000007865607210 */ /* 0x000fe20007f3e0ff */
[----:B------:R-:W-:Y:S01]  /*4130*/  IMAD R95, R106, 0x2f2, RZ ;  /* 0x000002f26a5f7824 */ /* 0x000fe200078e02ff */
[----:B------:R-:W-:Y:S01]  /*4140*/  LEA.HI.X.SX32 R99, R109, R121, 0x1, P0 ;  /* 0x000000796d637211 */ /* 0x000fe200000f0eff */
[----:B------:R-:W-:-:S03]  /*4150*/  IMAD R101, R124, 0x181, RZ ;  /* 0x000001817c657824 */ /* 0x000fc600078e02ff */
[----:B------:R-:W1:Y:S01]  /*4160*/  LDC R103, c[0x0][0x248] ;  /* 0x00009200ff677b82 */ /* 0x000e620000000800 */
[----:B0-----:R-:W-:Y:S01]  /*4170*/  IMAD R93, R102, 0x179, RZ ;  /* 0x00000179665d7824 */ /* 0x001fe200078e02ff */
[-C--:B------:R-:W-:Y:S01]  /*4180*/  IADD3 R94, P2, R95, R120.reuse, RZ ;  /* 0x000000785f5e7210 */ /* 0x080fe20007f5e0ff */
[----:B------:R-:W-:Y:S01]  /*4190*/  IMAD R123, R123, 0x312, RZ ;  /* 0x000003127b7b7824 */ /* 0x000fe200078e02ff */
[-C--:B------:R-:W-:Y:S01]  /*41a0*/  LEA.HI.X.SX32 R97, R97, R121.reuse, 0x1, P1 ;  /* 0x0000007961617211 */ /* 0x080fe200008f0eff */
[----:B------:R0:W4:Y:S01]  /*41b0*/  LDG.E.U16 R109, desc[UR4][R98.64] ;  /* 0x00000004626d7981 */ /* 0x000122000c1e1500 */
[----:B------:R-:W-:Y:S02]  /*41c0*/  IADD3 R92, P0, R107, R120, RZ ;  /* 0x000000786b5c7210 */ /* 0x000fe40007f1e0ff */
[----:B------:R-:W2:Y:S01]  /*41d0*/  LDC R124, c[0x0][0x248] ;  /* 0x00009200ff7c7b82 */ /* 0x000ea20000000800 */
[-C--:B------:R-:W-:Y:S01]  /*41e0*/  LEA.HI.X.SX32 R95, R93, R121.reuse, 0x1, P2 ;  /* 0x000000795d5f7211 */ /* 0x080fe200010f0eff */
[----:B------:R3:W4:Y:S01]  /*41f0*/  LDG.E.U16 R108, desc[UR4][R96.64] ;  /* 0x00000004606c7981 */ /* 0x000722000c1e1500 */
[----:B------:R-:W-:-:S03]  /*4200*/  LEA.HI.X.SX32 R93, R101, R121, 0x1, P0 ;  /* 0x00000079655d7211 */ /* 0x000fc600000f0eff */
[----:B------:R3:W4:Y:S01]  /*4210*/  LDG.E.U16 R107, desc[UR4][R94.64] ;  /* 0x000000045e6b7981 */ /* 0x000722000c1e1500 */
[----:B0-----:R-:W-:Y:S01]  /*4220*/  IMAD R99, R104, 0x189, RZ ;  /* 0x0000018968637824 */ /* 0x001fe200078e02ff */
[----:B------:R-:W0:Y:S01]  /*4230*/  LDC R100, c[0x0][0x248] ;  /* 0x00009200ff647b82 */ /* 0x000e220000000800 */
[----:B---3--:R-:W-:Y:S01]  /*4240*/  IMAD R105, R105, 0x322, RZ ;  /* 0x0000032269697824 */ /* 0x008fe200078e02ff */
[----:B------:R3:W4:Y:S01]  /*4250*/  LDG.E.U16 R106, desc[UR4][R92.64] ;  /* 0x000000045c6a7981 */ /* 0x000722000c1e1500 */
[----:B------:R-:W-:-:S04]  /*4260*/  IADD3 R96, P0, R123, R120, RZ ;  /* 0x000000787b607210 */ /* 0x000fc80007f1e0ff */
[----:B------:R-:W-:Y:S01]  /*4270*/  LEA.HI.X.SX32 R97, R99, R121, 0x1, P0 ;  /* 0x0000007963617211 */ /* 0x000fe200000f0eff */
[----:B------:R-:W0:Y:S01]  /*4280*/  LDC R101, c[0x0][0x248] ;  /* 0x00009200ff657b82 */ /* 0x000e220000000800 */
[----:B------:R-:W-:-:S07]  /*4290*/  IMAD R95, R122, 0x332, RZ ;  /* 0x000003327a5f7824 */ /* 0x000fce00078e02ff */
[----:B------:R-:W0:Y:S01]  /*42a0*/  LDC R99, c[0x0][0x248] ;  /* 0x00009200ff637b82 */ /* 0x000e220000000800 */
[----:B-1----:R-:W-:Y:S01]  /*42b0*/  IMAD R91, R91, 0x199, RZ ;  /* 0x000001995b5b7824 */ /* 0x002fe200078e02ff */
[----:B---3--:R-:W-:-:S06]  /*42c0*/  IADD3 R92, P2, R95, R120, RZ ;  /* 0x000000785f5c7210 */ /* 0x008fcc0007f5e0ff */
[----:B------:R-:W1:Y:S01]  /*42d0*/  LDC R102, c[0x0][0x248] ;  /* 0x00009200ff667b82 */ /* 0x000e620000000800 */
[----:B------:R-:W-:Y:S01]  /*42e0*/  IMAD R103, R103, 0x191, RZ ;  /* 0x0000019167677824 */ /* 0x000fe200078e02ff */
[----:B------:R-:W-:Y:S02]  /*42f0*/  IADD3 R94, P1, R105, R120, RZ ;  /* 0x00000078695e7210 */ /* 0x000fe40007f3e0ff */
[-C--:B------:R-:W-:Y:S01]  /*4300*/  LEA.HI.X.SX32 R93, R91, R121.reuse, 0x1, P2 ;  /* 0x000000795b5d7211 */ /* 0x080fe200010f0eff */
[----:B--2---:R-:W-:Y:S01]  /*4310*/  IMAD R129, R124, 0x342, RZ ;  /* 0x000003427c817824 */ /* 0x004fe200078e02ff */
[----:B------:R2:W3:Y:S02]  /*4320*/  LDG.E.U16 R105, desc[UR4][R96.64] ;  /* 0x0000000460697981 */ /* 0x0004e4000c1e1500 */
[----:B------:R-:W1:Y:S01]  /*4330*/  LDC R122, c[0x0][0x248] ;  /* 0x00009200ff7a7b82 */ /* 0x000e620000000800 */
[----:B------:R-:W-:-:S07]  /*4340*/  LEA.HI.X.SX32 R95, R103, R121, 0x1, P1 ;  /* 0x00000079675f7211 */ /* 0x000fce00008f0eff */
[----:B------:R-:W5:Y:S01]  /*4350*/  LDC R91, c[0x0][0x248] ;  /* 0x00009200ff5b7b82 */ /* 0x000f620000000800 */
[----:B------:R0:W3:Y:S07]  /*4360*/  LDG.E.U16 R104, desc[UR4][R94.64] ;  /* 0x000000045e687981 */ /* 0x0000ee000c1e1500 */
[----:B------:R-:W5:Y:S01]  /*4370*/  LDC R123, c[0x0][0x248] ;  /* 0x00009200ff7b7b82 */ /* 0x000f620000000800 */
[----:B--2---:R-:W-:Y:S01]  /*4380*/  IMAD R97, R126, 0x1a1, RZ ;  /* 0x000001a17e617824 */ /* 0x004fe200078e02ff */
[-C--:B------:R-:W-:Y:S01]  /*4390*/  IADD3 R98, P0, R129, R120.reuse, RZ ;  /* 0x0000007881627210 */ /* 0x080fe20007f1e0ff */
[----:B0-----:R-:W-:Y:S01]  /*43a0*/  IMAD R95, R100, 0x362, RZ ;  /* 0x00000362645f7824 */ /* 0x001fe200078e02ff */
[----:B------:R1:W2:Y:S01]  /*43b0*/  LDG.E.U16 R103, desc[UR4][R92.64] ;  /* 0x000000045c677981 */ /* 0x0002a2000c1e1500 */
[----:B------:R-:W-:Y:S01]  /*43c0*/  IMAD R129, R99, 0x372, RZ ;  /* 0x0000037263817824 */ /* 0x000fe200078e02ff */
[-C--:B------:R-:W-:Y:S01]  /*43d0*/  LEA.HI.X.SX32 R99, R97, R121.reuse, 0x1, P0 ;  /* 0x0000007961637211 */ /* 0x080fe200000f0eff */
[----:B------:R-:W-:Y:S01]  /*43e0*/  IMAD R101, R101, 0x1b1, RZ ;  /* 0x000001b165657824 */ /* 0x000fe200078e02ff */
[-C--:B------:R-:W-:Y:S01]  /*43f0*/  IADD3 R94, P0, R95, R120.reuse, RZ ;  /* 0x000000785f5e7210 */ /* 0x080fe20007f1e0ff */
[----:B------:R-:W-:Y:S01]  /*4400*/  IMAD R127, R127, 0x1b9, RZ ;  /* 0x000001b97f7f7824 */ /* 0x000fe200078e02ff */
[----:B------:R-:W0:Y:S01]  /*4410*/  LDC R126, c[0x0][0x248] ;  /* 0x00009200ff7e7b82 */ /* 0x000e220000000800 */
[----:B-1----:R-:W-:Y:S01]  /*4420*/  IMAD R93, R102, 0x352, RZ ;  /* 0x00000352665d7824 */ /* 0x002fe200078e02ff */
[-C--:B------:R-:W-:Y:S01]  /*4430*/  IADD3 R92, P2, R129, R120.reuse, RZ ;  /* 0x00000078815c7210 */ /* 0x080fe20007f5e0ff */
[----:B------:R-:W-:Y:S01]  /*4440*/  IMAD R125, R125, 0x1a9, RZ ;  /* 0x000001a97d7d7824 */ /* 0x000fe200078e02ff */
[-C--:B------:R-:W-:Y:S01]  /*4450*/  LEA.HI.X.SX32 R95, R101, R121.reuse, 0x1, P0 ;  /* 0x00000079655f7211 */ /* 0x080fe200000f0eff */
[----:B------:R-:W-:Y:S01]  /*4460*/  IMAD R135, R131, 0x382, RZ ;  /* 0x0000038283877824 */ /* 0x000fe200078e02ff */
[-C--:B------:R-:W-:Y:S01]  /*4470*/  IADD3 R96, P1, R93, R120.reuse, RZ ;  /* 0x000000785d607210 */ /* 0x080fe20007f3e0ff */
[----:B------:R-:W-:Y:S01]  /*4480*/  IMAD R131, R122, 0x1c1, RZ ;  /* 0x000001c17a837824 */ /* 0x000fe200078e02ff */
[-C--:B------:R-:W-:Y:S01]  /*4490*/  LEA.HI.X.SX32 R93, R127, R121.reuse, 0x1, P2 ;  /* 0x000000797f5d7211 */ /* 0x080fe200010f0eff */
[----:B------:R1:W2:Y:S01]  /*44a0*/  LDG.E.U16 R100, desc[UR4][R94.64] ;  /* 0x000000045e647981 */ /* 0x0002a2000c1e1500 */
[----:B------:R-:W-:Y:S01]  /*44b0*/  LEA.HI.X.SX32 R97, R125, R121, 0x1, P1 ;  /* 0x000000797d617211 */ /* 0x000fe200008f0eff */
[----:B------:R-:W0:Y:S01]  /*44c0*/  LDC R127, c[0x0][0x248] ;  /* 0x00009200ff7f7b82 */ /* 0x000e220000000800 */
[----:B------:R-:W-:Y:S01]  /*44d0*/  IADD3 R122, P0, R135, R120, RZ ;  /* 0x00000078877a7210 */ /* 0x000fe20007f1e0ff */
[----:B-----5:R-:W-:Y:S01]  /*44e0*/  IMAD R135, R123, 0x3b2, RZ ;  /* 0x000003b27b877824 */ /* 0x020fe200078e02ff */
[----:B------:R-:W5:Y:S01]  /*44f0*/  LDG.E.U16 R102, desc[UR4][R98.64] ;  /* 0x0000000462667981 */ /* 0x000f62000c1e1500 */
[----:B-1----:R-:W-:-:S04]  /*4500*/  IMAD R95, R91, 0x3a2, RZ ;  /* 0x000003a25b5f7824 */ /* 0x002fc800078e02ff */
[----:B------:R-:W1:Y:S01]  /*4510*/  LDC R125, c[0x0][0x248] ;  /* 0x00009200ff7d7b82 */ /* 0x000e620000000800 */
[----:B------:R-:W-:Y:S01]  /*4520*/  LEA.HI.X.SX32 R123, R131, R121, 0x1, P0 ;  /* 0x00000079837b7211 */ /* 0x000fe200000f0eff */
[----:B------:R-:W-:Y:S01]  /*4530*/  IMAD R91, R130, 0x1d9, RZ ;  /* 0x000001d9825b7824 */ /* 0x000fe200078e02ff */
[----:B------:R-:W5:Y:S01]  /*4540*/  LDG.E.U16 R101, desc[UR4][R96.64] ;  /* 0x0000000460657981 */ /* 0x000f62000c1e1500 */
[----:B------:R-:W-:-:S03]  /*4550*/  IADD3 R94, P0, R95, R120, RZ ;  /* 0x000000785f5e7210 */ /* 0x000fc60007f1e0ff */
[----:B------:R0:W5:Y:S01]  /*4560*/  LDG.E.U16 R99, desc[UR4][R92.64] ;  /* 0x000000045c637981 */ /* 0x000162000c1e1500 */
[----:B------:R-:W1:Y:S01]  /*4570*/  LDC R129, c[0x0][0x248] ;  /* 0x00009200ff817b82 */ /* 0x000e620000000800 */
[----:B------:R-:W-:-:S07]  /*4580*/  IMAD R133, R133, 0x392, RZ ;  /* 0x0000039285857824 */ /* 0x000fce00078e02ff */
[----:B------:R-:W1:Y:S01]  /*4590*/  LDC R124, c[0x0][0x248] ;  /* 0x00009200ff7c7b82 */ /* 0x000e620000000800 */
[----:B0-----:R-:W-:Y:S01]  /*45a0*/  IMAD R93, R134, 0x1d1, RZ ;  /* 0x000001d1865d7824 */ /* 0x001fe200078e02ff */
[-C--:B------:R-:W-:Y:S01]  /*45b0*/  IADD3 R92, P2, R135, R120.reuse, RZ ;  /* 0x00000078875c7210 */ /* 0x080fe20007f5e0ff */
[----:B------:R-:W-:Y:S01]  /*45c0*/  IMAD R131, R126, 0x3c2, RZ ;  /* 0x000003c27e837824 */ /* 0x000fe200078e02ff */
[----:B------:R0:W5:Y:S02]  /*45d0*/  LDG.E.U16 R98, desc[UR4][R122.64] ;  /* 0x000000047a627981 */ /* 0x000164000c1e1500 */
[-C--:B------:R-:W-:Y:S02]  /*45e0*/  LEA.HI.X.SX32 R95, R93, R121.reuse, 0x1, P0 ;  /* 0x000000795d5f7211 */ /* 0x080fe400000f0eff */
[----:B------:R-:W-:Y:S02]  /*45f0*/  LEA.HI.X.SX32 R93, R91, R121, 0x1, P2 ;  /* 0x000000795b5d7211 */ /* 0x000fe400010f0eff */
[----:B------:R-:W0:Y:S01]  /*4600*/  LDC R91, c[0x0][0x248] ;  /* 0x00009200ff5b7b82 */ /* 0x000e220000000800 */
[----:B------:R-:W-:Y:S01]  /*4610*/  IMAD R97, R132, 0x1c9, RZ ;  /* 0x000001c984617824 */ /* 0x000fe200078e02ff */
[----:B------:R-:W-:-:S04]  /*4620*/  IADD3 R96, P1, R133, R120, RZ ;  /* 0x0000007885607210 */ /* 0x000fc80007f3e0ff */
[----:B------:R-:W-:Y:S01]  /*4630*/  LEA.HI.X.SX32 R97, R97, R121, 0x1, P1 ;  /* 0x0000007961617211 */ /* 0x000fe200008f0eff */
[----:B-1----:R-:W-:Y:S01]  /*4640*/  IMAD R125, R125, 0x1e1, RZ ;  /* 0x000001e17d7d7824 */ /* 0x002fe200078e02ff */
[----:B------:R-:W-:Y:S01]  /*4650*/  IADD3 R126, P0, R131, R120, RZ ;  /* 0x00000078837e7210 */ /* 0x000fe20007f1e0ff */
[----:B------:R-:W-:-:S03]  /*4660*/  IMAD R133, R128, 0x3d2, RZ ;  /* 0x000003d280857824 */ /* 0x000fc600078e02ff */
[----:B------:R-:W5:Y:S01]  /*4670*/  LDG.E.U16 R97, desc[UR4][R96.64] ;  /* 0x0000000460617981 */ /* 0x000f62000c1e1500 */
[----:B0-----:R-:W-:Y:S01]  /*4680*/  IMAD R123, R127, 0x1e9, RZ ;  /* 0x000001e97f7b7824 */ /* 0x001fe200078e02ff */
[----:B------:R-:W-:Y:S01]  /*4690*/  LEA.HI.X.SX32 R127, R125, R121, 0x1, P0 ;  /* 0x000000797d7f7211 */ /* 0x000fe200000f0eff */
[----:B------:R-:W-:Y:S01]  /*46a0*/  IMAD R135, R129, 0x3e2, RZ ;  /* 0x000003e281877824 */ /* 0x000fe200078e02ff */
[-C--:B------:R-:W-:Y:S01]  /*46b0*/  IADD3 R122, P0, R148, R120.reuse, RZ ;  /* 0x00000078947a7210 */ /* 0x080fe20007f1e0ff */
[----:B------:R-:W5:Y:S01]  /*46c0*/  LDG.E.U16 R96, desc[UR4][R94.64] ;  /* 0x000000045e607981 */ /* 0x000f62000c1e1500 */
[----:B------:R-:W-:Y:S02]  /*46d0*/  IMAD R129, R124, 0x1f1, RZ ;  /* 0x000001f17c817824 */ /* 0x000fe400078e02ff */
[----:B------:R-:W-:Y:S01]  /*46e0*/  IADD3 R124, P2, R135, R120, RZ ;  /* 0x00000078877c7210 */ /* 0x000fe20007f5e0ff */
[----:B------:R0:W5:Y:S01]  /*46f0*/  LDG.E.U16 R95, desc[UR4][R92.64] ;  /* 0x000000045c5f7981 */ /* 0x000162000c1e1500 */
[----:B------:R-:W-:-:S02]  /*4700*/  IMAD R149, R149, 0x112, RZ ;  /* 0x0000011295957824 */ /* 0x000fc400078e02ff */
[----:B------:R-:W-:Y:S01]  /*4710*/  IMAD R153, R153, 0x122, RZ ;  /* 0x0000012299997824 */ /* 0x000fe200078e02ff */
[----:B------:R1:W5:Y:S01]  /*4720*/  LDG.E.U16 R94, desc[UR4][R126.64] ;  /* 0x000000047e5e7981 */ /* 0x000362000c1e1500 */
[----:B0-----:R-:W-:-:S04]  /*4730*/  IADD3 R92, P1, R133, R120, RZ ;  /* 0x00000078855c7210 */ /* 0x001fc80007f3e0ff */
[-C--:B------:R-:W-:Y:S02]  /*4740*/  LEA.HI.X.SX32 R93, R123, R121.reuse, 0x1, P1 ;  /* 0x000000797b5d7211 */ /* 0x080fe400008f0eff */
[-C--:B------:R-:W-:Y:S01]  /*4750*/  LEA.HI.X.SX32 R123, R91, R121.reuse, 0x1, P0 ;  /* 0x000000795b7b7211 */ /* 0x080fe200000f0eff */
[----:B------:R-:W-:Y:S01]  /*4760*/  IMAD R154, R154, 0x132, RZ ;  /* 0x000001329a9a7824 */ /* 0x000fe200078e02ff */
[----:B------:R-:W-:Y:S01]  /*4770*/  LEA.HI.X.SX32 R125, R129, R121, 0x1, P2 ;  /* 0x00000079817d7211 */ /* 0x000fe200010f0eff */
[----:B------:R-:W-:Y:S01]  /*4780*/  IMAD R159, R159, 0x142, RZ ;  /* 0x000001429f9f7824 */ /* 0x000fe200078e02ff */
[----:B------:R-:W5:Y:S01]  /*4790*/  LDG.E.U16 R93, desc[UR4][R92.64] ;  /* 0x000000045c5d7981 */ /* 0x000f62000c1e1500 */
[----:B------:R-:W-:-:S03]  /*47a0*/  IADD3 R130, P0, R149, R120, RZ ;  /* 0x0000007895827210 */ /* 0x000fc60007f1e0ff */
[----:B------:R0:W5:Y:S01]  /*47b0*/  LDG.E.U16 R91, desc[UR4][R122.64] ;  /* 0x000000047a5b7981 */ /* 0x000162000c1e1500 */
[----:B-1----:R-:W-:Y:S01]  /*47c0*/  IMAD R126, R26, 0x99, RZ ;  /* 0x000000991a7e7824 */ /* 0x002fe200078e02ff */
[----:B------:R-:W-:Y:S01]  /*47d0*/  IADD3 R132, P2, R154, R120, RZ ;  /* 0x000000789a847210 */ /* 0x000fe20007f5e0ff */
[C---:B------:R-:W-:Y:S01]  /*47e0*/  IMAD R127, R26.reuse, 0xa1, RZ ;  /* 0x000000a11a7f7824 */ /* 0x040fe200078e02ff */
[----:B------:R1:W5:Y:S01]  /*47f0*/  LDG.E.U16 R92, desc[UR4][R124.64] ;  /* 0x000000047c5c7981 */ /* 0x000362000c1e1500 */
[C---:B0-----:R-:W-:Y:S02]  /*4800*/  IMAD R122, R26.reuse, 0x89, RZ ;  /* 0x000000891a7a7824 */ /* 0x041fe400078e02ff */
[----:B------:R-:W-:-:S03]  /*4810*/  IMAD R123, R26, 0x91, RZ ;  /* 0x000000911a7b7824 */ /* 0x000fc600078e02ff */
[-C--:B------:R-:W-:Y:S02]  /*4820*/  LEA.HI.X.SX32 R131, R122, R121.reuse, 0x1, P0 ;  /* 0x000000797a837211 */ /* 0x080fe400000f0eff */
[-C--:B-1----:R-:W-:Y:S02]  /*4830*/  IADD3 R124, P1, R153, R120.reuse, RZ ;  /* 0x00000078997c7210 */ /* 0x082fe40007f3e0ff */
[-C--:B------:R-:W-:Y:S01]  /*4840*/  IADD3 R122, P0, R159, R120.reuse, RZ ;  /* 0x000000789f7a7210 */ /* 0x080fe20007f1e0ff */
[----:B------:R-:W-:Y:S01]  /*4850*/  IMAD R166, R166, 0x172, RZ ;  /* 0x00000172a6a67824 */ /* 0x000fe200078e02ff */
[-C--:B------:R-:W-:Y:S01]  /*4860*/  LEA.HI.X.SX32 R125, R123, R121.reuse, 0x1, P1 ;  /* 0x000000797b7d7211 */ /* 0x080fe200008f0eff */
[----:B------:R-:W-:Y:S01]  /*4870*/  IMAD R161, R161, 0x152, RZ ;  /* 0x00000152a1a17824 */ /* 0x000fe200078e02ff */
[-C--:B------:R-:W-:Y:S01]  /*4880*/  LEA.HI.X.SX32 R133, R126, R121.reuse, 0x1, P2 ;  /* 0x000000797e857211 */ /* 0x080fe200010f0eff */
[----:B------:R-:W-:Y:S01]  /*4890*/  IMAD R169, R169, 0x182, RZ ;  /* 0x00000182a9a97824 */ /* 0x000fe200078e02ff */
[----:B------:R-:W-:Y:S01]  /*48a0*/  LEA.HI.X.SX32 R123, R127, R121, 0x1, P0 ;  /* 0x000000797f7b7211 */ /* 0x000fe200000f0eff */
[----:B------:R-:W-:Y:S01]  /*48b0*/  IMAD R127, R26, 0xb9, RZ ;  /* 0x000000b91a7f7824 */ /* 0x000fe200078e02ff */
[----:B------:R-:W5:Y:S01]  /*48c0*/  LDG.E.U16 R130, desc[UR4][R130.64] ;  /* 0x0000000482827981 */ /* 0x000f62000c1e1500 */
[----:B------:R-:W-:-:S03]  /*48d0*/  IADD3 R126, P2, R166, R120, RZ ;  /* 0x00000078a67e7210 */ /* 0x000fc60007f5e0ff */
[----:B------:R-:W5:Y:S01]  /*48e0*/  LDG.E.U16 R132, desc[UR4][R132.64] ;  /* 0x0000000484847981 */ /* 0x000f62000c1e1500 */
[----:B------:R-:W-:Y:S01]  /*48f0*/  LEA.HI.X.SX32 R127, R127, R121, 0x1, P2 ;  /* 0x000000797f7f7211 */ /* 0x000fe200010f0eff */
[----:B------:R-:W-:Y:S02]  /*4900*/  IMAD R129, R26, 0xc1, RZ ;  /* 0x000000c11a817824 */ /* 0x000fe400078e02ff */
[----:B------:R-:W-:Y:S02]  /*4910*/  IMAD R174, R174, 0x1b2, RZ ;  /* 0x000001b2aeae7824 */ /* 0x000fe400078e02ff */
[----:B------:R-:W-:Y:S01]  /*4920*/  IMAD R170, R170, 0x192, RZ ;  /* 0x00000192aaaa7824 */ /* 0x000fe200078e02ff */
[----:B------:R-:W5:Y:S04]  /*4930*/  LDG.E.U16 R137, desc[UR4][R126.64] ;  /* 0x000000047e897981 */ /* 0x000f68000c1e1500 */
[----:B------:R0:W5:Y:S01]  /*4940*/  LDG.E.U16 R133, desc[UR4][R122.64] ;  /* 0x000000047a857981 */ /* 0x000162000c1e1500 */
[----:B------:R-:W-:-:S02]  /*4950*/  IMAD R165, R165, 0x162, RZ ;  /* 0x00000162a5a57824 */ /* 0x000fc400078e02ff */
[----:B------:R-:W-:Y:S01]  /*4960*/  IMAD R177, R177, 0x1c2, RZ ;  /* 0x000001c2b1b17824 */ /* 0x000fe200078e02ff */
[----:B------:R1:W5:Y:S01]  /*4970*/  LDG.E.U16 R131, desc[UR4][R124.64] ;  /* 0x000000047c837981 */ /* 0x000362000c1e1500 */
[----:B0-----:R-:W-:Y:S01]  /*4980*/  IMAD R123, R26, 0xa9, RZ ;  /* 0x000000a91a7b7824 */ /* 0x001fe200078e02ff */
[----:B------:R-:W-:-:S04]  /*4990*/  IADD3 R122, P0, R161, R120, RZ ;  /* 0x00000078a17a7210 */ /* 0x000fc80007f1e0ff */
[-C--:B------:R-:W-:Y:S02]  /*49a0*/  LEA.HI.X.SX32 R123, R123, R121.reuse, 0x1, P0 ;  /* 0x000000797b7b7211 */ /* 0x080fe400000f0eff */
[-C--:B------:R-:W-:Y:S01]  /*49b0*/  IADD3 R128, P0, R169, R120.reuse, RZ ;  /* 0x00000078a9807210 */ /* 0x080fe20007f1e0ff */
[----:B------:R-:W-:Y:S01]  /*49c0*/  IMAD R127, R26, 0xd9, RZ ;  /* 0x000000d91a7f7824 */ /* 0x000fe200078e02ff */
[-C--:B------:R-:W-:Y:S01]  /*49d0*/  IADD3 R126, P2, R174, R120.reuse, RZ ;  /* 0x00000078ae7e7210 */ /* 0x080fe20007f5e0ff */
[----:B------:R0:W5:Y:S01]  /*49e0*/  LDG.E.U16 R134, desc[UR4][R122.64] ;  /* 0x000000047a867981 */ /* 0x000162000c1e1500 */
[-C--:B------:R-:W-:Y:S01]  /*49f0*/  LEA.HI.X.SX32 R129, R129, R121.reuse, 0x1, P0 ;  /* 0x0000007981817211 */ /* 0x080fe200000f0eff */
[C---:B-1----:R-:W-:Y:S01]  /*4a00*/  IMAD R125, R26.reuse, 0xb1, RZ ;  /* 0x000000b11a7d7824 */ /* 0x042fe200078e02ff */
[-C--:B------:R-:W-:Y:S02]  /*4a10*/  IADD3 R124, P1, R165, R120.reuse, RZ ;  /* 0x00000078a57c7210 */ /* 0x080fe40007f3e0ff */
[-C--:B------:R-:W-:Y:S01]  /*4a20*/  LEA.HI.X.SX32 R127, R127, R121.reuse, 0x1, P2 ;  /* 0x000000797f7f7211 */ /* 0x080fe200010f0eff */
[----:B------:R1:W5:Y:S01]  /*4a30*/  LDG.E.U16 R138, desc[UR4][R128.64] ;  /* 0x00000004808a7981 */ /* 0x000362000c1e1500 */
[----:B0-----:R-:W-:Y:S01]  /*4a40*/  IMAD R123, R26, 0xc9, RZ ;  /* 0x000000c91a7b7824 */ /* 0x001fe200078e02ff */
[-C--:B------:R-:W-:Y:S01]  /*4a50*/  IADD3 R122, P0, R170, R120.reuse, RZ ;  /* 0x00000078aa7a7210 */ /* 0x080fe20007f1e0ff */
[----:B------:R-:W-:Y:S01]  /*4a60*/  IMAD R182, R182, 0x1f2, RZ ;  /* 0x000001f2b6b67824 */ /* 0x000fe200078e02ff */
[-C--:B------:R-:W-:Y:S01]  /*4a70*/  LEA.HI.X.SX32 R125, R125, R121.reuse, 0x1, P1 ;  /* 0x000000797d7d7211 */ /* 0x080fe200008f0eff */
[----:B------:R-:W-:Y:S01]  /*4a80*/  IMAD R173, R173, 0x1a2, RZ ;  /* 0x000001a2adad7824 */ /* 0x000fe200078e02ff */
[----:B------:R-:W-:Y:S01]  /*4a90*/  LEA.HI.X.SX32 R123, R123, R121, 0x1, P0 ;  /* 0x000000797b7b7211 */ /* 0x000fe200000f0eff */
[----:B-1----:R-:W-:Y:S01]  /*4aa0*/  IMAD R129, R26, 0xe1, RZ ;  /* 0x000000e11a817824 */ /* 0x002fe200078e02ff */
[----:B------:R-:W-:Y:S01]  /*4ab0*/  IADD3 R128, P0, R177, R120, RZ ;  /* 0x00000078b1807210 */ /* 0x000fe20007f1e0ff */
[----:B------:R0:W5:Y:S01]  /*4ac0*/  LDG.E.U16 R141, desc[UR4][R126.64] ;  /* 0x000000047e8d7981 */ /* 0x000162000c1e1500 */
[----:B------:R-:W-:-:S02]  /*4ad0*/  IMAD R178, R178, 0x1d2, RZ ;  /* 0x000001d2b2b27824 */ /* 0x000fc400078e02ff */
[----:B------:R-:W-:Y:S01]  /*4ae0*/  LEA.HI.X.SX32 R129, R129, R121, 0x1, P0 ;  /* 0x0000007981817211 */ /* 0x000fe200000f0eff */
[----:B------:R1:W5:Y:S04]  /*4af0*/  LDG.E.U16 R135, desc[UR4][R124.64] ;  /* 0x000000047c877981 */ /* 0x000368000c1e1500 */
[----:B------:R4:W5:Y:S01]  /*4b00*/  LDG.E.U16 R139, desc[UR4][R122.64] ;  /* 0x000000047a8b7981 */ /* 0x000962000c1e1500 */
[----:B0-----:R-:W-:Y:S01]  /*4b10*/  IMAD R127, R26, 0xf9, RZ ;  /* 0x000000f91a7f7824 */ /* 0x001fe200078e02ff */
[-C--:B------:R-:W-:Y:S02]  /*4b20*/  IADD3 R126, P2, R182, R120.reuse, RZ ;  /* 0x00000078b67e7210 */ /* 0x080fe40007f5e0ff */
[----:B------:R0:W5:Y:S01]  /*4b30*/  LDG.E.U16 R142, desc[UR4][R128.64] ;  /* 0x00000004808e7981 */ /* 0x000162000c1e1500 */
[----:B-1----:R-:W-:Y:S01]  /*4b40*/  IMAD R125, R26, 0xd1, RZ ;  /* 0x000000d11a7d7824 */ /* 0x002fe200078e02ff */
[----:B------:R-:W-:-:S02]  /*4b50*/  IADD3 R124, P1, R173, R120, RZ ;  /* 0x00000078ad7c7210 */ /* 0x000fc40007f3e0ff */
[-C--:B------:R-:W-:Y:S01]  /*4b60*/  LEA.HI.X.SX32 R127, R127, R121.reuse, 0x1, P2 ;  /* 0x000000797f7f7211 */ /* 0x080fe200010f0eff */
[----:B----4-:R-:W-:Y:S01]  /*4b70*/  IMAD R123, R26, 0xe9, RZ ;  /* 0x000000e91a7b7824 */ /* 0x010fe200078e02ff */
[-C--:B------:R-:W-:Y:S01]  /*4b80*/  IADD3 R122, P0, R178, R120.reuse, RZ ;  /* 0x00000078b27a7210 */ /* 0x080fe20007f1e0ff */
[----:B0-----:R-:W-:Y:S01]  /*4b90*/  IMAD R128, R143, 0x3f2, RZ ;  /* 0x000003f28f807824 */ /* 0x001fe200078e02ff */
[-C--:B------:R-:W-:Y:S01]  /*4ba0*/  LEA.HI.X.SX32 R125, R125, R121.reuse, 0x1, P1 ;  /* 0x000000797d7d7211 */ /* 0x080fe200008f0eff */
[----:B------:R-:W-:Y:S01]  /*4bb0*/  IMAD R180, R180, 0x1e2, RZ ;  /* 0x000001e2b4b47824 */ /* 0x000fe200078e02ff */
[----:B------:R-:W-:Y:S01]  /*4bc0*/  LEA.HI.X.SX32 R123, R123, R121, 0x1, P0 ;  /* 0x000000797b7b7211 */ /* 0x000fe200000f0eff */
[----:B------:R-:W-:Y:S01]  /*4bd0*/  IMAD R129, R144, 0x1f9, RZ ;  /* 0x000001f990817824 */ /* 0x000fe200078e02ff */
[----:B------:R0:W4:Y:S01]  /*4be0*/  LDG.E.U16 R145, desc[UR4][R126.64] ;  /* 0x000000047e917981 */ /* 0x000122000c1e1500 */
[----:B------:R-:W-:-:S03]  /*4bf0*/  IADD3 R128, P0, R128, R120, RZ ;  /* 0x0000007880807210 */ /* 0x000fc60007f1e0ff */
[----:B------:R1:W4:Y:S01]  /*4c00*/  LDG.E.U16 R140, desc[UR4][R124.64] ;  /* 0x000000047c8c7981 */ /* 0x000322000c1e1500 */
[----:B------:R-:W-:-:S03]  /*4c10*/  LEA.HI.X.SX32 R129, R129, R121, 0x1, P0 ;  /* 0x0000007981817211 */ /* 0x000fc600000f0eff */
[----:B------:R1:W4:Y:S01]  /*4c20*/  LDG.E.U16 R143, desc[UR4][R122.64] ;  /* 0x000000047a8f7981 */ /* 0x000322000c1e1500 */
[----:B0-----:R-:W-:Y:S02]  /*4c30*/  IMAD R126, R163, 0x214, RZ ;  /* 0x00000214a37e7824 */ /* 0x001fe400078e02ff */
[----:B------:R-:W0:Y:S01]  /*4c40*/  LDC R163, c[0x0][0x248] ;  /* 0x00009200ffa37b82 */ /* 0x000e220000000800 */
[----:B------:R1:W4:Y:S02]  /*4c50*/  LDG.E.U16 R147, desc[UR4][R128.64] ;  /* 0x0000000480937981 */ /* 0x000324000c1e1500 */
[----:B-1----:R-:W-:Y:S01]  /*4c60*/  IMAD R125, R26, 0xf1, RZ ;  /* 0x000000f11a7d7824 */ /* 0x002fe200078e02ff */
[----:B------:R-:W-:-:S04]  /*4c70*/  IADD3 R124, P1, R180, R120, RZ ;  /* 0x00000078b47c7210 */ /* 0x000fc80007f3e0ff */
[-C--:B------:R-:W-:Y:S02]  /*4c80*/  LEA.HI.X.SX32 R125, R125, R121.reuse, 0x1, P1 ;  /* 0x000000797d7d7211 */ /* 0x080fe400008f0eff */
[-C--:B------:R-:W-:Y:S01]  /*4c90*/  LEA R122, P0, R167, R120.reuse, 0x2 ;  /* 0x00000078a77a7211 */ /* 0x080fe200078010ff */
[----:B------:R-:W-:Y:S02]  /*4ca0*/  IMAD R128, R168, 0x224, RZ ;  /* 0x00000224a8807824 */ /* 0x000fe400078e02ff */
[----:B------:R1:W4:Y:S01]  /*4cb0*/  LDG.E.U16 R144, desc[UR4][R124.64] ;  /* 0x000000047c907981 */ /* 0x000322000c1e1500 */
[----:B------:R-:W-:Y:S01]  /*4cc0*/  LEA.HI.X.SX32 R123, R148, R121, 0x1, P0 ;  /* 0x00000079947b7211 */ /* 0x000fe200000f0eff */
[----:B------:R-:W3:Y:S01]  /*4cd0*/  LDC R168, c[0x0][0x248] ;  /* 0x00009200ffa87b82 */ /* 0x000ee20000000800 */
[----:B------:R-:W-:-:S03]  /*4ce0*/  IADD3 R128, P0, R128, R120, RZ ;  /* 0x0000007880807210 */ /* 0x000fc60007f1e0ff */
[----:B------:R1:W4:Y:S02]  /*4cf0*/  LDG.E.U16 R148, desc[UR4][R122.64] ;  /* 0x000000047a947981 */ /* 0x000324000c1e1500 */
[----:B-1----:R-:W-:Y:S02]  /*4d00*/  IMAD R124, R157, 0x204, RZ ;  /* 0x000002049d7c7824 */ /* 0x002fe400078e02ff */
[----:B------:R-:W-:Y:S01]  /*4d10*/  IMAD R202, R202, 0x11a, RZ ;  /* 0x0000011acaca7824 */ /* 0x000fe200078e02ff */
[----:B------:R-:W1:Y:S01]  /*4d20*/  LDC R157, c[0x0][0x248] ;  /* 0x00009200ff9d7b82 */ /* 0x000e620000000800 */
[----:B------:R-:W-:Y:S02]  /*4d30*/  LEA.HI.X.SX32 R129, R149, R121, 0x1, P0 ;  /* 0x0000007995817211 */ /* 0x000fe400000f0eff */
[----:B------:R-:W-:Y:S01]  /*4d40*/  IADD3 R124, P1, R124, R120, RZ ;  /* 0x000000787c7c7210 */ /* 0x000fe20007f3e0ff */
[----:B------:R-:W-:-:S03]  /*4d50*/  IMAD R122, R155, 0x234, RZ ;  /* 0x000002349b7a7824 */ /* 0x000fc600078e02ff */
[----:B------:R-:W-:Y:S01]  /*4d60*/  LEA.HI.X.SX32 R125, R151, R121, 0x1, P1 ;  /* 0x00000079977d7211 */ /* 0x000fe200008f0eff */
[----:B------:R-:W2:Y:S01]  /*4d70*/  LDC R167, c[0x0][0x248] ;  /* 0x00009200ffa77b82 */ /* 0x000ea20000000800 */
[----:B------:R0:W4:Y:S01]  /*4d80*/  LDG.E.U16 R151, desc[UR4][R128.64] ;  /* 0x0000000480977981 */ /* 0x000122000c1e1500 */
[----:B------:R-:W-:-:S03]  /*4d90*/  IADD3 R122, P0, R122, R120, RZ ;  /* 0x000000787a7a7210 */ /* 0x000fc60007f1e0ff */
[----:B------:R0:W4:Y:S02]  /*4da0*/  LDG.E.U16 R149, desc[UR4][R124.64] ;  /* 0x000000047c957981 */ /* 0x000124000c1e1500 */
[----:B0-----:R-:W-:Y:S02]  /*4db0*/  IMAD R128, R163, 0x264, RZ ;  /* 0x00000264a3807824 */ /* 0x001fe400078e02ff */
[----:B------:R-:W0:Y:S01]  /*4dc0*/  LDC R163, c[0x0][0x248] ;  /* 0x00009200ffa37b82 */ /* 0x000e220000000800 */
[----:B------:R-:W-:Y:S01]  /*4dd0*/  IMAD R124, R164, 0x244, RZ ;  /* 0x00000244a47c7824 */ /* 0x000fe200078e02ff */
[-C--:B------:R-:W-:Y:S02]  /*4de0*/  IADD3 R126, P2, R126, R120.reuse, RZ ;  /* 0x000000787e7e7210 */ /* 0x080fe40007f5e0ff */
[----:B------:R-:W-:Y:S02]  /*4df0*/  LEA.HI.X.SX32 R123, R202, R121, 0x1, P0 ;  /* 0x00000079ca7b7211 */ /* 0x000fe400000f0eff */
[----:B------:R-:W-:-:S02]  /*4e00*/  IADD3 R124, P1, R124, R120, RZ ;  /* 0x000000787c7c7210 */ /* 0x000fc40007f3e0ff */
[-C--:B------:R-:W-:Y:S02]  /*4e10*/  LEA.HI.X.SX32 R127, R150, R121.reuse, 0x1, P2 ;  /* 0x00000079967f7211 */ /* 0x080fe400010f0eff */
[----:B------:R-:W-:Y:S02]  /*4e20*/  LEA.HI.X.SX32 R125, R153, R121, 0x1, P1 ;  /* 0x00000079997d7211 */ /* 0x000fe400008f0eff */
[----:B------:R3:W4:Y:S01]  /*4e30*/  LDG.E.U16 R153, desc[UR4][R122.64] ;  /* 0x000000047a997981 */ /* 0x000722000c1e1500 */
[----:B------:R-:W-:-:S03]  /*4e40*/  IADD3 R128, P0, R128, R120, RZ ;  /* 0x0000007880807210 */ /* 0x000fc60007f1e0ff */
[----:B------:R1:W4:Y:S01]  /*4e50*/  LDG.E.U16 R150, desc[UR4][R126.64] ;  /* 0x000000047e967981 */ /* 0x000322000c1e1500 */
[----:B------:R-:W-:Y:S01]  /*4e60*/  LEA.HI.X.SX32 R129, R154, R121, 0x1, P0 ;  /* 0x000000799a817211 */ /* 0x000fe200000f0eff */
[----:B------:R-:W-:Y:S02]  /*4e70*/  IMAD R203, R203, 0x12a, RZ ;  /* 0x0000012acbcb7824 */ /* 0x000fe400078e02ff */
[----:B------:R2:W4:Y:S01]  /*4e80*/  LDG.E.U16 R154, desc[UR4][R124.64] ;  /* 0x000000047c9a7981 */ /* 0x000522000c1e1500 */
[----:B---3--:R-:W-:Y:S02]  /*4e90*/  IMAD R122, R168, 0x274, RZ ;  /* 0x00000274a87a7824 */ /* 0x008fe400078e02ff */
[----:B------:R-:W3:Y:S01]  /*4ea0*/  LDC R168, c[0x0][0x248] ;  /* 0x00009200ffa87b82 */ /* 0x000ee20000000800 */
[----:B-1----:R-:W-:Y:S02]  /*4eb0*/  IMAD R126, R157, 0x254, RZ ;  /* 0x000002549d7e7824 */ /* 0x002fe400078e02ff */
[----:B--2---:R-:W-:-:S03]  /*4ec0*/  IMAD R124, R172, 0x284, RZ ;  /* 0x00000284ac7c7824 */ /* 0x004fc600078e02ff */
[-C--:B------:R-:W-:Y:S01]  /*4ed0*/  IADD3 R126, P2, R126, R120.reuse, RZ ;  /* 0x000000787e7e7210 */ /* 0x080fe20007f5e0ff */
[----:B------:R0:W2:Y:S01]  /*4ee0*/  LDG.E.U16 R157, desc[UR4][R128.64] ;  /* 0x00000004809d7981 */ /* 0x0000a2000c1e1500 */
[----:B------:R-:W-:Y:S01]  /*4ef0*/  IMAD R200, R200, 0x13a, RZ ;  /* 0x0000013ac8c87824 */ /* 0x000fe200078e02ff */
[-C--:B------:R-:W-:Y:S01]  /*4f00*/  IADD3 R122, P0, R122, R120.reuse, RZ ;  /* 0x000000787a7a7210 */ /* 0x080fe20007f1e0ff */
[----:B------:R-:W1:Y:S01]  /*4f10*/  LDC R172, c[0x0][0x248] ;  /* 0x00009200ffac7b82 */ /* 0x000e620000000800 */
[-C--:B------:R-:W-:Y:S02]  /*4f20*/  LEA.HI.X.SX32 R127, R203, R121.reuse, 0x1, P2 ;  /* 0x00000079cb7f7211 */ /* 0x080fe400010f0eff */
[----:B------:R-:W-:Y:S01]  /*4f30*/  IADD3 R124, P1, R124, R120, RZ ;  /* 0x000000787c7c7210 */ /* 0x000fe20007f3e0ff */
[----:B0-----:R-:W-:Y:S01]  /*4f40*/  IMAD R128, R163, 0x2a4, RZ ;  /* 0x000002a4a3807824 */ /* 0x001fe200078e02ff */
[-C--:B------:R-:W-:Y:S01]  /*4f50*/  LEA.HI.X.SX32 R123, R200, R121.reuse, 0x1, P0 ;  /* 0x00000079c87b7211 */ /* 0x080fe200000f0eff */
[----:B------:R0:W2:Y:S01]  /*4f60*/  LDG.E.U16 R155, desc[UR4][R126.64] ;  /* 0x000000047e9b7981 */ /* 0x0000a2000c1e1500 */
[----:B------:R-:W-:-:S02]  /*4f70*/  LEA.HI.X.SX32 R125, R159, R121, 0x1, P1 ;  /* 0x000000799f7d7211 */ /* 0x000fc400008f0eff */
[-C--:B------:R-:W-:Y:S01]  /*4f80*/  IADD3 R128, P0, R128, R120.reuse, RZ ;  /* 0x0000007880807210 */ /* 0x080fe20007f1e0ff */
[----:B------:R0:W2:Y:S01]  /*4f90*/  LDG.E.U16 R159, desc[UR4][R122.64] ;  /* 0x000000047a9f7981 */ /* 0x0000a2000c1e1500 */
[----:B------:R-:W-:Y:S02]  /*4fa0*/  IMAD R201, R201, 0x14a, RZ ;  /* 0x0000014ac9c97824 */ /* 0x000fe400078e02ff */
[----:B------:R-:W-:Y:S02]  /*4fb0*/  LEA.HI.X.SX32 R129, R161, R121, 0x1, P0 ;  /* 0x00000079a1817211 */ /* 0x000fe400000f0eff */
[----:B------:R3:W2:Y:S01]  /*4fc0*/  LDG.E.U16 R161, desc[UR4][R124.64] ;  /* 0x000000047ca17981 */ /* 0x0006a2000c1e1500 */
[----:B0-----:R-:W-:Y:S02]  /*4fd0*/  IMAD R126, R175, 0x294, RZ ;  /* 0x00000294af7e7824 */ /* 0x001fe400078e02ff */
[----:B------:R-:W-:Y:S01]  /*4fe0*/  IMAD R246, R246, 0x15a, RZ ;  /* 0x0000015af6f67824 */ /* 0x000fe200078e02ff */
[----:B------:R0:W2:Y:S01]  /*4ff0*/  LDG.E.U16 R164, desc[UR4][R128.64] ;  /* 0x0000000480a47981 */ /* 0x0000a2000c1e1500 */
[----:B------:R-:W-:Y:S01]  /*5000*/  IMAD R122, R167, 0x2b4, RZ ;  /* 0x000002b4a77a7824 */ /* 0x000fe200078e02ff */
[----:B------:R-:W-:Y:S01]  /*5010*/  IADD3 R126, P2, R126, R120, RZ ;  /* 0x000000787e7e7210 */ /* 0x000fe20007f5e0ff */
[----:B------:R-:W1:Y:S01]  /*5020*/  LDC R175, c[0x0][0x248] ;  /* 0x00009200ffaf7b82 */ /* 0x000e620000000800 */
[----:B---3--:R-:W-:-:S02]  /*5030*/  IMAD R124, R171, 0x2c4, RZ ;  /* 0x000002c4ab7c7824 */ /* 0x008fc400078e02ff */
[----:B------:R-:W-:-:S05]  /*5040*/  LEA.HI.X.SX32 R127, R201, R121, 0x1, P2 ;  /* 0x00000079c97f7211 */ /* 0x000fca00010f0eff */
[----:B------:R-:W3:Y:S01]  /*5050*/  LDC R171, c[0x0][0x248] ;  /* 0x00009200ffab7b82 */ /* 0x000ee20000000800 */
[-C--:B------:R-:W-:Y:S01]  /*5060*/  IADD3 R122, P0, R122, R120.reuse, RZ ;  /* 0x000000787a7a7210 */ /* 0x080fe20007f1e0ff */
[----:B0-----:R-:W-:Y:S01]  /*5070*/  IMAD R128, R168, 0x2e4, RZ ;  /* 0x000002e4a8807824 */ /* 0x001fe200078e02ff */
[-C--:B------:R-:W-:Y:S01]  /*5080*/  IADD3 R124, P1, R124, R120.reuse, RZ ;  /* 0x000000787c7c7210 */ /* 0x080fe20007f3e0ff */
[----:B------:R0:W2:Y:S01]  /*5090*/  LDG.E.U16 R163, desc[UR4][R126.64] ;  /* 0x000000047ea37981 */ /* 0x0000a2000c1e1500 */
[-C--:B------:R-:W-:Y:S02]  /*50a0*/  LEA.HI.X.SX32 R123, R246, R121.reuse, 0x1, P0 ;  /* 0x00000079f67b7211 */ /* 0x080fe400000f0eff */
[----:B------:R-:W-:Y:S02]  /*50b0*/  IADD3 R128, P0, R128, R120, RZ ;  /* 0x0000007880807210 */ /* 0x000fe40007f1e0ff */
[-C--:B------:R-:W-:Y:S01]  /*50c0*/  LEA.HI.X.SX32 R125, R165, R121.reuse, 0x1, P1 ;  /* 0x00000079a57d7211 */ /* 0x080fe200008f0eff */
[----:B------:R-:W-:Y:S01]  /*50d0*/  IMAD R244, R244, 0x16a, RZ ;  /* 0x0000016af4f47824 */ /* 0x000fe200078e02ff */
[----:B------:R-:W-:Y:S01]  /*50e0*/  LEA.HI.X.SX32 R129, R166, R121, 0x1, P0 ;  /* 0x00000079a6817211 */ /* 0x000fe200000f0eff */
[----:B------:R-:W2:Y:S01]  /*50f0*/  LDG.E.U16 R165, desc[UR4][R122.64] ;  /* 0x000000047aa57981 */ /* 0x000ea2000c1e1500 */
[----:B0-----:R-:W-:-:S03]  /*5100*/  IMAD R126, R179, 0x2d4, RZ ;  /* 0x000002d4b37e7824 */ /* 0x001fc600078e02ff */
[----:B------:R0:W2:Y:S01]  /*5110*/  LDG.E.U16 R166, desc[UR4][R124.64] ;  /* 0x000000047ca67981 */ /* 0x0000a2000c1e1500 */
[----:B------:R-:W-:Y:S01]  /*5120*/  IMAD R242, R242, 0x17a, RZ ;  /* 0x0000017af2f27824 */ /* 0x000fe200078e02ff */
[----:B------:R-:W3:Y:S01]  /*5130*/  LDC R179, c[0x0][0x248] ;  /* 0x00009200ffb37b82 */ /* 0x000ee20000000800 */
[----:B------:R-:W-:Y:S01]  /*5140*/  IADD3 R126, P2, R126, R120, RZ ;  /* 0x000000787e7e7210 */ /* 0x000fe20007f5e0ff */
[----:B------:R3:W2:Y:S01]  /*5150*/  LDG.E.U16 R168, desc[UR4][R128.64] ;  /* 0x0000000480a87981 */ /* 0x0006a2000c1e1500 */
[----:B0-----:R-:W-:-:S05]  /*5160*/  IMAD R124, R176, 0x304, RZ ;  /* 0x00000304b07c7824 */ /* 0x001fca00078e02ff */
[----:B------:R-:W0:Y:S01]  /*5170*/  LDC R176, c[0x0][0x248] ;  /* 0x00009200ffb07b82 */ /* 0x000e220000000800 */
[-C--:B------:R-:W-:Y:S01]  /*5180*/  LEA.HI.X.SX32 R127, R244, R121.reuse, 0x1, P2 ;  /* 0x00000079f47f7211 */ /* 0x080fe200010f0eff */
[----:B-1----:R-:W-:Y:S02]  /*5190*/  IMAD R122, R172, 0x2f4, RZ ;  /* 0x000002f4ac7a7824 */ /* 0x002fe400078e02ff */
[----:B---3--:R-:W-:Y:S02]  /*51a0*/  IMAD R128, R171, 0x324, RZ ;  /* 0x00000324ab807824 */ /* 0x008fe400078e02ff */
[----:B------:R1:W3:Y:S01]  /*51b0*/  LDG.E.U16 R167, desc[UR4][R126.64] ;  /* 0x000000047ea77981 */ /* 0x0002e2000c1e1500 */
[-C--:B------:R-:W-:Y:S01]  /*51c0*/  IADD3 R122, P0, R122, R120.reuse, RZ ;  /* 0x000000787a7a7210 */ /* 0x080fe20007f1e0ff */
[----:B------:R-:W-:Y:S01]  /*51d0*/  IMAD R240, R240, 0x18a, RZ ;  /* 0x0000018af0f07824 */ /* 0x000fe200078e02ff */
[-C--:B------:R-:W-:Y:S02]  /*51e0*/  IADD3 R124, P1, R124, R120.reuse, RZ ;  /* 0x000000787c7c7210 */ /* 0x080fe40007f3e0ff */
[----:B------:R-:W-:Y:S01]  /*51f0*/  LEA.HI.X.SX32 R123, R242, R121, 0x1, P0 ;  /* 0x00000079f27b7211 */ /* 0x000fe200000f0eff */
[----:B-1----:R-:W-:Y:S01]  /*5200*/  IMAD R126, R199, 0x314, RZ ;  /* 0x00000314c77e7824 */ /* 0x002fe200078e02ff */
[-C--:B------:R-:W-:Y:S01]  /*5210*/  IADD3 R128, P0, R128, R120.reuse, RZ ;  /* 0x0000007880807210 */ /* 0x080fe20007f1e0ff */
[----:B------:R-:W1:Y:S03]  /*5220*/  LDC R199, c[0x0][0x248] ;  /* 0x00009200ffc77b82 */ /* 0x000e660000000800 */
[----:B------:R-:W-:-:S02]  /*5230*/  IADD3 R126, P2, R126, R120, RZ ;  /* 0x000000787e7e7210 */ /* 0x000fc40007f5e0ff */
[-C--:B------:R-:W-:Y:S02]  /*5240*/  LEA.HI.X.SX32 R125, R169, R121.reuse, 0x1, P1 ;  /* 0x00000079a97d7211 */ /* 0x080fe400008f0eff */
[-C--:B------:R-:W-:Y:S01]  /*5250*/  LEA.HI.X.SX32 R127, R240, R121.reuse, 0x1, P2 ;  /* 0x00000079f07f7211 */ /* 0x080fe200010f0eff */
[----:B------:R0:W3:Y:S01]  /*5260*/  LDG.E.U16 R169, desc[UR4][R122.64] ;  /* 0x000000047aa97981 */ /* 0x0000e2000c1e1500 */
[----:B------:R-:W-:Y:S01]  /*5270*/  LEA.HI.X.SX32 R129, R170, R121, 0x1, P0 ;  /* 0x00000079aa817211 */ /* 0x000fe200000f0eff */
[----:B------:R-:W-:Y:S02]  /*5280*/  IMAD R238, R238, 0x19a, RZ ;  /* 0x0000019aeeee7824 */ /* 0x000fe400078e02ff */
[----:B------:R0:W3:Y:S04]  /*5290*/  LDG.E.U16 R171, desc[UR4][R126.64] ;  /* 0x000000047eab7981 */ /* 0x0000e8000c1e1500 */
[----:B------:R0:W3:Y:S02]  /*52a0*/  LDG.E.U16 R172, desc[UR4][R128.64] ;  /* 0x0000000480ac7981 */ /* 0x0000e4000c1e1500 */
[----:B0-----:R-:W-:-:S02]  /*52b0*/  IMAD R122, R175, 0x334, RZ ;  /* 0x00000334af7a7824 */ /* 0x001fc400078e02ff */
[----:B------:R0:W3:Y:S01]  /*52c0*/  LDG.E.U16 R170, desc[UR4][R124.64] ;  /* 0x000000047caa7981 */ /* 0x0000e2000c1e1500 */
[----:B------:R-:W-:Y:S02]  /*52d0*/  IMAD R126, R227, 0x354, RZ ;  /* 0x00000354e37e7824 */ /* 0x000fe400078e02ff */
[-C--:B------:R-:W-:Y:S01]  /*52e0*/  IADD3 R122, P0, R122, R120.reuse, RZ ;  /* 0x000000787a7a7210 */ /* 0x080fe20007f1e0ff */
[----:B------:R-:W-:Y:S01]  /*52f0*/  IMAD R236, R236, 0x1aa, RZ ;  /* 0x000001aaecec7824 */ /* 0x000fe200078e02ff */
[----:B------:R-:W5:Y:S01]  /*5300*/  LDC R227, c[0x0][0x248] ;  /* 0x00009200ffe37b82 */ /* 0x000f620000000800 */
[----:B------:R-:W-:Y:S01]  /*5310*/  IMAD R128, R176, 0x364, RZ ;  /* 0x00000364b0807824 */ /* 0x000fe200078e02ff */
[----:B------:R-:W-:Y:S02]  /*5320*/  LEA.HI.X.SX32 R123, R238, R121, 0x1, P0 ;  /* 0x00000079ee7b7211 */ /* 0x000fe400000f0eff */
[-C--:B------:R-:W-:Y:S01]  /*5330*/  IADD3 R126, P2, R126, R120.reuse, RZ ;  /* 0x000000787e7e7210 */ /* 0x080fe20007f5e0ff */
[----:B0-----:R-:W-:Y:S01]  /*5340*/  IMAD R124, R181, 0x344, RZ ;  /* 0x00000344b57c7824 */ /* 0x001fe200078e02ff */
[----:B------:R-:W-:-:S02]  /*5350*/  IADD3 R128, P0, R128, R120, RZ ;  /* 0x0000007880807210 */ /* 0x000fc40007f1e0ff */
[----:B------:R-:W0:Y:S01]  /*5360*/  LDC R181, c[0x0][0x248] ;  /* 0x00009200ffb57b82 */ /* 0x000e220000000800 */
[-C--:B------:R-:W-:Y:S02]  /*5370*/  LEA.HI.X.SX32 R127, R236, R121.reuse, 0x1, P2 ;  /* 0x00000079ec7f7211 */ /* 0x080fe400010f0eff */
[----:B------:R-:W-:Y:S02]  /*5380*/  IADD3 R124, P1, R124, R120, RZ ;  /* 0x000000787c7c7210 */ /* 0x000fe40007f3e0ff */
[-C--:B------:R-:W-:Y:S01]  /*5390*/  LEA.HI.X.SX32 R129, R174, R121.reuse, 0x1, P0 ;  /* 0x00000079ae817211 */ /* 0x080fe200000f0eff */
[----:B------:R1:W3:Y:S01]  /*53a0*/  LDG.E.U16 R175, desc[UR4][R126.64] ;  /* 0x000000047eaf7981 */ /* 0x0002e2000c1e1500 */
[----:B------:R-:W-:-:S03]  /*53b0*/  LEA.HI.X.SX32 R125, R173, R121, 0x1, P1 ;  /* 0x00000079ad7d7211 */ /* 0x000fc600008f0eff */
[----:B------:R1:W3:Y:S04]  /*53c0*/  LDG.E.U16 R173, desc[UR4][R122.64] ;  /* 0x000000047aad7981 */ /* 0x0002e8000c1e1500 */
[----:B------:R1:W3:Y:S02]  /*53d0*/  LDG.E.U16 R176, desc[UR4][R128.64] ;  /* 0x0000000480b07981 */ /* 0x0002e4000c1e1500 */
[----:B-1----:R-:W-:Y:S02]  /*53e0*/  IMAD R126, R231, 0x394, RZ ;  /* 0x00000394e77e7824 */ /* 0x002fe400078e02ff */
[----:B------:R1:W3:Y:S01]  /*53f0*/  LDG.E.U16 R174, desc[UR4][R124.64] ;  /* 0x000000047cae7981 */ /* 0x0002e2000c1e1500 */
[----:B------:R-:W-:Y:S01]  /*5400*/  IMAD R234, R234, 0x1ba, RZ ;  /* 0x000001baeaea7824 */ /* 0x000fe200078e02ff */
[----:B------:R-:W5:Y:S01]  /*5410*/  LDC R231, c[0x0][0x248] ;  /* 0x00009200ffe77b82 */ /* 0x000f620000000800 */
[----:B------:R-:W-:-:S02]  /*5420*/  IMAD R122, R179, 0x374, RZ ;  /* 0x00000374b37a7824 */ /* 0x000fc400078e02ff */
[----:B------:R-:W-:-:S05]  /*5430*/  IMAD R128, R199, 0x3a4, RZ ;  /* 0x000003a4c7807824 */ /* 0x000fca00078e02ff */
[----:B------:R-:W5:Y:S01]  /*5440*/  LDC R199, c[0x0][0x248] ;  /* 0x00009200ffc77b82 */ /* 0x000f620000000800 */
[----:B-1----:R-:W-:Y:S01]  /*5450*/  IMAD R124, R215, 0x384, RZ ;  /* 0x00000384d77c7824 */ /* 0x002fe200078e02ff */
[-C--:B------:R-:W-:Y:S01]  /*5460*/  IADD3 R122, P0, R122, R120.reuse, RZ ;  /* 0x000000787a7a7210 */ /* 0x080fe20007f1e0ff */
[----:B------:R-:W-:Y:S01]  /*5470*/  IMAD R232, R232, 0x1ca, RZ ;  /* 0x000001cae8e87824 */ /* 0x000fe200078e02ff */
[-C--:B------:R-:W-:Y:S02]  /*5480*/  IADD3 R126, P2, R126, R120.reuse, RZ ;  /* 0x000000787e7e7210 */ /* 0x080fe40007f5e0ff */
[----:B------:R-:W-:Y:S02]  /*5490*/  IADD3 R124, P1, R124, R120, RZ ;  /* 0x000000787c7c7210 */ /* 0x000fe40007f3e0ff */
[----:B------:R-:W1:Y:S01]  /*54a0*/  LDC R215, c[0x0][0x248] ;  /* 0x00009200ffd77b82 */ /* 0x000e620000000800 */
[-C--:B------:R-:W-:Y:S02]  /*54b0*/  LEA.HI.X.SX32 R123, R234, R121.reuse, 0x1, P0 ;  /* 0x00000079ea7b7211 */ /* 0x080fe400000f0eff */
[----:B------:R-:W-:-:S02]  /*54c0*/  LEA.HI.X.SX32 R127, R232, R121, 0x1, P2 ;  /* 0x00000079e87f7211 */ /* 0x000fc400010f0eff */
[----:B------:R-:W-:Y:S02]  /*54d0*/  LEA.HI.X.SX32 R125, R177, R121, 0x1, P1 ;  /* 0x00000079b17d7211 */ /* 0x000fe400008f0eff */
[----:B------:R0:W3:Y:S01]  /*54e0*/  LDG.E.U16 R177, desc[UR4][R122.64] ;  /* 0x000000047ab17981 */ /* 0x0000e2000c1e1500 */
[----:B------:R-:W-:-:S03]  /*54f0*/  IADD3 R128, P0, R128, R120, RZ ;  /* 0x0000007880807210 */ /* 0x000fc60007f1e0ff */
[----:B------:R0:W3:Y:S01]  /*5500*/  LDG.E.U16 R179, desc[UR4][R126.64] ;  /* 0x000000047eb37981 */ /* 0x0000e2000c1e1500 */
[----:B------:R-:W-:-:S03]  /*5510*/  LEA.HI.X.SX32 R129, R178, R121, 0x1, P0 ;  /* 0x00000079b2817211 */ /* 0x000fc600000f0eff */
[----:B------:R0:W3:Y:S02]  /*5520*/  LDG.E.U16 R178, desc[UR4][R124.64] ;  /* 0x000000047cb27981 */ /* 0x0000e4000c1e1500 */
[----:B0-----:R-:W-:Y:S02]  /*5530*/  IMAD R122, R181, 0x3b4, RZ ;  /* 0x000003b4b57a7824 */ /* 0x001fe400078e02ff */
[----:B------:R-:W3:Y:S01]  /*5540*/  LDG.E.U16 R128, desc[UR4][R128.64] ;  /* 0x0000000480807981 */ /* 0x000ee2000c1e1500 */
[----:B------:R-:W-:Y:S02]  /*5550*/  IMAD R126, R230, 0x3d4, RZ ;  /* 0x000003d4e67e7824 */ /* 0x000fe400078e02ff */
[----:B------:R-:W-:Y:S02]  /*5560*/  IMAD R230, R233, 0x1da, RZ ;  /* 0x000001dae9e67824 */ /* 0x000fe400078e02ff */
[----:B------:R-:W0:Y:S01]  /*5570*/  LDC R233, c[0x0][0x248] ;  /* 0x00009200ffe97b82 */ /* 0x000e220000000800 */
[-C--:B------:R-:W-:Y:S01]  /*5580*/  IADD3 R122, P0, R122, R120.reuse, RZ ;  /* 0x000000787a7a7210 */ /* 0x080fe20007f1e0ff */
[----:B------:R-:W-:Y:S01]  /*5590*/  IMAD R124, R228, 0x3c4, RZ ;  /* 0x000003c4e47c7824 */ /* 0x000fe200078e02ff */
[----:B------:R-:W-:Y:S01]  /*55a0*/  IADD3 R126, P2, R126, R120, RZ ;  /* 0x000000787e7e7210 */ /* 0x000fe20007f5e0ff */
[----:B------:R-:W-:Y:S01]  /*55b0*/  IMAD R228, R235, 0x1ea, RZ ;  /* 0x000001eaebe47824 */ /* 0x000fe200078e02ff */
[----:B------:R-:W-:Y:S01]  /*55c0*/  LEA.HI.X.SX32 R123, R230, R121, 0x1, P0 ;  /* 0x00000079e67b7211 */ /* 0x000fe200000f0eff */
[----:B-----5:R-:W-:-:S02]  /*55d0*/  IMAD R181, R199, 0x3e4, RZ ;  /* 0x000003e4c7b57824 */ /* 0x020fc400078e02ff */
[----:B-1----:R-:W-:Y:S01]  /*55e0*/  IMAD R215, R215, 0x114, RZ ;  /* 0x00000114d7d77824 */ /* 0x002fe200078e02ff */
[----:B------:R-:W-:Y:S01]  /*55f0*/  LEA.HI.X.SX32 R127, R228, R121, 0x1, P2 ;  /* 0x00000079e47f7211 */ /* 0x000fe200010f0eff */
[----:B------:R1:W5:Y:S01]  /*5600*/  LDG.E.U16 R129, desc[UR4][R122.64] ;  /* 0x000000047a817981 */ /* 0x000362000c1e1500 */
[----:B------:R-:W4:Y:S01]  /*5610*/  LDC R235, c[0x0][0x248] ;  /* 0x00009200ffeb7b82 */ /* 0x000f220000000800 */
[----:B------:R-:W-:Y:S01]  /*5620*/  IMAD R250, R250, 0x134, RZ ;  /* 0x00000134fafa7824 */ /* 0x000fe200078e02ff */
[----:B------:R-:W-:-:S06]  /*5630*/  IADD3 R124, P1, R124, R120, RZ ;  /* 0x000000787c7c7210 */ /* 0x000fcc0007f3e0ff */
[----:B------:R-:W4:Y:S01]  /*5640*/  LDC R199, c[0x0][0x248] ;  /* 0x00009200ffc77b82 */ /* 0x000f220000000800 */
[-C--:B-1----:R-:W-:Y:S02]  /*5650*/  IADD3 R122, P0, R181, R120.reuse, RZ ;  /* 0x00000078b57a7210 */ /* 0x082fe40007f1e0ff */
[----:B------:R1:W5:Y:S02]  /*5660*/  LDG.E.U16 R181, desc[UR4][R126.64] ;  /* 0x000000047eb57981 */ /* 0x000364000c1e1500 */
[-C--:B------:R-:W-:Y:S01]  /*5670*/  LEA.HI.X.SX32 R123, R182, R121.reuse, 0x1, P0 ;  /* 0x00000079b67b7211 */ /* 0x080fe200000f0eff */
[----:B0-----:R-:W-:Y:S01]  /*5680*/  IMAD R239, R233, 0x144, RZ ;  /* 0x00000144e9ef7824 */ /* 0x001fe200078e02ff */
[----:B------:R-:W-:Y:S01]  /*5690*/  LEA.HI.X.SX32 R125, R180, R121, 0x1, P1 ;  /* 0x00000079b47d7211 */ /* 0x000fe200008f0eff */
[----:B------:R-:W-:Y:S01]  /*56a0*/  IMAD R227, R227, 0x124, RZ ;  /* 0x00000124e3e37824 */ /* 0x000fe200078e02ff */
[----:B------:R-:W0:Y:S01]  /*56b0*/  LDC R233, c[0x0][0x248] ;  /* 0x00009200ffe97b82 */ /* 0x000e220000000800 */
[----:B------:R1:W5:Y:S02]  /*56c0*/  LDG.E.U16 R182, desc[UR4][R122.64] ;  /* 0x000000047ab67981 */ /* 0x000364000c1e1500 */
[----:B-1----:R-:W-:-:S02]  /*56d0*/  IADD3 R126, P0, R215, R120, RZ ;  /* 0x00000078d77e7210 */ /* 0x002fc40007f1e0ff */
[----:B------:R1:W5:Y:S02]  /*56e0*/  LDG.E.U16 R180, desc[UR4][R124.64] ;  /* 0x000000047cb47981 */ /* 0x000364000c1e1500 */
[----:B------:R-:W-:Y:S02]  /*56f0*/  LEA.HI.X.SX32 R127, R185, R121, 0x1, P0 ;  /* 0x00000079b97f7211 */ /* 0x000fe400000f0eff */
[----:B------:R-:W-:-:S04]  /*5700*/  IADD3 R122, P2, R250, R120, RZ ;  /* 0x00000078fa7a7210 */ /* 0x000fc80007f5e0ff */
[-C--:B------:R-:W-:Y:S02]  /*5710*/  LEA.HI.X.SX32 R123, R183, R121.reuse, 0x1, P2 ;  /* 0x00000079b77b7211 */ /* 0x080fe400010f0eff */
[----:B------:R4:W5:Y:S01]  /*5720*/  LDG.E.U16 R183, desc[UR4][R126.64] ;  /* 0x000000047eb77981 */ /* 0x000962000c1e1500 */
[-C--:B-1----:R-:W-:Y:S01]  /*5730*/  IADD3 R124, P1, R227, R120.reuse, RZ ;  /* 0x00000078e37c7210 */ /* 0x082fe20007f3e0ff */
[----:B----4-:R-:W-:Y:S02]  /*5740*/  IMAD R235, R235, 0x164, RZ ;  /* 0x00000164ebeb7824 */ /* 0x010fe400078e02ff */
[----:B------:R1:W4:Y:S01]  /*5750*/  LDG.E.U16 R185, desc[UR4][R122.64] ;  /* 0x000000047ab97981 */ /* 0x000322000c1e1500 */
[----:B------:R-:W-:Y:S01]  /*5760*/  IADD3 R126, P0, R239, R120, RZ ;  /* 0x00000078ef7e7210 */ /* 0x000fe20007f1e0ff */
[----:B------:R-:W-:Y:S01]  /*5770*/  IMAD R239, R231, 0x154, RZ ;  /* 0x00000154e7ef7824 */ /* 0x000fe200078e02ff */
[-C--:B------:R-:W-:Y:S01]  /*5780*/  LEA.HI.X.SX32 R125, R184, R121.reuse, 0x1, P1 ;  /* 0x00000079b87d7211 */ /* 0x080fe200008f0eff */
[----:B------:R-:W0:Y:S01]  /*5790*/  LDC R231, c[0x0][0x248] ;  /* 0x00009200ffe77b82 */ /* 0x000e220000000800 */
[----:B------:R-:W-:Y:S01]  /*57a0*/  LEA.HI.X.SX32 R127, R186, R121, 0x1, P0 ;  /* 0x00000079ba7f7211 */ /* 0x000fe200000f0eff */
[----:B-1----:R-:W-:-:S02]  /*57b0*/  IMAD R122, R199, 0x174, RZ ;  /* 0x00000174c77a7824 */ /* 0x002fc400078e02ff */
[----:B------:R-:W4:Y:S04]  /*57c0*/  LDG.E.U16 R184, desc[UR4][R124.64] ;  /* 0x000000047cb87981 */ /* 0x000f28000c1e1500 */
[----:B------:R1:W4:Y:S01]  /*57d0*/  LDG.E.U16 R186, desc[UR4][R126.64] ;  /* 0x000000047eba7981 */ /* 0x000322000c1e1500 */
[----:B------:R-:W-:Y:S02]  /*57e0*/  IMAD R199, R237, 0x184, RZ ;  /* 0x00000184edc77824 */ /* 0x000fe400078e02ff */
[----:B------:R-:W2:Y:S01]  /*57f0*/  LDC R237, c[0x0][0x248] ;  /* 0x00009200ffed7b82 */ /* 0x000ea20000000800 */
[----:B-1----:R-:W-:-:S07]  /*5800*/  IADD3 R126, P0, R239, R120, RZ ;  /* 0x00000078ef7e7210 */ /* 0x002fce0007f1e0ff */
[----:B------:R-:W1:Y:S01]  /*5810*/  LDC R239, c[0x0][0x248] ;  /* 0x00009200ffef7b82 */ /* 0x000e620000000800 */
[----:B------:R-:W-:Y:S02]  /*5820*/  IADD3 R124, P1, R235, R120, RZ ;  /* 0x00000078eb7c7210 */ /* 0x000fe40007f3e0ff */
[-C--:B------:R-:W-:Y:S02]  /*5830*/  LEA.HI.X.SX32 R127, R187, R121.reuse, 0x1, P0 ;  /* 0x00000079bb7f7211 */ /* 0x080fe400000f0eff */
[----:B------:R-:W-:-:S03]  /*5840*/  LEA.HI.X.SX32 R125, R188, R121, 0x1, P1 ;  /* 0x00000079bc7d7211 */ /* 0x000fc600008f0eff */
[----:B------:R0:W4:Y:S01]  /*5850*/  LDG.E.U16 R187, desc[UR4][R126.64] ;  /* 0x000000047ebb7981 */ /* 0x000122000c1e1500 */
[----:B------:R-:W2:Y:S01]  /*5860*/  LDC R235, c[0x0][0x248] ;  /* 0x00009200ffeb7b82 */ /* 0x000ea20000000800 */
[-C--:B------:R-:W-:Y:S01]  /*5870*/  IADD3 R122, P0, R122, R120.reuse, RZ ;  /* 0x000000787a7a7210 */ /* 0x080fe20007f1e0ff */
[----:B0-----:R-:W-:Y:S01]  /*5880*/  IMAD R231, R231, 0x1a4, RZ ;  /* 0x000001a4e7e77824 */ /* 0x001fe200078e02ff */
[----:B------:R0:W4:Y:S01]  /*5890*/  LDG.E.U16 R188, desc[UR4][R124.64] ;  /* 0x000000047cbc7981 */ /* 0x000122000c1e1500 */
[----:B------:R-:W-:Y:S01]  /*58a0*/  IADD3 R126, P1, R199, R120, RZ ;  /* 0x00000078c77e7210 */ /* 0x000fe20007f3e0ff */
[----:B------:R-:W-:Y:S01]  /*58b0*/  IMAD R199, R233, 0x194, RZ ;  /* 0x00000194e9c77824 */ /* 0x000fe200078e02ff */
[-C--:B------:R-:W-:Y:S02]  /*58c0*/  LEA.HI.X.SX32 R123, R189, R121.reuse, 0x1, P0 ;  /* 0x00000079bd7b7211 */ /* 0x080fe400000f0eff */
[----:B------:R-:W2:Y:S01]  /*58d0*/  LDC R233, c[0x0][0x248] ;  /* 0x00009200ffe97b82 */ /* 0x000ea20000000800 */
[----:B------:R-:W-:-:S02]  /*58e0*/  LEA.HI.X.SX32 R127, R190, R121, 0x1, P1 ;  /* 0x00000079be7f7211 */ /* 0x000fc400008f0eff */
[----:B------:R-:W4:Y:S04]  /*58f0*/  LDG.E.U16 R189, desc[UR4][R122.64] ;  /* 0x000000047abd7981 */ /* 0x000f28000c1e1500 */
[----:B------:R1:W4:Y:S01]  /*5900*/  LDG.E.U16 R190, desc[UR4][R126.64] ;  /* 0x000000047ebe7981 */ /* 0x000322000c1e1500 */
[-C--:B0-----:R-:W-:Y:S02]  /*5910*/  IADD3 R124, P1, R231, R120.reuse, RZ ;  /* 0x00000078e77c7210 */ /* 0x081fe40007f3e0ff */
[----:B------:R-:W0:Y:S01]  /*5920*/  LDC R231, c[0x0][0x248] ;  /* 0x00009200ffe77b82 */ /* 0x000e220000000800 */
[----:B-1----:R-:W-:-:S07]  /*5930*/  IADD3 R126, P0, R199, R120, RZ ;  /* 0x00000078c77e7210 */ /* 0x002fce0007f1e0ff */
[----:B------:R-:W1:Y:S01]  /*5940*/  LDC R199, c[0x0][0x248] ;  /* 0x00009200ffc77b82 */ /* 0x000e620000000800 */
[----:B------:R-:W-:Y:S01]  /*5950*/  IMAD R122, R239, 0x1b4, RZ ;  /* 0x000001b4ef7a7824 */ /* 0x000fe200078e02ff */
[-C--:B------:R-:W-:Y:S01]  /*5960*/  LEA.HI.X.SX32 R127, R191, R121.reuse, 0x1, P0 ;  /* 0x00000079bf7f7211 */ /* 0x080fe200000f0eff */
[----:B------:R-:W-:Y:S01]  /*5970*/  IMAD R239, R241, 0x1c4, RZ ;  /* 0x000001c4f1ef7824 */ /* 0x000fe200078e02ff */
[-C--:B------:R-:W-:Y:S02]  /*5980*/  LEA.HI.X.SX32 R125, R192, R121.reuse, 0x1, P1 ;  /* 0x00000079c07d7211 */ /* 0x080fe400008f0eff */
[----:B------:R-:W-:Y:S01]  /*5990*/  IADD3 R122, P0, R122, R120, RZ ;  /* 0x000000787a7a7210 */ /* 0x000fe20007f1e0ff */
[----:B------:R0:W4:Y:S01]  /*59a0*/  LDG.E.U16 R191, desc[UR4][R126.64] ;  /* 0x000000047ebf7981 */ /* 0x000122000c1e1500 */
[----:B--2---:R-:W-:Y:S02]  /*59b0*/  IMAD R237, R237, 0x1d4, RZ ;  /* 0x000001d4eded7824 */ /* 0x004fe400078e02ff */
[----:B------:R-:W-:Y:S01]  /*59c0*/  LEA.HI.X.SX32 R123, R193, R121, 0x1, P0 ;  /* 0x00000079c17b7211 */ /* 0x000fe200000f0eff */
[----:B------:R-:W-:Y:S01]  /*59d0*/  IMAD R235, R235, 0x1e4, RZ ;  /* 0x000001e4ebeb7824 */ /* 0x000fe200078e02ff */
[----:B------:R2:W4:Y:S01]  /*59e0*/  LDG.E.U16 R192, desc[UR4][R124.64] ;  /* 0x000000047cc07981 */ /* 0x000522000c1e1500 */
[----:B------:R-:W-:-:S03]  /*59f0*/  IMAD R233, R233, 0x1f4, RZ ;  /* 0x000001f4e9e97824 */ /* 0x000fc600078e02ff */
[----:B------:R2:W4:Y:S01]  /*5a00*/  LDG.E.U16 R193, desc[UR4][R122.64] ;  /* 0x000000047ac17981 */ /* 0x000522000c1e1500 */
[----:B0-----:R-:W-:-:S04]  /*5a10*/  IADD3 R126, P1, R239, R120, RZ ;  /* 0x00000078ef7e7210 */ /* 0x001fc80007f3e0ff */
[-C--:B------:R-:W-:Y:S02]  /*5a20*/  LEA.HI.X.SX32 R127, R194, R121.reuse, 0x1, P1 ;  /* 0x00000079c27f7211 */ /* 0x080fe400008f0eff */
[-C--:B--2---:R-:W-:Y:S02]  /*5a30*/  IADD3 R124, P0, R237, R120.reuse, RZ ;  /* 0x00000078ed7c7210 */ /* 0x084fe40007f1e0ff */
[----:B------:R-:W-:Y:S01]  /*5a40*/  IADD3 R122, P1, R235, R120, RZ ;  /* 0x00000078eb7a7210 */ /* 0x000fe20007f3e0ff */
[----:B------:R1:W2:Y:S01]  /*5a50*/  LDG.E.U16 R194, desc[UR4][R126.64] ;  /* 0x000000047ec27981 */ /* 0x0002a2000c1e1500 */
[-C--:B------:R-:W-:Y:S02]  /*5a60*/  LEA.HI.X.SX32 R125, R195, R121.reuse, 0x1, P0 ;  /* 0x00000079c37d7211 */ /* 0x080fe400000f0eff */
[----:B------:R-:W-:-:S03]  /*5a70*/  LEA.HI.X.SX32 R123, R196, R121, 0x1, P1 ;  /* 0x00000079c47b7211 */ /* 0x000fc600008f0eff */
[----:B------:R0:W4:Y:S01]  /*5a80*/  LDG.E.U16 R195, desc[UR4][R124.64] ;  /* 0x000000047cc37981 */ /* 0x000122000c1e1500 */
[----:B-1----:R-:W-:Y:S01]  /*5a90*/  IMAD R127, R199, 0x3f4, RZ ;  /* 0x000003f4c77f7824 */ /* 0x002fe200078e02ff */
[-C--:B------:R-:W-:Y:S02]  /*5aa0*/  IADD3 R126, P0, R233, R120.reuse, RZ ;  /* 0x00000078e97e7210 */ /* 0x080fe40007f1e0ff */
[----:B------:R1:W4:Y:S01]  /*5ab0*/  LDG.E.U16 R196, desc[UR4][R122.64] ;  /* 0x000000047ac47981 */ /* 0x000322000c1e1500 */
[----:B------:R-:W-:Y:S01]  /*5ac0*/  IMAD R199, R231, 0x1fa, RZ ;  /* 0x000001fae7c77824 */ /* 0x000fe200078e02ff */
[-C--:B0-----:R-:W-:Y:S02]  /*5ad0*/  IADD3 R124, P1, R127, R120.reuse, RZ ;  /* 0x000000787f7c7210 */ /* 0x081fe40007f3e0ff */
[----:B------:R-:W-:Y:S02]  /*5ae0*/  LEA.HI.X.SX32 R127, R216, R121, 0x1, P0 ;  /* 0x00000079d87f7211 */ /* 0x000fe400000f0eff */
[----:B-1----:R-:W-:-:S02]  /*5af0*/  IADD3 R122, P0, R197, R120, RZ ;  /* 0x00000078c57a7210 */ /* 0x002fc40007f1e0ff */
[-C--:B------:R-:W-:Y:S01]  /*5b00*/  LEA.HI.X.SX32 R125, R199, R121.reuse, 0x1, P1 ;  /* 0x00000079c77d7211 */ /* 0x080fe200008f0eff */
[----:B------:R0:W4:Y:S01]  /*5b10*/  LDG.E.U16 R197, desc[UR4][R126.64] ;  /* 0x000000047ec57981 */ /* 0x000122000c1e1500 */
[----:B------:R-:W-:-:S05]  /*5b20*/  LEA.HI.X.SX32 R123, R217, R121, 0x1, P0 ;  /* 0x00000079d97b7211 */ /* 0x000fca00000f0eff */
[----:B------:R1:W3:Y:S01]  /*5b30*/  LDG.E.U16 R216, desc[UR4][R122.64] ;  /* 0x000000047ad87981 */ /* 0x0002e2000c1e1500 */
[----:B0-----:R-:W-:-:S03]  /*5b40*/  IADD3 R126, P1, R198, R120, RZ ;  /* 0x00000078c67e7210 */ /* 0x001fc60007f3e0ff */
[----:B------:R0:W4:Y:S01]  /*5b50*/  LDG.E.U16 R198, desc[UR4][R124.64] ;  /* 0x000000047cc67981 */ /* 0x000122000c1e1500 */
[----:B------:R-:W-:Y:S02]  /*5b60*/  LEA.HI.X.SX32 R127, R219, R121, 0x1, P1 ;  /* 0x00000079db7f7211 */ /* 0x000fe400008f0eff */
[-C--:B-1----:R-:W-:Y:S01]  /*5b70*/  IADD3 R122, P0, R211, R120.reuse, RZ ;  /* 0x00000078d37a7210 */ /* 0x082fe20007f1e0ff */
[----:B------:R1:W-:Y:S01]  /*5b80*/  STS.U16 [R8+0x21800], R27 ;  /* 0x0218001b08007388 */ /* 0x0003e20000000400 */
[----:B0-----:R-:W-:-:S03]  /*5b90*/  IADD3 R124, P1, R212, R120, RZ ;  /* 0x00000078d47c7210 */ /* 0x001fc60007f3e0ff */
[----:B------:R0:W5:Y:S01]  /*5ba0*/  LDG.E.U16 R126, desc[UR4][R126.64] ;  /* 0x000000047e7e7981 */ /* 0x000162000c1e1500 */
[-C--:B------:R-:W-:Y:S02]  /*5bb0*/  LEA.HI.X.SX32 R123, R218, R121.reuse, 0x1, P0 ;  /* 0x00000079da7b7211 */ /* 0x080fe400000f0eff */
[----:B------:R-:W-:Y:S01]  /*5bc0*/  LEA.HI.X.SX32 R125, R222, R121, 0x1, P1 ;  /* 0x00000079de7d7211 */ /* 0x000fe200008f0eff */
[----:B------:R0:W-:Y:S04]  /*5bd0*/  STS.U16 [R8+0x22c00], R9 ;  /* 0x022c000908007388 */ /* 0x0001e80000000400 */
[----:B-1----:R1:W2:Y:S01]  /*5be0*/  LDG.E.U16 R27, desc[UR4][R122.64] ;  /* 0x000000047a1b7981 */ /* 0x0022a2000c1e1500 */
[----:B0-----:R-:W0:Y:S03]  /*5bf0*/  LDC R127, c[0x0][0x248] ;  /* 0x00009200ff7f7b82 */ /* 0x001e260000000800 */
[----:B------:R-:W4:Y:S04]  /*5c00*/  LDG.E.U16 R9, desc[UR4][R124.64] ;  /* 0x000000047c097981 */ /* 0x000f28000c1e1500 */
[----:B------:R1:W-:Y:S04]  /*5c10*/  STS.U16 [R8+0x5400], R6 ;  /* 0x0054000608007388 */ /* 0x0003e80000000400 */
[----:B------:R1:W-:Y:S04]  /*5c20*/  STS.U16 [R8+0x4c00], R7 ;  /* 0x004c000708007388 */ /* 0x0003e80000000400 */
[----:B------:R1:W-:Y:S04]  /*5c30*/  STS.U16 [R8+0x22000], R4 ;  /* 0x0220000408007388 */ /* 0x0003e80000000400 */
[----:B------:R0:W-:Y:S01]  /*5c40*/  STS.U16 [R8+0x23000], R20 ;  /* 0x0230001408007388 */ /* 0x0001e20000000400 */
[----:B-1----:R-:W-:-:S03]  /*5c50*/  IADD3 R6, P0, R210, R120, RZ ;  /* 0x00000078d2067210 */ /* 0x002fc60007f1e0ff */
[----:B------:R1:W-:Y:S01]  /*5c60*/  STS.U16 [R8+0x23400], R5 ;  /* 0x0234000508007388 */ /* 0x0003e20000000400 */
[----:B------:R-:W-:-:S03]  /*5c70*/  LEA.HI.X.SX32 R7, R221, R121, 0x1, P0 ;  /* 0x00000079dd077211 */ /* 0x000fc600000f0eff */
[----:B------:R1:W-:Y:S01]  /*5c80*/  STS.U16 [R8+0x23c00], R18 ;  /* 0x023c001208007388 */ /* 0x0003e20000000400 */
[----:B------:R-:W-:-:S03]  /*5c90*/  IADD3 R4, P1, R209, R120, RZ ;  /* 0x00000078d1047210 */ /* 0x000fc60007f3e0ff */
[----:B------:R-:W-:Y:S04]  /*5ca0*/  STS.U16 [R8+0x21c00], R17 ;  /* 0x021c001108007388 */ /* 0x000fe80000000400 */
[----:B------:R-:W-:Y:S04]  /*5cb0*/  STS.U16 [R8+0x24800], R11 ;  /* 0x0248000b08007388 */ /* 0x000fe80000000400 */
[----:B------:R-:W-:Y:S04]  /*5cc0*/  STS.U16 [R8+0x23800], R10 ;  /* 0x0238000a08007388 */ /* 0x000fe80000000400 */
[----:B---3--:R-:W-:Y:S04]  /*5cd0*/  STL [R1+0x2c], R216 ;  /* 0x00002cd801007387 */ /* 0x008fe80000100800 */
[----:B------:R-:W-:Y:S04]  /*5ce0*/  STS.U16 [R8+0x22400], R29 ;  /* 0x0224001d08007388 */ /* 0x000fe80000000400 */
[----:B------:R-:W-:Y:S04]  /*5cf0*/  STS.U16 [R8+0x22800], R30 ;  /* 0x0228001e08007388 */ /* 0x000fe80000000400 */
[----:B------:R-:W-:Y:S04]  /*5d00*/  STS.U16 [R8+0x5c00], R49 ;  /* 0x005c003108007388 */ /* 0x000fe80000000400 */
[----:B------:R-:W-:Y:S04]  /*5d10*/  STS.U16 [R8+0x24000], R52 ;  /* 0x0240003408007388 */ /* 0x000fe80000000400 */
[----:B------:R-:W-:Y:S04]  /*5d20*/  STS.U16 [R8+0x24400], R48 ;  /* 0x0244003008007388 */ /* 0x000fe80000000400 */
[----:B------:R3:W-:Y:S04]  /*5d30*/  STS.U16 [R8+0x6400], R47 ;  /* 0x0064002f08007388 */ /* 0x0007e80000000400 */
[----:B------:R-:W-:Y:S04]  /*5d40*/  STS.U16 [R8+0x24c00], R16 ;  /* 0x024c001008007388 */ /* 0x000fe80000000400 */
[----:B------:R2:W-:Y:S04]  /*5d50*/  STS.U16 [R8+0x25000], R51 ;  /* 0x0250003308007388 */ /* 0x0005e80000000400 */
[----:B------:R-:W-:Y:S04]  /*5d60*/  STS.U16 [R8+0x25400], R54 ;  /* 0x0254003608007388 */ /* 0x000fe80000000400 */
        /* <DEDUP_REMOVED lines=30> */
[----:B------:R4:W-:Y:S01]  /*5f50*/  STS.U16 [R8+0x7800], R12 ;  /* 0x0078000c08007388 */ /* 0x0009e20000000400 */
[----:B0-----:R-:W-:Y:S01]  /*5f60*/  IMAD R127, R127, 0x19c, RZ ;  /* 0x0000019c7f7f7824 */ /* 0x001fe200078e02ff */
[----:B------:R-:W0:Y:S02]  /*5f70*/  LDC R122, c[0x0][0x248] ;  /* 0x00009200ff7a7b82 */ /* 0x000e240000000800 */
[----:B------:R5:W4:Y:S01]  /*5f80*/  LDG.E.U16 R20, desc[UR4][R6.64] ;  /* 0x0000000406147981 */ /* 0x000b22000c1e1500 */
[----:B-1----:R-:W-:-:S05]  /*5f90*/  LEA.HI.X.SX32 R5, R224, R121, 0x1, P1 ;  /* 0x00000079e0057211 */ /* 0x002fca00008f0eff */
[----:B------:R1:W4:Y:S01]  /*5fa0*/  LDG.E.U16 R18, desc[UR4][R4.64] ;  /* 0x0000000404127981 */ /* 0x000322000c1e1500 */
[----:B------:R-:W-:Y:S01]  /*5fb0*/  IMAD R123, R26, 0x104, RZ ;  /* 0x000001041a7b7824 */ /* 0x000fe200078e02ff */
[----:B---3--:R-:W3:Y:S01]  /*5fc0*/  LDC R47, c[0x0][0x248] ;  /* 0x00009200ff2f7b82 */ /* 0x008ee20000000800 */
[----:B-----5:R-:W-:-:S04]  /*5fd0*/  IADD3 R6, P0, R207, R120, RZ ;  /* 0x00000078cf067210 */ /* 0x020fc80007f1e0ff */
[-C--:B------:R-:W-:Y:S02]  /*5fe0*/  LEA.HI.X.SX32 R7, R220, R121.reuse, 0x1, P0 ;  /* 0x00000079dc077211 */ /* 0x080fe400000f0eff */
[----:B-1----:R-:W-:Y:S01]  /*5ff0*/  IADD3 R4, P1, R208, R120, RZ ;  /* 0x00000078d0047210 */ /* 0x002fe20007f3e0ff */
[----:B------:R-:W-:Y:S01]  /*6000*/  STL [R1+0x28], R126 ;  /* 0x0000287e01007387 */ /* 0x000fe20000100800 */
[----:B------:R-:W-:Y:S01]  /*6010*/  IMAD R216, R26, 0x76, RZ ;  /* 0x000000761ad87824 */ /* 0x000fe200078e02ff */
[----:B--2---:R-:W1:Y:S02]  /*6020*/  LDC R51, c[0x0][0x248] ;  /* 0x00009200ff337b82 */ /* 0x004e640000000800 */
[----:B------:R2:W5:Y:S01]  /*6030*/  LDG.E.U16 R17, desc[UR4][R6.64] ;  /* 0x0000000406117981 */ /* 0x000562000c1e1500 */
[----:B------:R-:W-:-:S05]  /*6040*/  LEA.HI.X.SX32 R5, R225, R121, 0x1, P1 ;  /* 0x00000079e1057211 */ /* 0x000fca00008f0eff */
[----:B------:R2:W5:Y:S01]  /*6050*/  LDG.E.U16 R11, desc[UR4][R4.64] ;  /* 0x00000004040b7981 */ /* 0x000562000c1e1500 */
[----:B----4-:R-:W-:Y:S01]  /*6060*/  LOP3.LUT R8, R2, 0x20, RZ, 0x3c, !PT ;  /* 0x0000002002087812 */ /* 0x010fe200078e3cff */
[----:B------:R-:W-:Y:S01]  /*6070*/  IMAD R23, R26, 0x96, RZ ;  /* 0x000000961a177824 */ /* 0x000fe200078e02ff */
[----:B------:R-:W4:Y:S01]  /*6080*/  LDC R225, c[0x0][0x248] ;  /* 0x00009200ffe17b82 */ /* 0x000f220000000800 */
[----:B--2---:R-:W-:-:S04]  /*6090*/  IADD3 R6, P0, R206, R120, RZ ;  /* 0x00000078ce067210 */ /* 0x004fc80007f1e0ff */
[-C--:B------:R-:W-:Y:S02]  /*60a0*/  LEA.HI.X.SX32 R7, R223, R121.reuse, 0x1, P0 ;  /* 0x00000079df077211 */ /* 0x080fe400000f0eff */
[----:B------:R-:W-:Y:S01]  /*60b0*/  IADD3 R4, P1, R205, R120, RZ ;  /* 0x00000078cd047210 */ /* 0x000fe20007f3e0ff */
[----:B------:R-:W-:Y:S01]  /*60c0*/  IMAD R21, R26, 0x9e, RZ ;  /* 0x0000009e1a157824 */ /* 0x000fe200078e02ff */
[----:B------:R-:W2:Y:S01]  /*60d0*/  LDC R62, c[0x0][0x248] ;  /* 0x00009200ff3e7b82 */ /* 0x000ea20000000800 */
[----:B------:R0:W2:Y:S01]  /*60e0*/  LDG.E.U16 R10, desc[UR4][R6.64] ;  /* 0x00000004060a7981 */ /* 0x0000a2000c1e1500 */
[----:B------:R-:W-:-:S03]  /*60f0*/  LEA.HI.X.SX32 R5, R226, R121, 0x1, P1 ;  /* 0x00000079e2057211 */ /* 0x000fc600008f0eff */
[----:B------:R-:W-:Y:S01]  /*6100*/  STL [R1+0x24], R27 ;  /* 0x0000241b01007387 */ /* 0x000fe20000100800 */
[C---:B------:R-:W-:Y:S02]  /*6110*/  IMAD R13, R26.reuse, 0xae, RZ ;  /* 0x000000ae1a0d7824 */ /* 0x040fe400078e02ff */
[----:B------:R-:W-:Y:S01]  /*6120*/  IMAD R19, R26, 0x57, RZ ;  /* 0x000000571a137824 */ /* 0x000fe200078e02ff */
[----:B------:R-:W1:Y:S01]  /*6130*/  LDC R55, c[0x0][0x248] ;  /* 0x00009200ff377b82 */ /* 0x000e620000000800 */
[----:B0-----:R-:W-:Y:S01]  /*6140*/  IADD3 R6, P0, R204, R120, RZ ;  /* 0x00000078cc067210 */ /* 0x001fe20007f1e0ff */
[----:B------:R0:W-:Y:S03]  /*6150*/  STL [R1+0x20], R9 ;  /* 0x0000200901007387 */ /* 0x0001e60000100800 */
[----:B------:R-:W-:Y:S01]  /*6160*/  LEA.HI.X.SX32 R7, R229, R121, 0x1, P0 ;  /* 0x00000079e5077211 */ /* 0x000fe200000f0eff */
[----:B------:R-:W-:-:S02]  /*6170*/  IMAD R15, R26, 0x53, RZ ;  /* 0x000000531a0f7824 */ /* 0x000fc400078e02ff */
[----:B------:R-:W1:Y:S01]  /*6180*/  LDC R63, c[0x0][0x248] ;  /* 0x00009200ff3f7b82 */ /* 0x000e620000000800 */
[----:B0-----:R0:W4:Y:S01]  /*6190*/  LDG.E.U16 R9, desc[UR4][R4.64] ;  /* 0x0000000404097981 */ /* 0x001122000c1e1500 */
[C---:B------:R-:W-:Y:S02]  /*61a0*/  IMAD R25, R26.reuse, 0x63, RZ ;  /* 0x000000631a197824 */ /* 0x040fe400078e02ff */
[----:B------:R-:W-:-:S04]  /*61b0*/  IMAD R29, R26, 0x77, RZ ;  /* 0x000000771a1d7824 */ /* 0x000fc800078e02ff */
[----:B------:R-:W1:Y:S01]  /*61c0*/  LDC R67, c[0x0][0x248] ;  /* 0x00009200ff437b82 */ /* 0x000e620000000800 */
[----:B------:R-:W4:Y:S01]  /*61d0*/  LDG.E.U16 R5, desc[UR4][R6.64] ;  /* 0x0000000406057981 */ /* 0x000f22000c1e1500 */
[----:B0-----:R-:W-:Y:S01]  /*61e0*/  LOP3.LUT R4, R2, 0x10, RZ, 0x3c, !PT ;  /* 0x0000001002047812 */ /* 0x001fe200078e3cff */
[----:B------:R-:W-:-:S05]  /*61f0*/  IMAD R28, R26, 0xf6, RZ ;  /* 0x000000f61a1c7824 */ /* 0x000fca00078e02ff */
[----:B------:R-:W0:Y:S01]  /*6200*/  LDC R58, c[0x0][0x248] ;  /* 0x00009200ff3a7b82 */ /* 0x000e220000000800 */
[----:B---3--:R-:W-:-:S07]  /*6210*/  IMAD R47, R47, 0x11e, RZ ;  /* 0x0000011e2f2f7824 */ /* 0x008fce00078e02ff */
[----:B------:R-:W3:Y:S08]  /*6220*/  LDC R126, c[0x0][0x248] ;  /* 0x00009200ff7e7b82 */ /* 0x000ef00000000800 */
        /* <DEDUP_REMOVED lines=18> */
[----:B------:R-:W3:Y:S01]  /*6350*/  LDC R124, c[0x0][0x248] ;  /* 0x00009200ff7c7b82 */ /* 0x000ee20000000800 */
[----:B------:R-:W-:Y:S04]  /*6360*/  STL [R1+0x1c], R20 ;  /* 0x00001c1401007387 */ /* 0x000fe80000100800 */
[----:B------:R-:W-:Y:S04]  /*6370*/  STL [R1+0x18], R18 ;  /* 0x0000181201007387 */ /* 0x000fe80000100800 */
[----:B-----5:R-:W-:Y:S04]  /*6380*/  STL [R1+0x14], R17 ;  /* 0x0000141101007387 */ /* 0x020fe80000100800 */
[----:B------:R-:W-:Y:S04]  /*6390*/  STL [R1+0x10], R11 ;  /* 0x0000100b01007387 */ /* 0x000fe80000100800 */
[----:B--2---:R2:W-:Y:S02]  /*63a0*/  STL [R1+0xc], R10 ;  /* 0x00000c0a01007387 */ /* 0x0045e40000100800 */
[----:B--2---:R-:W-:-:S02]  /*63b0*/  IADD3 R10, R249, R4, RZ ;  /* 0x00000004f90a7210 */ /* 0x004fc40007ffe0ff */
[-C--:B------:R-:W-:Y:S01]  /*63c0*/  IADD3 R4, P0, R202, R120.reuse, RZ ;  /* 0x00000078ca047210 */ /* 0x080fe20007f1e0ff */
[----:B----4-:R-:W-:Y:S04]  /*63d0*/  STL [R1+0x8], R9 ;  /* 0x0000080901007387 */ /* 0x010fe80000100800 */
[----:B------:R2:W-:Y:S02]  /*63e0*/  STL [R1+0x4], R5 ;  /* 0x0000040501007387 */ /* 0x0005e40000100800 */
[C---:B--2---:R-:W-:Y:S02]  /*63f0*/  IMAD R5, R26.reuse, 0x8d, RZ ;  /* 0x0000008d1a057824 */ /* 0x044fe400078e02ff */
[----:B------:R-:W-:Y:S03]  /*6400*/  STS.U16 [R10+0x20080], R70 ;  /* 0x020080460a007388 */ /* 0x000fe60000000400 */
[-C--:B------:R-:W-:Y:S01]  /*6410*/  LEA.HI.X.SX32 R5, R5, R121.reuse, 0x1, P0 ;  /* 0x0000007905057211 */ /* 0x080fe200000f0eff */
        /* <DEDUP_REMOVED lines=63> */
[C---:B------:R-:W-:Y:S01]  /*6810*/  IMAD R7, R26.reuse, 0x95, RZ ;  /* 0x000000951a077824 */ /* 0x040fe200078e02ff */
[----:B------:R-:W-:Y:S01]  /*6820*/  IADD3 R6, P1, R203, R120, RZ ;  /* 0x00000078cb067210 */ /* 0x000fe20007f3e0ff */
[C---:B------:R-:W-:Y:S01]  /*6830*/  IMAD R9, R26.reuse, 0x9d, RZ ;  /* 0x0000009d1a097824 */ /* 0x040fe200078e02ff */
[----:B------:R-:W-:Y:S01]  /*6840*/  IADD3 R8, R249, R8, RZ ;  /* 0x00000008f9087210 */ /* 0x000fe20007ffe0ff */
[C---:B------:R-:W-:Y:S01]  /*6850*/  IMAD R11, R26.reuse, 0xa5, RZ ;  /* 0x000000a51a0b7824 */ /* 0x040fe200078e02ff */
[----:B--2---:R-:W2:Y:S01]  /*6860*/  LDC R77, c[0x0][0x248] ;  /* 0x00009200ff4d7b82 */ /* 0x004ea20000000800 */
[----:B----4-:R4:W5:Y:S01]  /*6870*/  LDG.E.U16 R10, desc[UR4][R4.64] ;  /* 0x00000004040a7981 */ /* 0x010962000c1e1500 */
[----:B------:R-:W-:Y:S01]  /*6880*/  LEA.HI.X.SX32 R7, R7, R121, 0x1, P1 ;  /* 0x0000007907077211 */ /* 0x000fe200008f0eff */
[----:B------:R-:W-:-:S02]  /*6890*/  IMAD R17, R26, 0xa6, RZ ;  /* 0x000000a61a117824 */ /* 0x000fc400078e02ff */
[----:B------:R-:W-:-:S03]  /*68a0*/  IMAD R27, R26, 0x67, RZ ;  /* 0x000000671a1b7824 */ /* 0x000fc600078e02ff */
[----:B------:R-:W2:Y:S01]  /*68b0*/  LDC R75, c[0x0][0x248] ;  /* 0x00009200ff4b7b82 */ /* 0x000ea20000000800 */
[----:B------:R0:W2:Y:S01]  /*68c0*/  LDG.E.U16 R252, desc[UR4][R6.64] ;  /* 0x0000000406fc7981 */ /* 0x0000a2000c1e1500 */
[-C--:B----4-:R-:W-:Y:S01]  /*68d0*/  IADD3 R4, P0, R200, R120.reuse, RZ ;  /* 0x00000078c8047210 */ /* 0x090fe20007f1e0ff */
[C---:B------:R-:W-:Y:S02]  /*68e0*/  IMAD R18, R26.reuse, 0xde, RZ ;  /* 0x000000de1a127824 */ /* 0x040fe400078e02ff */
[----:B-1----:R-:W-:Y:S01]  /*68f0*/  IMAD R51, R51, 0x126, RZ ;  /* 0x0000012633337824 */ /* 0x002fe200078e02ff */
[-C--:B------:R-:W-:Y:S01]  /*6900*/  LEA.HI.X.SX32 R5, R9, R121.reuse, 0x1, P0 ;  /* 0x0000007909057211 */ /* 0x080fe200000f0eff */
[----:B------:R-:W-:Y:S01]  /*6910*/  IMAD R9, R26, 0xad, RZ ;  /* 0x000000ad1a097824 */ /* 0x000fe200078e02ff */
[-C--:B0-----:R-:W-:Y:S01]  /*6920*/  IADD3 R6, P1, R201, R120.reuse, RZ ;  /* 0x00000078c9067210 */ /* 0x081fe20007f3e0ff */
[----:B------:R-:W0:Y:S01]  /*6930*/  LDC R87, c[0x0][0x248] ;  /* 0x00009200ff577b82 */ /* 0x000e220000000800 */
[----:B------:R-:W-:Y:S01]  /*6940*/  IADD3 R246, P0, R246, R120, RZ ;  /* 0x00000078f6f67210 */ /* 0x000fe20007f1e0ff */
[----:B------:R1:W4:Y:S01]  /*6950*/  LDG.E.U16 R251, desc[UR4][R4.64] ;  /* 0x0000000404fb7981 */ /* 0x000322000c1e1500 */
[----:B------:R-:W-:-:S02]  /*6960*/  LEA.HI.X.SX32 R7, R11, R121, 0x1, P1 ;  /* 0x000000790b077211 */ /* 0x000fc400008f0eff */
[-C--:B------:R-:W-:Y:S01]  /*6970*/  LEA.HI.X.SX32 R247, R9, R121.reuse, 0x1, P0 ;  /* 0x0000007909f77211 */ /* 0x080fe200000f0eff */
[----:B------:R-:W-:Y:S01]  /*6980*/  IMAD R9, R26, 0xb5, RZ ;  /* 0x000000b51a097824 */ /* 0x000fe200078e02ff */
[-C--:B------:R-:W-:Y:S01]  /*6990*/  IADD3 R244, P0, R244, R120.reuse, RZ ;  /* 0x00000078f4f47210 */ /* 0x080fe20007f1e0ff */
[----:B------:R3:W4:Y:S01]  /*69a0*/  LDG.E.U16 R248, desc[UR4][R6.64] ;  /* 0x0000000406f87981 */ /* 0x000722000c1e1500 */
[-C--:B------:R-:W-:Y:S01]  /*69b0*/  IADD3 R242, P1, R242, R120.reuse, RZ ;  /* 0x00000078f2f27210 */ /* 0x080fe20007f3e0ff */
[----:B------:R-:W0:Y:S01]  /*69c0*/  LDC R71, c[0x0][0x248] ;  /* 0x00009200ff477b82 */ /* 0x000e220000000800 */
[----:B------:R-:W-:Y:S01]  /*69d0*/  LEA.HI.X.SX32 R245, R9, R121, 0x1, P0 ;  /* 0x0000007909f57211 */ /* 0x000fe200000f0eff */
[----:B-1----:R-:W-:Y:S01]  /*69e0*/  IMAD R5, R26, 0xbd, RZ ;  /* 0x000000bd1a057824 */ /* 0x002fe200078e02ff */
[----:B------:R-:W-:Y:S01]  /*69f0*/  IADD3 R240, P0, R240, R120, RZ ;  /* 0x00000078f0f07210 */ /* 0x000fe20007f1e0ff */
[----:B------:R1:W-:Y:S01]  /*6a00*/  STS.U16 [R8+0x7100], R194 ;  /* 0x007100c208007388 */ /* 0x0003e20000000400 */
[----:B---3--:R-:W-:-:S02]  /*6a10*/  IMAD R7, R26, 0xc5, RZ ;  /* 0x000000c51a077824 */ /* 0x008fc400078e02ff */
[-C--:B------:R-:W-:Y:S01]  /*6a20*/  LEA.HI.X.SX32 R243, R5, R121.reuse, 0x1, P1 ;  /* 0x0000007905f37211 */ /* 0x080fe200008f0eff */
[----:B------:R-:W-:Y:S01]  /*6a30*/  IMAD R5, R26, 0xcd, RZ ;  /* 0x000000cd1a057824 */ /* 0x000fe200078e02ff */
[----:B------:R-:W-:Y:S01]  /*6a40*/  STS.U16 [R8+0x100], R148 ;  /* 0x0001009408007388 */ /* 0x000fe20000000400 */
[----:B------:R-:W3:Y:S01]  /*6a50*/  LDC R82, c[0x0][0x248] ;  /* 0x00009200ff527b82 */ /* 0x000ee20000000800 */
[-C--:B------:R-:W-:Y:S02]  /*6a60*/  LEA.HI.X.SX32 R241, R7, R121.reuse, 0x1, P0 ;  /* 0x0000007907f17211 */ /* 0x080fe400000f0eff */
[-C--:B------:R-:W-:Y:S01]  /*6a70*/  IADD3 R238, P0, R238, R120.reuse, RZ ;  /* 0x00000078eeee7210 */ /* 0x080fe20007f1e0ff */
[----:B------:R-:W-:Y:S01]  /*6a80*/  IMAD R7, R26, 0xd5, RZ ;  /* 0x000000d51a077824 */ /* 0x000fe200078e02ff */
[-C--:B------:R-:W-:Y:S01]  /*6a90*/  IADD3 R236, P1, R236, R120.reuse, RZ ;  /* 0x00000078ecec7210 */ /* 0x080fe20007f3e0ff */
[C---:B------:R-:W-:Y:S01]  /*6aa0*/  IMAD R9, R26.reuse, 0xec, RZ ;  /* 0x000000ec1a097824 */ /* 0x040fe200078e02ff */
[-C--:B------:R-:W-:Y:S01]  /*6ab0*/  LEA.HI.X.SX32 R239, R5, R121.reuse, 0x1, P0 ;  /* 0x0000007905ef7211 */ /* 0x080fe200000f0eff */
[----:B------:R-:W-:Y:S01]  /*6ac0*/  IMAD R5, R26, 0xdd, RZ ;  /* 0x000000dd1a057824 */ /* 0x000fe200078e02ff */
[-C--:B------:R-:W-:Y:S01]  /*6ad0*/  IADD3 R234, P0, R234, R120.reuse, RZ ;  /* 0x00000078eaea7210 */ /* 0x080fe20007f1e0ff */
[C---:B------:R-:W-:Y:S01]  /*6ae0*/  IMAD R11, R26.reuse, 0x7e, RZ ;  /* 0x0000007e1a0b7824 */ /* 0x040fe200078e02ff */
[-C--:B------:R-:W-:Y:S01]  /*6af0*/  LEA.HI.X.SX32 R237, R7, R121.reuse, 0x1, P1 ;  /* 0x0000007907ed7211 */ /* 0x080fe200008f0eff */
[----:B------:R-:W-:Y:S01]  /*6b00*/  STS.U16 [R8+0x20100], R149 ;  /* 0x0201009508007388 */ /* 0x000fe20000000400 */
[-C--:B------:R-:W-:Y:S01]  /*6b10*/  LEA.HI.X.SX32 R235, R5, R121.reuse, 0x1, P0 ;  /* 0x0000007905eb7211 */ /* 0x080fe200000f0eff */
[----:B------:R-:W-:Y:S01]  /*6b20*/  IMAD R5, R26, 0xe5, RZ ;  /* 0x000000e51a057824 */ /* 0x000fe200078e02ff */
[-C--:B------:R-:W-:Y:S01]  /*6b30*/  IADD3 R232, P0, R232, R120.reuse, RZ ;  /* 0x00000078e8e87210 */ /* 0x080fe20007f1e0ff */
[----:B------:R-:W-:Y:S01]  /*6b40*/  IMAD R7, R26, 0xed, RZ ;  /* 0x000000ed1a077824 */ /* 0x000fe200078e02ff */
[-C--:B------:R-:W-:Y:S01]  /*6b50*/  IADD3 R230, P1, R230, R120.reuse, RZ ;  /* 0x00000078e6e67210 */ /* 0x080fe20007f3e0ff */
[----:B------:R-:W-:Y:S01]  /*6b60*/  STS.U16 [R8+0x20500], R150 ;  /* 0x0205009608007388 */ /* 0x000fe20000000400 */
[-C--:B------:R-:W-:Y:S01]  /*6b70*/  LEA.HI.X.SX32 R233, R5, R121.reuse, 0x1, P0 ;  /* 0x0000007905e97211 */ /* 0x080fe200000f0eff */
[----:B------:R-:W-:Y:S01]  /*6b80*/  IMAD R5, R26, 0xf5, RZ ;  /* 0x000000f51a057824 */ /* 0x000fe200078e02ff */
[-C--:B------:R-:W-:Y:S01]  /*6b90*/  IADD3 R228, P0, R228, R120.reuse, RZ ;  /* 0x00000078e4e47210 */ /* 0x080fe20007f1e0ff */
[----:B------:R-:W-:Y:S01]  /*6ba0*/  STS.U16 [R8+0x20900], R151 ;  /* 0x0209009708007388 */ /* 0x000fe20000000400 */
[----:B------:R-:W-:Y:S01]  /*6bb0*/  IMAD R62, R62, 0x136, RZ ;  /* 0x000001363e3e7824 */ /* 0x000fe200078e02ff */
[----:B------:R-:W3:Y:S01]  /*6bc0*/  LDC R91, c[0x0][0x248] ;  /* 0x00009200ff5b7b82 */ /* 0x000ee20000000800 */
[-C--:B------:R-:W-:Y:S01]  /*6bd0*/  LEA.HI.X.SX32 R229, R5, R121.reuse, 0x1, P0 ;  /* 0x0000007905e57211 */ /* 0x080fe200000f0eff */
[----:B------:R-:W-:Y:S01]  /*6be0*/  IMAD R5, R26, 0xfd, RZ ;  /* 0x000000fd1a057824 */ /* 0x000fe200078e02ff */
[----:B------:R-:W-:Y:S01]  /*6bf0*/  IADD3 R6, P0, R199, R120, RZ ;  /* 0x00000078c7067210 */ /* 0x000fe20007f1e0ff */
[----:B------:R-:W-:Y:S01]  /*6c00*/  STS.U16 [R8+0x20d00], R153 ;  /* 0x020d009908007388 */ /* 0x000fe20000000400 */
[----:B------:R-:W-:-:S02]  /*6c10*/  LEA.HI.X.SX32 R231, R7, R121, 0x1, P1 ;  /* 0x0000007907e77211 */ /* 0x000fc400008f0eff */
[----:B------:R-:W-:Y:S01]  /*6c20*/  LEA.HI.X.SX32 R7, R5, R121, 0x1, P0 ;  /* 0x0000007905077211 */ /* 0x000fe200000f0eff */
[----:B------:R-:W-:Y:S01]  /*6c30*/  STS.U16 [R8+0x21100], R154 ;  /* 0x0211009a08007388 */ /* 0x000fe20000000400 */
[----:B------:R-:W-:Y:S01]  /*6c40*/  LOP3.LUT R4, R2, 0x30, RZ, 0x3c, !PT ;  /* 0x0000003002047812 */ /* 0x000fe200078e3cff */
[----:B------:R-:W-:Y:S01]  /*6c50*/  IMAD R55, R55, 0x12c, RZ ;  /* 0x0000012c37377824 */ /* 0x000fe200078e02ff */
[----:B-1----:R-:W-:Y:S01]  /*6c60*/  IADD3 R194, P1, R9, R120, RZ ;  /* 0x0000007809c27210 */ /* 0x002fe20007f3e0ff */
[----:B------:R1:W4:Y:S01]  /*6c70*/  LDG.E.U16 R226, desc[UR4][R6.64] ;  /* 0x0000000406e27981 */ /* 0x000322000c1e1500 */
[C---:B------:R-:W-:Y:S01]  /*6c80*/  IMAD R5, R26.reuse, 0x3f, RZ ;  /* 0x0000003f1a057824 */ /* 0x040fe200078e02ff */
[----:B------:R-:W3:Y:S02]  /*6c90*/  LDC R83, c[0x0][0x248] ;  /* 0x00009200ff537b82 */ /* 0x000ee40000000800 */
[----:B------:R-:W-:Y:S04]  /*6ca0*/  STS.U16 [R8+0x21500], R155 ;  /* 0x0215009b08007388 */ /* 0x000fe80000000400 */
[----:B------:R-:W-:Y:S01]  /*6cb0*/  STS.U16 [R8+0x21900], R157 ;  /* 0x0219009d08007388 */ /* 0x000fe20000000400 */
[----:B-1----:R-:W-:Y:S01]  /*6cc0*/  IMAD R7, R26, 0xfc, RZ ;  /* 0x000000fc1a077824 */ /* 0x002fe200078e02ff */
[----:B------:R-:W1:Y:S02]  /*6cd0*/  LDC R95, c[0x0][0x248] ;  /* 0x00009200ff5f7b82 */ /* 0x000e640000000800 */
[----:B------:R-:W-:Y:S04]  /*6ce0*/  STS.U16 [R8+0x21d00], R159 ;  /* 0x021d009f08007388 */ /* 0x000fe80000000400 */
[----:B------:R-:W-:Y:S01]  /*6cf0*/  STS.U16 [R8+0x22100], R161 ;  /* 0x022100a108007388 */ /* 0x000fe20000000400 */
[----:B------:R-:W-:-:S02]  /*6d00*/  IMAD R63, R63, 0x13c, RZ ;  /* 0x0000013c3f3f7824 */ /* 0x000fc400078e02ff */
[----:B------:R-:W-:Y:S01]  /*6d10*/  IMAD R67, R67, 0x13e, RZ ;  /* 0x0000013e43437824 */ /* 0x000fe200078e02ff */
[----:B------:R-:W-:Y:S01]  /*6d20*/  STS.U16 [R8+0x22500], R163 ;  /* 0x022500a308007388 */ /* 0x000fe20000000400 */
[----:B------:R-:W1:Y:S03]  /*6d30*/  LDC R103, c[0x0][0x248] ;  /* 0x00009200ff677b82 */ /* 0x000e660000000800 */
[----:B------:R-:W-:Y:S04]  /*6d40*/  STS.U16 [R8+0x22900], R164 ;  /* 0x022900a408007388 */ /* 0x000fe80000000400 */
[----:B------:R-:W-:Y:S01]  /*6d50*/  STS.U16 [R8+0x22d00], R165 ;  /* 0x022d00a508007388 */ /* 0x000fe20000000400 */
[----:B------:R-:W1:Y:S03]  /*6d60*/  LDC R98, c[0x0][0x248] ;  /* 0x00009200ff627b82 */ /* 0x000e660000000800 */
[----:B------:R-:W-:Y:S04]  /*6d70*/  STS.U16 [R8+0x23100], R166 ;  /* 0x023100a608007388 */ /* 0x000fe80000000400 */
[----:B------:R-:W-:Y:S01]  /*6d80*/  STS.U16 [R8+0x23500], R167 ;  /* 0x023500a708007388 */ /* 0x000fe20000000400 */
[----:B------:R-:W1:Y:S03]  /*6d90*/  LDC R107, c[0x0][0x248] ;  /* 0x00009200ff6b7b82 */ /* 0x000e660000000800 */
[----:B------:R-:W-:Y:S04]  /*6da0*/  STS.U16 [R8+0x23900], R168 ;  /* 0x023900a808007388 */ /* 0x000fe80000000400 */
[----:B------:R-:W-:Y:S01]  /*6db0*/  STS.U16 [R8+0x23d00], R169 ;  /* 0x023d00a908007388 */ /* 0x000fe20000000400 */
[----:B------:R-:W-:Y:S01]  /*6dc0*/  IMAD R58, R58, 0x12e, RZ ;  /* 0x0000012e3a3a7824 */ /* 0x000fe200078e02ff */
[----:B------:R-:W1:Y:S02]  /*6dd0*/  LDC R118, c[0x0][0x248] ;  /* 0x00009200ff767b82 */ /* 0x000e640000000800 */
[----:B------:R-:W-:Y:S04]  /*6de0*/  STS.U16 [R8+0x24100], R170 ;  /* 0x024100aa08007388 */ /* 0x000fe80000000400 */
[----:B------:R-:W-:Y:S02]  /*6df0*/  STS.U16 [R8+0x24500], R171 ;  /* 0x024500ab08007388 */ /* 0x000fe40000000400 */
        /* <DEDUP_REMOVED lines=8> */
[----:B------:R-:W-:Y:S01]  /*6e80*/  STS.U16 [R8+0x25d00], R177 ;  /* 0x025d00b108007388 */ /* 0x000fe20000000400 */
[----:B------:R-:W-:Y:S01]  /*6e90*/  IMAD R126, R126, 0x196, RZ ;  /* 0x000001967e7e7824 */ /* 0x000fe200078e02ff */
[----:B------:R-:W4:Y:S02]  /*6ea0*/  LDC R64, c[0x0][0x248] ;  /* 0x00009200ff407b82 */ /* 0x000f240000000800 */
        /* <DEDUP_REMOVED lines=25> */
[----:B------:R0:W-:Y:S01]  /*7040*/  STS.U16 [R8+0x1d00], R39 ;  /* 0x001d002708007388 */ /* 0x0001e20000000400 */
        /* <DEDUP_REMOVED lines=23> */
[----:B------:R-:W-:Y:S02]  /*71c0*/  STS.U16 [R8+0x5100], R186 ;  /* 0x005100ba08007388 */ /* 0x000fe40000000400 */
        /* <DEDUP_REMOVED lines=11> */
[----:B------:R1:W-:Y:S02]  /*7280*/  STS.U16 [R8+0x7500], R195 ;  /* 0x007500c308007388 */ /* 0x0003e40000000400 */
[----:B------:R-:W4:Y:S02]  /*7290*/  LDC R94, c[0x0][0x248] ;  /* 0x00009200ff5e7b82 */ /* 0x000f240000000800 */
[----:B------:R-:W-:Y:S04]  /*72a0*/  STS.U16 [R8+0x7900], R196 ;  /* 0x007900c408007388 */ /* 0x000fe80000000400 */
[----:B------:R-:W-:Y:S02]  /*72b0*/  STS.U16 [R8+0x7d00], R197 ;  /* 0x007d00c508007388 */ /* 0x000fe40000000400 */
[----:B------:R-:W4:Y:S02]  /*72c0*/  LDC R100, c[0x0][0x248] ;  /* 0x00009200ff647b82 */ /* 0x000f240000000800 */
[----:B------:R-:W-:Y:S04]  /*72d0*/  STS.U16 [R8+0x27d00], R198 ;  /* 0x027d00c608007388 */ /* 0x000fe80000000400 */
[----:B------:R2:W-:Y:S01]  /*72e0*/  STS.U16 [R8+0x4100], R3 ;  /* 0x0041000308007388 */ /* 0x0005e20000000400 */
[----:B------:R-:W-:Y:S01]  /*72f0*/  IADD3 R4, R249, R4, RZ ;  /* 0x00000004f9047210 */ /* 0x000fe20007ffe0ff */
[C---:B0-----:R-:W-:Y:S01]  /*7300*/  IMAD R39, R26.reuse, 0x8e, RZ ;  /* 0x0000008e1a277824 */ /* 0x041fe200078e02ff */
[-C--:B------:R-:W-:Y:S01]  /*7310*/  IADD3 R222, P0, R11, R120.reuse, RZ ;  /* 0x000000780bde7210 */ /* 0x080fe20007f1e0ff */
[----:B---3--:R-:W-:Y:S01]  /*7320*/  IMAD R35, R26, 0x86, RZ ;  /* 0x000000861a237824 */ /* 0x008fe200078e02ff */
[----:B-1----:R-:W-:Y:S01]  /*7330*/  LEA.HI.X.SX32 R195, R216, R121, 0x1, P1 ;  /* 0x00000079d8c37211 */ /* 0x002fe200008f0eff */
[----:B-----5:R-:W-:Y:S01]  /*7340*/  STL [R1], R10 ;  /* 0x0000000a01007387 */ /* 0x020fe20000100800 */
[----:B------:R-:W0:Y:S01]  /*7350*/  LDC R38, c[0x0][0x248] ;  /* 0x00009200ff267b82 */ /* 0x000e220000000800 */
[----:B--2---:R-:W-:-:S02]  /*7360*/  IADD3 R8, P2, R214, R120, RZ ;  /* 0x00000078d6087210 */ /* 0x004fc40007f5e0ff */
[----:B------:R1:W2:Y:S01]  /*7370*/  LDG.E.U16 R236, desc[UR4][R236.64] ;  /* 0x00000004ecec7981 */ /* 0x0002a2000c1e1500 */
[-C--:B------:R-:W-:Y:S02]  /*7380*/  IADD3 R188, P1, R7, R120.reuse, RZ ;  /* 0x0000007807bc7210 */ /* 0x080fe40007f3e0ff */
[-C--:B------:R-:W-:Y:S02]  /*7390*/  LEA.HI.X.SX32 R9, R9, R121.reuse, 0x1, P2 ;  /* 0x0000007909097211 */ /* 0x080fe400010f0eff */
[----:B------:R-:W3:Y:S01]  /*73a0*/  LDC R37, c[0x0][0x248] ;  /* 0x00009200ff257b82 */ /* 0x000ee20000000800 */
[-C--:B------:R-:W-:Y:S01]  /*73b0*/  IADD3 R6, P2, R213, R120.reuse, RZ ;  /* 0x00000078d5067210 */ /* 0x080fe20007f5e0ff */
[----:B------:R-:W-:Y:S01]  /*73c0*/  STS.U16 [R4+0x180], R162 ;  /* 0x000180a204007388 */ /* 0x000fe20000000400 */
[-C--:B------:R-:W-:Y:S01]  /*73d0*/  LEA.HI.X.SX32 R223, R5, R121.reuse, 0x1, P0 ;  /* 0x0000007905df7211 */ /* 0x080fe200000f0eff */
[C---:B------:R-:W-:Y:S01]  /*73e0*/  IMAD R5, R26.reuse, 0x47, RZ ;  /* 0x000000471a057824 */ /* 0x040fe200078e02ff */
[----:B------:R-:W-:Y:S01]  /*73f0*/  LEA.HI.X.SX32 R189, R11, R121, 0x1, P1 ;  /* 0x000000790bbd7211 */ /* 0x000fe200008f0eff */
[----:B------:R-:W-:Y:S01]  /*7400*/  STS.U16 [R4+0x580], R160 ;  /* 0x000580a004007388 */ /* 0x000fe20000000400 */
[----:B------:R-:W-:Y:S01]  /*7410*/  IMAD R3, R26, 0x43, RZ ;  /* 0x000000431a037824 */ /* 0x000fe200078e02ff */
[-C--:B------:R-:W-:Y:S01]  /*7420*/  IADD3 R218, P1, R39, R120.reuse, RZ ;  /* 0x0000007827da7210 */ /* 0x080fe20007f3e0ff */
[----:B------:R-:W5:Y:S01]  /*7430*/  LDC R42, c[0x0][0x248] ;  /* 0x00009200ff2a7b82 */ /* 0x000f620000000800 */
[----:B------:R-:W-:Y:S01]  /*7440*/  STS.U16 [R4+0x980], R158 ;  /* 0x0009809e04007388 */ /* 0x000fe20000000400 */
[----:B------:R-:W-:-:S03]  /*7450*/  IADD3 R220, P0, R35, R120, RZ ;  /* 0x0000007823dc7210 */ /* 0x000fc60007f1e0ff */
[----:B------:R-:W-:Y:S01]  /*7460*/  STS.U16 [R4+0xd80], R156 ;  /* 0x000d809c04007388 */ /* 0x000fe20000000400 */
[----:B------:R-:W-:Y:S02]  /*7470*/  LEA.HI.X.SX32 R7, R7, R121, 0x1, P2 ;  /* 0x0000007907077211 */ /* 0x000fe400010f0eff */
[----:B------:R-:W4:Y:S01]  /*7480*/  LDC R43, c[0x0][0x248] ;  /* 0x00009200ff2b7b82 */ /* 0x000f220000000800 */
[----:B------:R-:W-:Y:S01]  /*7490*/  STS.U16 [R4+0x1180], R152 ;  /* 0x0011809804007388 */ /* 0x000fe20000000400 */
[----:B------:R-:W-:-:S03]  /*74a0*/  IADD3 R216, P2, R23, R120, RZ ;  /* 0x0000007817d87210 */ /* 0x000fc60007f5e0ff */
[----:B------:R-:W-:Y:S01]  /*74b0*/  STS.U16 [R4+0x1580], R146 ;  /* 0x0015809204007388 */ /* 0x000fe20000000400 */
[----:B------:R-:W-:Y:S02]  /*74c0*/  IMAD R77, R77, 0x14c, RZ ;  /* 0x0000014c4d4d7824 */ /* 0x000fe400078e02ff */
[C---:B------:R-:W-:Y:S01]  /*74d0*/  IMAD R33, R26.reuse, 0x83, RZ ;  /* 0x000000831a217824 */ /* 0x040fe200078e02ff */
[----:B------:R-:W-:Y:S01]  /*74e0*/  STS.U16 [R4+0x1980], R136 ;  /* 0x0019808804007388 */ /* 0x000fe20000000400 */
[----:B------:R-:W-:Y:S01]  /*74f0*/  IMAD R75, R75, 0x14e, RZ ;  /* 0x0000014e4b4b7824 */ /* 0x000fe200078e02ff */
[----:B------:R-:W2:Y:S02]  /*7500*/  LDC R34, c[0x0][0x248] ;  /* 0x00009200ff227b82 */ /* 0x000ea40000000800 */
[----:B------:R1:W-:Y:S01]  /*7510*/  STS.U16 [R4+0x1d80], R0 ;  /* 0x001d800004007388 */ /* 0x0003e20000000400 */
[-C--:B------:R-:W-:Y:S01]  /*7520*/  LEA.HI.X.SX32 R219, R5, R121.reuse, 0x1, P1 ;  /* 0x0000007905db7211 */ /* 0x080fe200008f0eff */
[----:B------:R-:W-:Y:S01]  /*7530*/  IMAD R5, R26, 0x4f, RZ ;  /* 0x0000004f1a057824 */ /* 0x000fe200078e02ff */
[-C--:B------:R-:W-:Y:S01]  /*7540*/  LEA.HI.X.SX32 R221, R3, R121.reuse, 0x1, P0 ;  /* 0x0000007903dd7211 */ /* 0x080fe200000f0eff */
[----:B0-----:R-:W-:Y:S01]  /*7550*/  IMAD R38, R38, 0x10e, RZ ;  /* 0x0000010e26267824 */ /* 0x001fe200078e02ff */
[----:B------:R0:W2:Y:S01]  /*7560*/  LDG.E.U16 R188, desc[UR4][R188.64] ;  /* 0x00000004bcbc7981 */ /* 0x0000a2000c1e1500 */
[----:B------:R-:W-:Y:S01]  /*7570*/  IMAD R31, R26, 0x7f, RZ ;  /* 0x0000007f1a1f7824 */ /* 0x000fe200078e02ff */
[----:B------:R-:W2:Y:S01]  /*7580*/  LDC R32, c[0x0][0x248] ;  /* 0x00009200ff207b82 */ /* 0x000ea20000000800 */
[----:B---3--:R-:W-:Y:S01]  /*7590*/  IMAD R37, R37, 0x10c, RZ ;  /* 0x0000010c25257824 */ /* 0x008fe200078e02ff */
[----:B------:R-:W3:Y:S04]  /*75a0*/  LDG.E.U16 R234, desc[UR4][R234.64] ;  /* 0x00000004eaea7981 */ /* 0x000ee8000c1e1500 */
[----:B-1----:R1:W3:Y:S01]  /*75b0*/  LDG.E.U16 R0, desc[UR4][R8.64] ;  /* 0x0000000408007981 */ /* 0x0022e2000c1e1500 */
[-C--:B------:R-:W-:Y:S01]  /*75c0*/  IADD3 R10, P0, R21, R120.reuse, RZ ;  /* 0x00000078150a7210 */ /* 0x080fe20007f1e0ff */
[----:B-----5:R-:W-:Y:S01]  /*75d0*/  IMAD R42, R42, 0x116, RZ ;  /* 0x000001162a2a7824 */ /* 0x020fe200078e02ff */
[-C--:B------:R-:W-:Y:S01]  /*75e0*/  IADD3 R212, P1, R17, R120.reuse, RZ ;  /* 0x0000007811d47210 */ /* 0x080fe20007f3e0ff */
[----:B------:R5:W3:Y:S01]  /*75f0*/  LDG.E.U16 R3, desc[UR4][R6.64] ;  /* 0x0000000406037981 */ /* 0x000ae2000c1e1500 */
[C---:B------:R-:W-:Y:S01]  /*7600*/  IMAD R237, R26.reuse, 0x106, RZ ;  /* 0x000001061aed7824 */ /* 0x040fe200078e02ff */
[----:B0-----:R-:W0:Y:S01]  /*7610*/  LDC R189, c[0x0][0x248] ;  /* 0x00009200ffbd7b82 */ /* 0x001e220000000800 */
[----:B----4-:R-:W-:Y:S01]  /*7620*/  IMAD R43, R43, 0x11c, RZ ;  /* 0x0000011c2b2b7824 */ /* 0x010fe200078e02ff */
[----:B------:R-:W4:Y:S01]  /*7630*/  LDG.E.U16 R194, desc[UR4][R194.64] ;  /* 0x00000004c2c27981 */ /* 0x000f22000c1e1500 */
[C---:B-1----:R-:W-:Y:S01]  /*7640*/  IMAD R9, R26.reuse, 0x4b, RZ ;  /* 0x0000004b1a097824 */ /* 0x042fe200078e02ff */
[-C--:B------:R-:W-:Y:S01]  /*7650*/  LEA.HI.X.SX32 R11, R5, R121.reuse, 0x1, P0 ;  /* 0x00000079050b7211 */ /* 0x080fe200000f0eff */
[----:B------:R-:W-:Y:S01]  /*7660*/  IMAD R87, R87, 0x15e, RZ ;  /* 0x0000015e57577824 */ /* 0x000fe200078e02ff */
[----:B------:R-:W4:Y:S01]  /*7670*/  LDG.E.U16 R228, desc[UR4][R228.64] ;  /* 0x00000004e4e47981 */ /* 0x000f22000c1e1500 */
[----:B------:R-:W-:Y:S01]  /*7680*/  IMAD R71, R71, 0x146, RZ ;  /* 0x0000014647477824 */ /* 0x000fe200078e02ff */
[-C--:B------:R-:W-:Y:S01]  /*7690*/  LEA.HI.X.SX32 R217, R9, R121.reuse, 0x1, P2 ;  /* 0x0000007909d97211 */ /* 0x080fe200010f0eff */
[C---:B------:R-:W-:Y:S01]  /*76a0*/  IMAD R9, R26.reuse, 0xb6, RZ ;  /* 0x000000b61a097824 */ /* 0x040fe200078e02ff */
[-C--:B------:R-:W-:Y:S01]  /*76b0*/  IADD3 R210, P2, R13, R120.reuse, RZ ;  /* 0x000000780dd27210 */ /* 0x080fe20007f5e0ff */
[C---:B------:R-:W-:Y:S01]  /*76c0*/  IMAD R5, R26.reuse, 0x5b, RZ ;  /* 0x0000005b1a057824 */ /* 0x040fe200078e02ff */
[-C--:B------:R-:W-:Y:S01]  /*76d0*/  LEA.HI.X.SX32 R213, R15, R121.reuse, 0x1, P1 ;  /* 0x000000790fd57211 */ /* 0x080fe200008f0eff */
[C---:B-----5:R-:W-:Y:S01]  /*76e0*/  IMAD R7, R26.reuse, 0xbe, RZ ;  /* 0x000000be1a077824 */ /* 0x060fe200078e02ff */
[-C--:B------:R-:W-:Y:S01]  /*76f0*/  IADD3 R208, P0, R9, R120.reuse, RZ ;  /* 0x0000007809d07210 */ /* 0x080fe20007f1e0ff */
        /* <DEDUP_REMOVED lines=8> */
[----:B------:R1:W5:Y:S01]  /*7780*/  LDG.E.U16 R214, desc[UR4][R10.64] ;  /* 0x000000040ad67981 */ /* 0x000362000c1e1500 */
[-C--:B------:R-:W-:Y:S01]  /*7790*/  LEA.HI.X.SX32 R207, R19, R121.reuse, 0x1, P0 ;  /* 0x0000007913cf7211 */ /* 0x080fe200000f0eff */
[----:B------:R-:W-:Y:S01]  /*77a0*/  IMAD R82, R82, 0x156, RZ ;  /* 0x0000015652527824 */ /* 0x000fe200078e02ff */
[-C--:B------:R-:W-:Y:S01]  /*77b0*/  LEA.HI.X.SX32 R205, R25, R121.reuse, 0x1, P1 ;  /* 0x0000007919cd7211 */ /* 0x080fe200008f0eff */
[C---:B------:R-:W-:Y:S01]  /*77c0*/  IMAD R25, R26.reuse, 0xee, RZ ;  /* 0x000000ee1a197824 */ /* 0x040fe200078e02ff */
[-C--:B------:R-:W-:Y:S01]  /*77d0*/  IADD3 R202, P2, R5, R120.reuse, RZ ;  /* 0x0000007805ca7210 */ /* 0x080fe20007f5e0ff */
[----:B------:R-:W-:Y:S01]  /*77e0*/  IMAD R91, R91, 0x166, RZ ;  /* 0x000001665b5b7824 */ /* 0x000fe200078e02ff */
[-C--:B------:R-:W-:Y:S01]  /*77f0*/  IADD3 R200, P0, R15, R120.reuse, RZ ;  /* 0x000000780fc87210 */ /* 0x080fe20007f1e0ff */
[----:B------:R-:W-:Y:S01]  /*7800*/  IMAD R83, R83, 0x15c, RZ ;  /* 0x0000015c53537824 */ /* 0x000fe200078e02ff */
[----:B------:R-:W0:Y:S01]  /*7810*/  LDC R8, c[0x0][0x248] ;  /* 0x00009200ff087b82 */ /* 0x000e220000000800 */
[C---:B-1----:R-:W-:Y:S01]  /*7820*/  IMAD R11, R26.reuse, 0x6b, RZ ;  /* 0x0000006b1a0b7824 */ /* 0x042fe200078e02ff */
[-C--:B------:R-:W-:Y:S01]  /*7830*/  LEA.HI.X.SX32 R203, R27, R121.reuse, 0x1, P2 ;  /* 0x000000791bcb7211 */ /* 0x080fe200010f0eff */
[C---:B------:R-:W-:Y:S01]  /*7840*/  IMAD R19, R26.reuse, 0xe6, RZ ;  /* 0x000000e61a137824 */ /* 0x040fe200078e02ff */
[-C--:B------:R-:W-:Y:S01]  /*7850*/  IADD3 R192, P2, R25, R120.reuse, RZ ;  /* 0x0000007819c07210 */ /* 0x080fe20007f5e0ff */
[----:B------:R-:W-:Y:S01]  /*7860*/  IMAD R95, R95, 0x16c, RZ ;  /* 0x0000016c5f5f7824 */ /* 0x000fe200078e02ff */
[-C--:B------:R-:W-:Y:S01]  /*7870*/  LEA.HI.X.SX32 R201, R11, R121.reuse, 0x1, P0 ;  /* 0x000000790bc97211 */ /* 0x080fe200000f0eff */
[----:B------:R-:W-:Y:S01]  /*7880*/  IMAD R11, R26, 0x6f, RZ ;  /* 0x0000006f1a0b7824 */ /* 0x000fe200078e02ff */
[-C--:B------:R-:W-:Y:S01]  /*7890*/  IADD3 R198, P0, R18, R120.reuse, RZ ;  /* 0x0000007812c67210 */ /* 0x080fe20007f1e0ff */
[C---:B------:R-:W-:Y:S01]  /*78a0*/  IMAD R27, R26.reuse, 0x73, RZ ;  /* 0x000000731a1b7824 */ /* 0x040fe200078e02ff */
[-C--:B------:R-:W-:Y:S01]  /*78b0*/  LEA.HI.X.SX32 R193, R29, R121.reuse, 0x1, P2 ;  /* 0x000000791dc17211 */ /* 0x080fe200010f0eff */
[----:B------:R-:W-:Y:S01]  /*78c0*/  IMAD R29, R26, 0x7b, RZ ;  /* 0x0000007b1a1d7824 */ /* 0x000fe200078e02ff */
[-C--:B------:R-:W-:Y:S01]  /*78d0*/  LEA.HI.X.SX32 R199, R11, R121.reuse, 0x1, P0 ;  /* 0x000000790bc77211 */ /* 0x080fe200000f0eff */
[----:B------:R-:W-:Y:S01]  /*78e0*/  IMAD R103, R103, 0x17c, RZ ;  /* 0x0000017c67677824 */ /* 0x000fe200078e02ff */
[-C--:B------:R-:W-:Y:S01]  /*78f0*/  IADD3 R190, P0, R28, R120.reuse, RZ ;  /* 0x000000781cbe7210 */ /* 0x080fe20007f1e0ff */
[----:B------:R-:W-:Y:S01]  /*7900*/  IMAD R98, R98, 0x16e, RZ ;  /* 0x0000016e62627824 */ /* 0x000fe200078e02ff */
[----:B------:R-:W-:Y:S01]  /*7910*/  SHF.L.U32 R11, R26, 0x2, RZ ;  /* 0x000000021a0b7819 */ /* 0x000fe200000006ff */
[----:B------:R-:W1:Y:S01]  /*7920*/  LDC R10, c[0x0][0x248] ;  /* 0x00009200ff0a7b82 */ /* 0x000e620000000800 */
[-C--:B------:R-:W-:Y:S01]  /*7930*/  LEA.HI.X.SX32 R191, R29, R121.reuse, 0x1, P0 ;  /* 0x000000791dbf7211 */ /* 0x080fe200000f0eff */
[----:B------:R-:W-:Y:S01]  /*7940*/  IMAD R107, R107, 0x17e, RZ ;  /* 0x0000017e6b6b7824 */ /* 0x000fe200078e02ff */
[-C--:B------:R-:W-:Y:S01]  /*7950*/  LEA R224, P0, R225, R120.reuse, 0x3 ;  /* 0x00000078e1e07211 */ /* 0x080fe200078018ff */
[----:B------:R-:W-:Y:S01]  /*7960*/  IMAD R118, R118, 0x18e, RZ ;  /* 0x0000018e76767824 */ /* 0x000fe200078e02ff */
[-C--:B------:R-:W-:Y:S01]  /*7970*/  IADD3 R196, P1, R19, R120.reuse, RZ ;  /* 0x0000007813c47210 */ /* 0x080fe20007f3e0ff */
[C---:B------:R-:W-:Y:S01]  /*7980*/  IMAD R29, R26.reuse, 0x8b, RZ ;  /* 0x0000008b1a1d7824 */ /* 0x040fe200078e02ff */
[-C--:B------:R-:W-:Y:S01]  /*7990*/  LEA.HI.X.SX32 R225, R11, R121.reuse, 0x1, P0 ;  /* 0x000000790be17211 */ /* 0x080fe200000f0eff */
[----:B------:R-:W-:Y:S01]  /*79a0*/  IMAD R11, R26, 0x87, RZ ;  /* 0x000000871a0b7824 */ /* 0x000fe200078e02ff */
[-C--:B------:R-:W-:Y:S01]  /*79b0*/  IADD3 R180, P0, R38, R120.reuse, RZ ;  /* 0x0000007826b47210 */ /* 0x080fe20007f1e0ff */
[----:B------:R-:W-:Y:S01]  /*79c0*/  IMAD R102, R102, 0x176, RZ ;  /* 0x0000017666667824 */ /* 0x000fe200078e02ff */
[-C--:B------:R-:W-:Y:S01]  /*79d0*/  LEA.HI.X.SX32 R197, R27, R121.reuse, 0x1, P1 ;  /* 0x000000791bc57211 */ /* 0x080fe200008f0eff */
[C---:B------:R-:W-:Y:S01]  /*79e0*/  IMAD R27, R26.reuse, 0xfe, RZ ;  /* 0x000000fe1a1b7824 */ /* 0x040fe200078e02ff */
[-C--:B------:R-:W-:Y:S01]  /*79f0*/  LEA.HI.X.SX32 R181, R11, R121.reuse, 0x1, P0 ;  /* 0x000000790bb57211 */ /* 0x080fe200000f0eff */
[C---:B------:R-:W-:Y:S01]  /*7a00*/  IMAD R11, R26.reuse, 0x8f, RZ ;  /* 0x0000008f1a0b7824 */ /* 0x040fe200078e02ff */
[-C--:B------:R-:W-:Y:S01]  /*7a10*/  IADD3 R174, P0, R47, R120.reuse, RZ ;  /* 0x000000782fae7210 */ /* 0x080fe20007f1e0ff */
[----:B------:R-:W-:Y:S01]  /*7a20*/  IMAD R111, R111, 0x186, RZ ;  /* 0x000001866f6f7824 */ /* 0x000fe200078e02ff */
[-C--:B------:R-:W-:Y:S01]  /*7a30*/  IADD3 R186, P1, R27, R120.reuse, RZ ;  /* 0x000000781bba7210 */ /* 0x080fe20007f3e0ff */
[----:B------:R-:W-:Y:S01]  /*7a40*/  IMAD R115, R115, 0x18c, RZ ;  /* 0x0000018c73737824 */ /* 0x000fe200078e02ff */
[-C--:B------:R-:W-:Y:S01]  /*7a50*/  LEA.HI.X.SX32 R175, R11, R121.reuse, 0x1, P0 ;  /* 0x000000790baf7211 */ /* 0x080fe200000f0eff */
[----:B------:R-:W-:Y:S01]  /*7a60*/  IMAD R11, R26, 0x93, RZ ;  /* 0x000000931a0b7824 */ /* 0x000fe200078e02ff */
[-C--:B------:R-:W-:Y:S01]  /*7a70*/  LEA.HI.X.SX32 R187, R31, R121.reuse, 0x1, P1 ;  /* 0x000000791fbb7211 */ /* 0x080fe200008f0eff */
[----:B------:R0:W4:Y:S01]  /*7a80*/  LDG.E.U16 R224, desc[UR4][R224.64] ;  /* 0x00000004e0e07981 */ /* 0x000122000c1e1500 */
[-C--:B------:R-:W-:Y:S01]  /*7a90*/  IADD3 R182, P1, R37, R120.reuse, RZ ;  /* 0x0000007825b67210 */ /* 0x080fe20007f3e0ff */
[----:B------:R-:W1:Y:S01]  /*7aa0*/  LDC R195, c[0x0][0x248] ;  /* 0x00009200ffc37b82 */ /* 0x000e620000000800 */
[----:B------:R-:W-:Y:S01]  /*7ab0*/  IADD3 R172, P0, R51, R120, RZ ;  /* 0x0000007833ac7210 */ /* 0x000fe20007f1e0ff */
[----:B------:R0:W5:Y:S01]  /*7ac0*/  LDG.E.U16 R186, desc[UR4][R186.64] ;  /* 0x00000004baba7981 */ /* 0x000162000c1e1500 */
[----:B------:R-:W-:-:S02]  /*7ad0*/  LEA.HI.X.SX32 R183, R35, R121, 0x1, P1 ;  /* 0x0000007923b77211 */ /* 0x000fc400008f0eff */
[-C--:B------:R-:W-:Y:S01]  /*7ae0*/  LEA.HI.X.SX32 R173, R11, R121.reuse, 0x1, P0 ;  /* 0x000000790bad7211 */ /* 0x080fe200000f0eff */
[----:B------:R-:W-:Y:S01]  /*7af0*/  IMAD R11, R26, 0x9b, RZ ;  /* 0x0000009b1a0b7824 */ /* 0x000fe200078e02ff */
[-C--:B------:R-:W-:Y:S01]  /*7b00*/  IADD3 R178, P1, R42, R120.reuse, RZ ;  /* 0x000000782ab27210 */ /* 0x080fe20007f3e0ff */
[----:B0-----:R-:W0:Y:S01]  /*7b10*/  LDC R225, c[0x0][0x248] ;  /* 0x00009200ffe17b82 */ /* 0x001e220000000800 */
[-C--:B------:R-:W-:Y:S01]  /*7b20*/  IADD3 R166, P0, R62, R120.reuse, RZ ;  /* 0x000000783ea67210 */ /* 0x080fe20007f1e0ff */
[----:B------:R-:W3:Y:S01]  /*7b30*/  LDG.E.U16 R196, desc[UR4][R196.64] ;  /* 0x00000004c4c47981 */ /* 0x000ee2000c1e1500 */
[-C--:B------:R-:W-:Y:S02]  /*7b40*/  LEA.HI.X.SX32 R179, R29, R121.reuse, 0x1, P1 ;  /* 0x000000791db37211 */ /* 0x080fe400008f0eff */
[-C--:B------:R-:W-:Y:S01]  /*7b50*/  IADD3 R170, P1, R55, R120.reuse, RZ ;  /* 0x0000007837aa7210 */ /* 0x080fe20007f3e0ff */
[----:B------:R-:W5:Y:S01]  /*7b60*/  LDG.E.U16 R232, desc[UR4][R232.64] ;  /* 0x00000004e8e87981 */ /* 0x000f62000c1e1500 */
[-C--:B------:R-:W-:Y:S01]  /*7b70*/  LEA.HI.X.SX32 R167, R11, R121.reuse, 0x1, P0 ;  /* 0x000000790ba77211 */ /* 0x080fe200000f0eff */
[----:B------:R-:W1:Y:S01]  /*7b80*/  LDC R187, c[0x0][0x248] ;  /* 0x00009200ffbb7b82 */ /* 0x000e620000000800 */
[-C--:B------:R-:W-:Y:S01]  /*7b90*/  IADD3 R164, P0, R63, R120.reuse, RZ ;  /* 0x000000783fa47210 */ /* 0x080fe20007f1e0ff */
[C---:B------:R-:W-:Y:S01]  /*7ba0*/  IMAD R11, R26.reuse, 0x9f, RZ ;  /* 0x0000009f1a0b7824 */ /* 0x040fe200078e02ff */
[-C--:B------:R-:W-:Y:S01]  /*7bb0*/  IADD3 R184, P2, R237, R120.reuse, RZ ;  /* 0x00000078edb87210 */ /* 0x080fe20007f5e0ff */
[----:B------:R-:W-:Y:S01]  /*7bc0*/  IMAD R29, R26, 0x97, RZ ;  /* 0x000000971a1d7824 */ /* 0x000fe200078e02ff */
[-C--:B------:R-:W-:Y:S01]  /*7bd0*/  LEA.HI.X.SX32 R171, R23, R121.reuse, 0x1, P1 ;  /* 0x0000007917ab7211 */ /* 0x080fe200008f0eff */
[----:B------:R-:W5:Y:S01]  /*7be0*/  LDG.E.U16 R230, desc[UR4][R230.64] ;  /* 0x00000004e6e67981 */ /* 0x000f62000c1e1500 */
[-C--:B------:R-:W-:Y:S01]  /*7bf0*/  IADD3 R162, P1, R67, R120.reuse, RZ ;  /* 0x0000007843a27210 */ /* 0x080fe20007f3e0ff */
[----:B------:R-:W1:Y:S01]  /*7c00*/  LDC R235, c[0x0][0x248] ;  /* 0x00009200ffeb7b82 */ /* 0x000e620000000800 */
[-C--:B------:R-:W-:Y:S01]  /*7c10*/  LEA.HI.X.SX32 R165, R21, R121.reuse, 0x1, P0 ;  /* 0x0000007915a57211 */ /* 0x080fe200000f0eff */
[----:B------:R-:W-:Y:S01]  /*7c20*/  IMAD R189, R189, 0x1bc, RZ ;  /* 0x000001bcbdbd7824 */ /* 0x000fe200078e02ff */
[----:B------:R-:W-:Y:S01]  /*7c30*/  IADD3 R158, P0, R77, R120, RZ ;  /* 0x000000784d9e7210 */ /* 0x000fe20007f1e0ff */
[----:B------:R-:W5:Y:S01]  /*7c40*/  LDG.E.U16 R198, desc[UR4][R198.64] ;  /* 0x00000004c6c67981 */ /* 0x000f62000c1e1500 */
[----:B------:R-:W-:-:S02]  /*7c50*/  LEA.HI.X.SX32 R185, R33, R121, 0x1, P2 ;  /* 0x0000007921b97211 */ /* 0x000fc400010f0eff */
[-C--:B------:R-:W-:Y:S01]  /*7c60*/  IADD3 R176, P2, R43, R120.reuse, RZ ;  /* 0x000000782bb07210 */ /* 0x080fe20007f5e0ff */
[C---:B------:R-:W-:Y:S01]  /*7c70*/  IMAD R23, R26.reuse, 0xa3, RZ ;  /* 0x000000a31a177824 */ /* 0x040fe200078e02ff */
[-C--:B------:R-:W-:Y:S01]  /*7c80*/  LEA.HI.X.SX32 R163, R11, R121.reuse, 0x1, P1 ;  /* 0x000000790ba37211 */ /* 0x080fe200008f0eff */
[C---:B------:R-:W-:Y:S01]  /*7c90*/  IMAD R11, R26.reuse, 0xa7, RZ ;  /* 0x000000a71a0b7824 */ /* 0x040fe200078e02ff */
[-C--:B------:R-:W-:Y:S01]  /*7ca0*/  LEA.HI.X.SX32 R159, R17, R121.reuse, 0x1, P0 ;  /* 0x00000079119f7211 */ /* 0x080fe200000f0eff */
[----:B------:R0:W5:Y:S01]  /*7cb0*/  LDG.E.U16 R164, desc[UR4][R164.64] ;  /* 0x00000004a4a47981 */ /* 0x000162000c1e1500 */
[-C--:B------:R-:W-:Y:S01]  /*7cc0*/  IADD3 R156, P0, R75, R120.reuse, RZ ;  /* 0x000000784b9c7210 */ /* 0x080fe20007f1e0ff */
[----:B------:R-:W1:Y:S01]  /*7cd0*/  LDC R229, c[0x0][0x248] ;  /* 0x00009200ffe57b82 */ /* 0x000e620000000800 */
[-C--:B------:R-:W-:Y:S01]  /*7ce0*/  LEA.HI.X.SX32 R177, R39, R121.reuse, 0x1, P2 ;  /* 0x0000007927b17211 */ /* 0x080fe200010f0eff */
[----:B------:R-:W-:Y:S01]  /*7cf0*/  IMAD R17, R26, 0xab, RZ ;  /* 0x000000ab1a117824 */ /* 0x000fe200078e02ff */
[-C--:B------:R-:W-:Y:S01]  /*7d00*/  IADD3 R168, P2, R58, R120.reuse, RZ ;  /* 0x000000783aa87210 */ /* 0x080fe20007f5e0ff */
[----:B------:R-:W5:Y:S01]  /*7d10*/  LDG.E.U16 R242, desc[UR4][R242.64] ;  /* 0x00000004f2f27981 */ /* 0x000f62000c1e1500 */
[-C--:B------:R-:W-:Y:S01]  /*7d20*/  LEA.HI.X.SX32 R157, R11, R121.reuse, 0x1, P0 ;  /* 0x000000790b9d7211 */ /* 0x080fe200000f0eff */
[C---:B------:R-:W-:Y:S01]  /*7d30*/  IMAD R11, R26.reuse, 0xaf, RZ ;  /* 0x000000af1a0b7824 */ /* 0x040fe200078e02ff */
[-C--:B------:R-:W-:Y:S01]  /*7d40*/  IADD3 R150, P0, R87, R120.reuse, RZ ;  /* 0x0000007857967210 */ /* 0x080fe20007f1e0ff */
[----:B0-----:R-:W0:Y:S01]  /*7d50*/  LDC R165, c[0x0][0x248] ;  /* 0x00009200ffa57b82 */ /* 0x001e220000000800 */
[-C--:B------:R-:W-:Y:S01]  /*7d60*/  LEA.HI.X.SX32 R169, R29, R121.reuse, 0x1, P2 ;  /* 0x000000791da97211 */ /* 0x080fe200010f0eff */
[----:B------:R-:W-:Y:S01]  /*7d70*/  IMAD R21, R26, 0xd7, RZ ;  /* 0x000000d71a157824 */ /* 0x000fe200078e02ff */
[-C--:B------:R-:W-:Y:S01]  /*7d80*/  IADD3 R160, P2, R71, R120.reuse, RZ ;  /* 0x0000007847a07210 */ /* 0x080fe20007f5e0ff */
[----:B------:R-:W-:Y:S01]  /*7d90*/  IMAD R225, R225, 0x1c6, RZ ;  /* 0x000001c6e1e17824 */ /* 0x000fe200078e02ff */
[-C--:B------:R-:W-:Y:S01]  /*7da0*/  IADD3 R154, P1, R82, R120.reuse, RZ ;  /* 0x00000078529a7210 */ /* 0x080fe20007f3e0ff */
[----:B-1----:R-:W-:Y:S01]  /*7db0*/  IMAD R195, R195, 0x1cc, RZ ;  /* 0x000001ccc3c37824 */ /* 0x002fe200078e02ff */
[-C--:B------:R-:W-:Y:S01]  /*7dc0*/  LEA.HI.X.SX32 R151, R11, R121.reuse, 0x1, P0 ;  /* 0x000000790b977211 */ /* 0x080fe200000f0eff */
[----:B------:R-:W-:Y:S01]  /*7dd0*/  IMAD R11, R26, 0xb3, RZ ;  /* 0x000000b31a0b7824 */ /* 0x000fe200078e02ff */
[-C--:B------:R-:W-:Y:S01]  /*7de0*/  LEA.HI.X.SX32 R161, R23, R121.reuse, 0x1, P2 ;  /* 0x0000007917a17211 */ /* 0x080fe200010f0eff */
[----:B------:R-:W1:Y:S01]  /*7df0*/  LDC R197, c[0x0][0x248] ;  /* 0x00009200ffc57b82 */ /* 0x000e620000000800 */
[----:B------:R-:W-:Y:S01]  /*7e00*/  LEA.HI.X.SX32 R155, R17, R121, 0x1, P1 ;  /* 0x00000079119b7211 */ /* 0x000fe200008f0eff */
[----:B------:R0:W5:Y:S01]  /*7e10*/  LDG.E.U16 R150, desc[UR4][R150.64] ;  /* 0x0000000496967981 */ /* 0x000162000c1e1500 */
[----:B------:R-:W-:-:S02]  /*7e20*/  IADD3 R148, P0, R91, R120, RZ ;  /* 0x000000785b947210 */ /* 0x000fc40007f1e0ff */
[-C--:B------:R-:W-:Y:S01]  /*7e30*/  IADD3 R152, P2, R83, R120.reuse, RZ ;  /* 0x0000007853987210 */ /* 0x080fe20007f5e0ff */
[C---:B------:R-:W-:Y:S01]  /*7e40*/  IMAD R17, R26.reuse, 0xbb, RZ ;  /* 0x000000bb1a117824 */ /* 0x040fe200078e02ff */
[-C--:B------:R-:W-:Y:S01]  /*7e50*/  IADD3 R146, P1, R95, R120.reuse, RZ ;  /* 0x000000785f927210 */ /* 0x080fe20007f3e0ff */
[----:B------:R-:W1:Y:S01]  /*7e60*/  LDC R233, c[0x0][0x248] ;  /* 0x00009200ffe97b82 */ /* 0x000e620000000800 */
[-C--:B------:R-:W-:Y:S01]  /*7e70*/  LEA.HI.X.SX32 R149, R11, R121.reuse, 0x1, P0 ;  /* 0x000000790b957211 */ /* 0x080fe200000f0eff */
[----:B------:R-:W-:Y:S01]  /*7e80*/  IMAD R187, R187, 0x1be, RZ ;  /* 0x000001bebbbb7824 */ /* 0x000fe200078e02ff */
[-C--:B------:R-:W-:Y:S01]  /*7e90*/  LEA.HI.X.SX32 R153, R13, R121.reuse, 0x1, P2 ;  /* 0x000000790d997211 */ /* 0x080fe200010f0eff */
[----:B------:R-:W-:Y:S01]  /*7ea0*/  IMAD R13, R26, 0xb7, RZ ;  /* 0x000000b71a0d7824 */ /* 0x000fe200078e02ff */
[-C--:B------:R-:W-:Y:S01]  /*7eb0*/  LEA.HI.X.SX32 R147, R9, R121.reuse, 0x1, P1 ;  /* 0x0000007909937211 */ /* 0x080fe200008f0eff */
[----:B------:R0:W4:Y:S01]  /*7ec0*/  LDG.E.U16 R148, desc[UR4][R148.64] ;  /* 0x0000000494947981 */ /* 0x000122000c1e1500 */
[-C--:B------:R-:W-:Y:S01]  /*7ed0*/  IADD3 R140, P1, R103, R120.reuse, RZ ;  /* 0x00000078678c7210 */ /* 0x080fe20007f3e0ff */
[----:B0-----:R-:W0:Y:S01]  /*7ee0*/  LDC R151, c[0x0][0x248] ;  /* 0x00009200ff977b82 */ /* 0x001e220000000800 */
[-C--:B------:R-:W-:Y:S01]  /*7ef0*/  IADD3 R144, P0, R98, R120.reuse, RZ ;  /* 0x0000007862907210 */ /* 0x080fe20007f1e0ff */
[----:B------:R-:W-:Y:S01]  /*7f00*/  IMAD R165, R165, 0x1b6, RZ ;  /* 0x000001b6a5a57824 */ /* 0x000fe200078e02ff */
[-C--:B------:R-:W-:Y:S01]  /*7f10*/  LEA.HI.X.SX32 R141, R7, R121.reuse, 0x1, P1 ;  /* 0x00000079078d7211 */ /* 0x080fe200008f0eff */
[C---:B------:R-:W-:Y:S01]  /*7f20*/  IMAD R7, R26.reuse, 0xbf, RZ ;  /* 0x000000bf1a077824 */ /* 0x040fe200078e02ff */
[-C--:B------:R-:W-:Y:S01]  /*7f30*/  LEA.HI.X.SX32 R145, R13, R121.reuse, 0x1, P0 ;  /* 0x000000790d917211 */ /* 0x080fe200000f0eff */
[----:B------:R-:W5:Y:S02]  /*7f40*/  LDG.E.U16 R240, desc[UR4][R240.64] ;  /* 0x00000004f0f07981 */ /* 0x000f64000c1e1500 */
[----:B------:R-:W1:Y:S01]  /*7f50*/  LDC R149, c[0x0][0x248] ;  /* 0x00009200ff957b82 */ /* 0x000e620000000800 */
[-C--:B------:R-:W-:Y:S01]  /*7f60*/  IADD3 R138, P0, R107, R120.reuse, RZ ;  /* 0x000000786b8a7210 */ /* 0x080fe20007f1e0ff */
[----:B------:R-:W3:Y:S03]  /*7f70*/  LDG.E.U16 R204, desc[UR4][R204.64] ;  /* 0x00000004cccc7981 */ /* 0x000ee6000c1e1500 */
[-C--:B------:R-:W-:Y:S01]  /*7f80*/  LEA.HI.X.SX32 R139, R7, R121.reuse, 0x1, P0 ;  /* 0x00000079078b7211 */ /* 0x080fe200000f0eff */
[----:B------:R-:W-:Y:S01]  /*7f90*/  IMAD R7, R26, 0xc7, RZ ;  /* 0x000000c71a077824 */ /* 0x000fe200078e02ff */
[-C--:B------:R-:W-:Y:S01]  /*7fa0*/  IADD3 R132, P0, R118, R120.reuse, RZ ;  /* 0x0000007876847210 */ /* 0x080fe20007f1e0ff */
[----:B------:R-:W1:Y:S01]  /*7fb0*/  LDC R231, c[0x0][0x248] ;  /* 0x00009200ffe77b82 */ /* 0x000e620000000800 */
[-C--:B------:R-:W-:Y:S01]  /*7fc0*/  IADD3 R142, P2, R102, R120.reuse, RZ ;  /* 0x00000078668e7210 */ /* 0x080fe20007f5e0ff */
[C---:B------:R-:W-:Y:S01]  /*7fd0*/  IMAD R9, R26.reuse, 0xc3, RZ ;  /* 0x000000c31a097824 */ /* 0x040fe200078e02ff */
[-C--:B------:R-:W-:Y:S01]  /*7fe0*/  LEA.HI.X.SX32 R133, R7, R121.reuse, 0x1, P0 ;  /* 0x0000007907857211 */ /* 0x080fe200000f0eff */
[----:B------:R0:W5:Y:S01]  /*7ff0*/  LDG.E.U16 R140, desc[UR4][R140.64] ;  /* 0x000000048c8c7981 */ /* 0x000162000c1e1500 */
[----:B------:R-:W-:Y:S01]  /*8000*/  LEA.HI.X.SX32 R143, R17, R121, 0x1, P2 ;  /* 0x00000079118f7211 */ /* 0x000fe200010f0eff */
[----:B------:R-:W-:Y:S01]  /*8010*/  IMAD R7, R26, 0xcb, RZ ;  /* 0x000000cb1a077824 */ /* 0x000fe200078e02ff */
[-C--:B------:R-:W-:Y:S01]  /*8020*/  IADD3 R136, P1, R111, R120.reuse, RZ ;  /* 0x000000786f887210 */ /* 0x080fe20007f3e0ff */
[----:B------:R0:W5:Y:S01]  /*8030*/  LDG.E.U16 R132, desc[UR4][R132.64] ;  /* 0x0000000484847981 */ /* 0x000162000c1e1500 */
[-C--:B------:R-:W-:Y:S01]  /*8040*/  IADD3 R134, P2, R115, R120.reuse, RZ ;  /* 0x0000007873867210 */ /* 0x080fe20007f5e0ff */
[----:B0-----:R-:W-:Y:S01]  /*8050*/  IMAD R151, R151, 0x1ae, RZ ;  /* 0x000001ae97977824 */ /* 0x001fe200078e02ff */
[----:B------:R-:W-:Y:S01]  /*8060*/  IADD3 R12, P0, R126, R120, RZ ;  /* 0x000000787e0c7210 */ /* 0x000fe20007f1e0ff */
[----:B------:R-:W0:Y:S01]  /*8070*/  LDC R199, c[0x0][0x248] ;  /* 0x00009200ffc77b82 */ /* 0x000e220000000800 */
[----:B------:R-:W-:Y:S01]  /*8080*/  IMAD R235, R235, 0x1ce, RZ ;  /* 0x000001ceebeb7824 */ /* 0x000fe200078e02ff */
[----:B------:R-:W5:Y:S01]  /*8090*/  LDG.E.U16 R238, desc[UR4][R238.64] ;  /* 0x00000004eeee7981 */ /* 0x000f62000c1e1500 */
[----:B------:R-:W-:-:S02]  /*80a0*/  IMAD R141, R10, 0x1a6, RZ ;  /* 0x000001a60a8d7824 */ /* 0x000fc400078e02ff */
[----:B------:R-:W-:Y:S01]  /*80b0*/  IMAD R133, R8, 0x19e, RZ ;  /* 0x0000019e08857824 */ /* 0x000fe200078e02ff */
[-C--:B------:R-:W-:Y:S01]  /*80c0*/  LEA.HI.X.SX32 R137, R9, R121.reuse, 0x1, P1 ;  /* 0x0000007909897211 */ /* 0x080fe200008f0eff */
[----:B------:R-:W-:Y:S01]  /*80d0*/  IMAD R9, R26, 0xcf, RZ ;  /* 0x000000cf1a097824 */ /* 0x000fe200078e02ff */
[-C--:B------:R-:W-:Y:S01]  /*80e0*/  LEA.HI.X.SX32 R135, R6, R121.reuse, 0x1, P2 ;  /* 0x0000007906877211 */ /* 0x080fe200010f0eff */
[C---:B------:R-:W-:Y:S01]  /*80f0*/  IMAD R17, R26.reuse, 0xd3, RZ ;  /* 0x000000d31a117824 */ /* 0x040fe200078e02ff */
[-C--:B------:R-:W-:Y:S01]  /*8100*/  IADD3 R6, P1, R127, R120.reuse, RZ ;  /* 0x000000787f067210 */ /* 0x080fe20007f3e0ff */
[----:B-1----:R-:W-:Y:S01]  /*8110*/  IMAD R149, R149, 0x1ac, RZ ;  /* 0x000001ac95957824 */ /* 0x002fe200078e02ff */
[-C--:B------:R-:W-:Y:S01]  /*8120*/  IADD3 R10, P2, R133, R120.reuse, RZ ;  /* 0x00000078850a7210 */ /* 0x080fe20007f5e0ff */
[----:B------:R-:W1:Y:S01]  /*8130*/  LDC R243, c[0x0][0x248] ;  /* 0x00009200fff37b82 */ /* 0x000e620000000800 */
[-C--:B------:R-:W-:Y:S01]  /*8140*/  LEA.HI.X.SX32 R13, R7, R121.reuse, 0x1, P0 ;  /* 0x00000079070d7211 */ /* 0x080fe200000f0eff */
[----:B------:R-:W-:Y:S01]  /*8150*/  IMAD R229, R229, 0x1d6, RZ ;  /* 0x000001d6e5e57824 */ /* 0x000fe200078e02ff */
[-C--:B------:R-:W-:Y:S01]  /*8160*/  IADD3 R8, P0, R141, R120.reuse, RZ ;  /* 0x000000788d087210 */ /* 0x080fe20007f1e0ff */
[----:B------:R-:W-:Y:S01]  /*8170*/  IMAD R23, R26, 0xeb, RZ ;  /* 0x000000eb1a177824 */ /* 0x000fe200078e02ff */
[-C--:B------:R-:W-:Y:S01]  /*8180*/  LEA.HI.X.SX32 R7, R5, R121.reuse, 0x1, P1 ;  /* 0x0000007905077211 */ /* 0x080fe200008f0eff */
[----:B------:R-:W-:Y:S01]  /*8190*/  IMAD R197, R197, 0x1dc, RZ ;  /* 0x000001dcc5c57824 */ /* 0x000fe200078e02ff */
[-C--:B------:R-:W-:Y:S01]  /*81a0*/  LEA.HI.X.SX32 R11, R9, R121.reuse, 0x1, P2 ;  /* 0x00000079090b7211 */ /* 0x080fe200010f0eff */
[----:B------:R0:W5:Y:S01]  /*81b0*/  LDG.E.U16 R5, desc[UR4][R12.64] ;  /* 0x000000040c057981 */ /* 0x000162000c1e1500 */
[----:B------:R-:W-:Y:S01]  /*81c0*/  LEA.HI.X.SX32 R9, R17, R121, 0x1, P0 ;  /* 0x0000007911097211 */ /* 0x000fe200000f0eff */
[----:B------:R-:W2:Y:S01]  /*81d0*/  LDC R241, c[0x0][0x248] ;  /* 0x00009200fff17b82 */ /* 0x000ea20000000800 */
[-C--:B------:R-:W-:Y:S01]  /*81e0*/  IADD3 R16, P0, R149, R120.reuse, RZ ;  /* 0x0000007895107210 */ /* 0x080fe20007f1e0ff */
[----:B------:R-:W5:Y:S01]  /*81f0*/  LDG.E.U16 R6, desc[UR4][R6.64] ;  /* 0x0000000406067981 */ /* 0x000f62000c1e1500 */
[----:B------:R-:W-:-:S02]  /*8200*/  IADD3 R14, P2, R165, R120, RZ ;  /* 0x00000078a50e7210 */ /* 0x000fc40007f5e0ff */
[-C--:B------:R-:W-:Y:S01]  /*8210*/  LEA.HI.X.SX32 R17, R15, R121.reuse, 0x1, P0 ;  /* 0x000000790f117211 */ /* 0x080fe200000f0eff */
[----:B------:R-:W5:Y:S01]  /*8220*/  LDG.E.U16 R8, desc[UR4][R8.64] ;  /* 0x0000000408087981 */ /* 0x000f62000c1e1500 */
[----:B0-----:R-:W-:Y:S01]  /*8230*/  IMAD R13, R26, 0xdb, RZ ;  /* 0x000000db1a0d7824 */ /* 0x001fe200078e02ff */
[-C--:B------:R-:W-:Y:S01]  /*8240*/  IADD3 R12, P0, R189, R120.reuse, RZ ;  /* 0x00000078bd0c7210 */ /* 0x080fe20007f1e0ff */
[----:B------:R-:W0:Y:S01]  /*8250*/  LDC R205, c[0x0][0x248] ;  /* 0x00009200ffcd7b82 */ /* 0x000e220000000800 */
[----:B------:R-:W-:Y:S01]  /*8260*/  IMAD R233, R233, 0x1de, RZ ;  /* 0x000001dee9e97824 */ /* 0x000fe200078e02ff */
[----:B------:R1:W5:Y:S01]  /*8270*/  LDG.E.U16 R7, desc[UR4][R10.64] ;  /* 0x000000040a077981 */ /* 0x000362000c1e1500 */
[-C--:B------:R-:W-:Y:S02]  /*8280*/  LEA.HI.X.SX32 R15, R13, R121.reuse, 0x1, P2 ;  /* 0x000000790d0f7211 */ /* 0x080fe400010f0eff */
[----:B------:R-:W-:Y:S01]  /*8290*/  LEA.HI.X.SX32 R13, R18, R121, 0x1, P0 ;  /* 0x00000079120d7211 */ /* 0x000fe200000f0eff */
[----:B------:R1:W5:Y:S02]  /*82a0*/  LDG.E.U16 R9, desc[UR4][R16.64] ;  /* 0x0000000410097981 */ /* 0x000364000c1e1500 */
[----:B------:R-:W0:Y:S01]  /*82b0*/  LDC R239, c[0x0][0x248] ;  /* 0x00009200ffef7b82 */ /* 0x000e220000000800 */
[----:B------:R-:W-:Y:S01]  /*82c0*/  IMAD R231, R231, 0x1e6, RZ ;  /* 0x000001e6e7e77824 */ /* 0x000fe200078e02ff */
[----:B------:R-:W5:Y:S01]  /*82d0*/  LDG.E.U16 R246, desc[UR4][R246.64] ;  /* 0x00000004f6f67981 */ /* 0x000f62000c1e1500 */
[----:B-1----:R-:W-:-:S02]  /*82e0*/  IADD3 R10, P1, R151, R120, RZ ;  /* 0x00000078970a7210 */ /* 0x002fc40007f3e0ff */
[-C--:B------:R-:W-:Y:S01]  /*82f0*/  IADD3 R20, P0, R187, R120.reuse, RZ ;  /* 0x00000078bb147210 */ /* 0x080fe20007f1e0ff */
[----:B------:R-:W5:Y:S01]  /*8300*/  LDG.E.U16 R12, desc[UR4][R12.64] ;  /* 0x000000040c0c7981 */ /* 0x000f62000c1e1500 */
[-C--:B------:R-:W-:Y:S01]  /*8310*/  LEA.HI.X.SX32 R11, R21, R121.reuse, 0x1, P1 ;  /* 0x00000079150b7211 */ /* 0x080fe200008f0eff */
[C---:B------:R-:W-:Y:S01]  /*8320*/  IMAD R17, R26.reuse, 0xdf, RZ ;  /* 0x000000df1a117824 */ /* 0x040fe200078e02ff */
[-C--:B------:R-:W-:Y:S01]  /*8330*/  IADD3 R18, P2, R195, R120.reuse, RZ ;  /* 0x00000078c3127210 */ /* 0x080fe20007f5e0ff */
[----:B------:R-:W-:Y:S01]  /*8340*/  IMAD R199, R199, 0x1ec, RZ ;  /* 0x000001ecc7c77824 */ /* 0x000fe200078e02ff */
[----:B------:R-:W1:Y:S01]  /*8350*/  LDC R33, c[0x0][0x248] ;  /* 0x00009200ff217b82 */ /* 0x000e620000000800 */
[----:B------:R-:W5:Y:S01]  /*8360*/  LDG.E.U16 R10, desc[UR4][R10.64] ;  /* 0x000000040a0a7981 */ /* 0x000f62000c1e1500 */
[-C--:B------:R-:W-:Y:S01]  /*8370*/  LEA.HI.X.SX32 R21, R17, R121.reuse, 0x1, P0 ;  /* 0x0000007911157211 */ /* 0x080fe200000f0eff */
[C---:B------:R-:W-:Y:S01]  /*8380*/  IMAD R17, R26.reuse, 0xe7, RZ ;  /* 0x000000e71a117824 */ /* 0x040fe200078e02ff */
[----:B------:R-:W-:Y:S01]  /*8390*/  IADD3 R16, P0, R235, R120, RZ ;  /* 0x00000078eb107210 */ /* 0x000fe20007f1e0ff */
[----:B------:R-:W-:Y:S01]  /*83a0*/  IMAD R29, R26, 0xf3, RZ ;  /* 0x000000f31a1d7824 */ /* 0x000fe200078e02ff */
[-C--:B------:R-:W-:Y:S01]  /*83b0*/  LEA.HI.X.SX32 R19, R19, R121.reuse, 0x1, P2 ;  /* 0x0000007913137211 */ /* 0x080fe200010f0eff */
[----:B------:R2:W5:Y:S01]  /*83c0*/  LDG.E.U16 R13, desc[UR4][R20.64] ;  /* 0x00000004140d7981 */ /* 0x000562000c1e1500 */
[----:B------:R-:W1:Y:S03]  /*83d0*/  LDC R35, c[0x0][0x248] ;  /* 0x00009200ff237b82 */ /* 0x000e660000000800 */
[----:B------:R2:W5:Y:S01]  /*83e0*/  LDG.E.U16 R11, desc[UR4][R14.64] ;  /* 0x000000040e0b7981 */ /* 0x000562000c1e1500 */
[----:B------:R-:W-:-:S02]  /*83f0*/  LEA.HI.X.SX32 R17, R17, R121, 0x1, P0 ;  /* 0x0000007911117211 */ /* 0x000fc400000f0eff */
[-C--:B------:R-:W-:Y:S01]  /*8400*/  IADD3 R22, P0, R229, R120.reuse, RZ ;  /* 0x00000078e5167210 */ /* 0x080fe20007f1e0ff */
[----:B------:R-:W-:Y:S01]  /*8410*/  IMAD R243, R243, 0x1ee, RZ ;  /* 0x000001eef3f37824 */ /* 0x000fe200078e02ff */
[----:B------:R-:W1:Y:S01]  /*8420*/  LDC R40, c[0x0][0x248] ;  /* 0x00009200ff287b82 */ /* 0x000e620000000800 */
[C---:B--2---:R-:W-:Y:S01]  /*8430*/  IMAD R21, R26.reuse, 0xef, RZ ;  /* 0x000000ef1a157824 */ /* 0x044fe200078e02ff */
[----:B------:R-:W2:Y:S01]  /*8440*/  LDG.E.U16 R136, desc[UR4][R136.64] ;  /* 0x0000000488887981 */ /* 0x000ea2000c1e1500 */
[----:B------:R-:W-:Y:S01]  /*8450*/  IMAD R15, R26, 0xe3, RZ ;  /* 0x000000e31a0f7824 */ /* 0x000fe200078e02ff */
[-C--:B------:R-:W-:Y:S02]  /*8460*/  IADD3 R14, P1, R225, R120.reuse, RZ ;  /* 0x00000078e10e7210 */ /* 0x080fe40007f3e0ff */
[----:B------:R-:W2:Y:S01]  /*8470*/  LDG.E.U16 R16, desc[UR4][R16.64] ;  /* 0x0000000410107981 */ /* 0x000ea2000c1e1500 */
[----:B------:R-:W-:Y:S01]  /*8480*/  IMAD R241, R241, 0x1f6, RZ ;  /* 0x000001f6f1f17824 */ /* 0x000fe200078e02ff */
[----:B------:R-:W1:Y:S01]  /*8490*/  LDC R45, c[0x0][0x248] ;  /* 0x00009200ff2d7b82 */ /* 0x000e620000000800 */
[-C--:B------:R-:W-:Y:S01]  /*84a0*/  LEA.HI.X.SX32 R15, R15, R121.reuse, 0x1, P1 ;  /* 0x000000790f0f7211 */ /* 0x080fe200008f0eff */
[----:B------:R-:W-:Y:S01]  /*84b0*/  IMAD R49, R56, 0x228, RZ ;  /* 0x0000022838317824 */ /* 0x000fe200078e02ff */
[----:B------:R-:W-:Y:S01]  /*84c0*/  LEA.HI.X.SX32 R23, R23, R121, 0x1, P0 ;  /* 0x0000007917177211 */ /* 0x000fe200000f0eff */
[----:B------:R-:W-:Y:S01]  /*84d0*/  IMAD R64, R64, 0x127, RZ ;  /* 0x0000012740407824 */ /* 0x000fe200078e02ff */
[----:B------:R-:W2:Y:S01]  /*84e0*/  LDG.E.U16 R134, desc[UR4][R134.64] ;  /* 0x0000000486867981 */ /* 0x000ea2000c1e1500 */
[-C--:B------:R-:W-:Y:S01]  /*84f0*/  IADD3 R20, P2, R231, R120.reuse, RZ ;  /* 0x00000078e7147210 */ /* 0x080fe20007f5e0ff */
[----:B0-----:R-:W-:Y:S01]  /*8500*/  IMAD R205, R205, 0x1fc, RZ ;  /* 0x000001fccdcd7824 */ /* 0x001fe200078e02ff */
[----:B------:R-:W0:Y:S01]  /*8510*/  LDC R36, c[0x0][0x248] ;  /* 0x00009200ff247b82 */ /* 0x000e220000000800 */
[----:B------:R-:W2:Y:S01]  /*8520*/  LDG.E.U16 R14, desc[UR4][R14.64] ;  /* 0x000000040e0e7981 */ /* 0x000ea2000c1e1500 */
[----:B------:R-:W-:-:S03]  /*8530*/  IADD3 R24, P0, R233, R120, RZ ;  /* 0x00000078e9187210 */ /* 0x000fc60007f1e0ff */
[----:B------:R-:W2:Y:S01]  /*8540*/  LDG.E.U16 R17, desc[UR4][R22.64] ;  /* 0x0000000416117981 */ /* 0x000ea2000c1e1500 */
[----:B------:R-:W-:Y:S02]  /*8550*/  IMAD R239, R239, 0x1fe, RZ ;  /* 0x000001feefef7824 */ /* 0x000fe400078e02ff */
[----:B------:R-:W0:Y:S01]  /*8560*/  LDC R39, c[0x0][0x248] ;  /* 0x00009200ff277b82 */ /* 0x000e220000000800 */
[----:B------:R-:W-:Y:S01]  /*8570*/  IMAD R70, R70, 0x25a, RZ ;  /* 0x0000025a46467824 */ /* 0x000fe200078e02ff */
[----:B------:R-:W2:Y:S04]  /*8580*/  LDG.E.U16 R142, desc[UR4][R142.64] ;  /* 0x000000048e8e7981 */ /* 0x000ea8000c1e1500 */
[----:B------:R1:W2:Y:S02]  /*8590*/  LDG.E.U16 R15, desc[UR4][R18.64] ;  /* 0x00000004120f7981 */ /* 0x0002a4000c1e1500 */
[----:B-1----:R-:W-:Y:S01]  /*85a0*/  IMAD R41, R33, 0x206, RZ ;  /* 0x0000020621297824 */ /* 0x002fe200078e02ff */
[----:B------:R-:W1:Y:S01]  /*85b0*/  LDC R44, c[0x0][0x248] ;  /* 0x00009200ff2c7b82 */ /* 0x000e620000000800 */
[----:B------:R-:W2:Y:S04]  /*85c0*/  LDG.E.U16 R138, desc[UR4][R138.64] ;  /* 0x000000048a8a7981 */ /* 0x000ea8000c1e1500 */
[----:B------:R-:W2:Y:S01]  /*85d0*/  LDG.E.U16 R144, desc[UR4][R144.64] ;  /* 0x0000000490907981 */ /* 0x000ea2000c1e1500 */
[----:B------:R-:W-:Y:S01]  /*85e0*/  IADD3 R18, P1, R197, R120, RZ ;  /* 0x00000078c5127210 */ /* 0x000fe20007f3e0ff */
[----:B------:R-:W-:Y:S01]  /*85f0*/  IMAD R35, R35, 0x20a, RZ ;  /* 0x0000020a23237824 */ /* 0x000fe200078e02ff */
[----:B------:R-:W1:Y:S01]  /*8600*/  LDC R56, c[0x0][0x248] ;  /* 0x00009200ff387b82 */ /* 0x000e620000000800 */
[----:B------:R-:W4:Y:S01]  /*8610*/  LDG.E.U16 R154, desc[UR4][R154.64] ;  /* 0x000000049a9a7981 */ /* 0x000f22000c1e1500 */
[----:B------:R-:W-:-:S02]  /*8620*/  LEA.HI.X.SX32 R19, R25, R121, 0x1, P1 ;  /* 0x0000007919137211 */ /* 0x000fc400008f0eff */
[-C--:B------:R-:W-:Y:S01]  /*8630*/  IADD3 R22, P1, R199, R120.reuse, RZ ;  /* 0x00000078c7167210 */ /* 0x080fe20007f3e0ff */
[----:B------:R-:W2:Y:S01]  /*8640*/  LDG.E.U16 R152, desc[UR4][R152.64] ;  /* 0x0000000498987981 */ /* 0x000ea2000c1e1500 */
[-C--:B------:R-:W-:Y:S02]  /*8650*/  LEA.HI.X.SX32 R25, R21, R121.reuse, 0x1, P0 ;  /* 0x0000007915197211 */ /* 0x080fe400000f0eff */
[-C--:B------:R-:W-:Y:S01]  /*8660*/  LEA.HI.X.SX32 R21, R29, R121.reuse, 0x1, P2 ;  /* 0x000000791d157211 */ /* 0x080fe200010f0eff */
[----:B------:R-:W2:Y:S01]  /*8670*/  LDG.E.U16 R18, desc[UR4][R18.64] ;  /* 0x0000000412127981 */ /* 0x000ea2000c1e1500 */
[----:B------:R-:W-:Y:S01]  /*8680*/  LEA.HI.X.SX32 R23, R28, R121, 0x1, P1 ;  /* 0x000000791c177211 */ /* 0x000fe200008f0eff */
[----:B------:R-:W-:Y:S01]  /*8690*/  IMAD R29, R26, 0xf7, RZ ;  /* 0x000000f71a1d7824 */ /* 0x000fe200078e02ff */
[----:B------:R-:W3:Y:S01]  /*86a0*/  LDC R101, c[0x0][0x248] ;  /* 0x00009200ff657b82 */ /* 0x000ee20000000800 */
[----:B------:R-:W2:Y:S01]  /*86b0*/  LDG.E.U16 R20, desc[UR4][R20.64] ;  /* 0x0000000414147981 */ /* 0x000ea2000c1e1500 */
[----:B------:R-:W-:-:S03]  /*86c0*/  IADD3 R30, P1, R241, R120, RZ ;  /* 0x00000078f11e7210 */ /* 0x000fc60007f3e0ff */
[----:B------:R-:W2:Y:S01]  /*86d0*/  LDG.E.U16 R146, desc[UR4][R146.64] ;  /* 0x0000000492927981 */ /* 0x000ea2000c1e1500 */
[----:B------:R-:W-:Y:S02]  /*86e0*/  IMAD R33, R26, 0x103, RZ ;  /* 0x000001031a217824 */ /* 0x000fe400078e02ff */
[----:B------:R-:W-:Y:S01]  /*86f0*/  IMAD R57, R40, 0x216, RZ ;  /* 0x0000021628397824 */ /* 0x000fe200078e02ff */
[----:B------:R0:W2:Y:S01]  /*8700*/  LDG.E.U16 R19, desc[UR4][R24.64] ;  /* 0x0000000418137981 */ /* 0x0000a2000c1e1500 */
[----:B------:R-:W-:Y:S01]  /*8710*/  IMAD R45, R45, 0x10b, RZ ;  /* 0x0000010b2d2d7824 */ /* 0x000fe200078e02ff */
[----:B------:R-:W3:Y:S02]  /*8720*/  LDC R40, c[0x0][0x248] ;  /* 0x00009200ff287b82 */ /* 0x000ee40000000800 */
[----:B------:R0:W2:Y:S04]  /*8730*/  LDG.E.U16 R21, desc[UR4][R22.64] ;  /* 0x0000000416157981 */ /* 0x0000a8000c1e1500 */
[----:B------:R-:W5:Y:S01]  /*8740*/  LDG.E.U16 R160, desc[UR4][R160.64] ;  /* 0x00000004a0a07981 */ /* 0x000f62000c1e1500 */
[----:B0-----:R-:W-:Y:S01]  /*8750*/  IMAD R25, R26, 0xfb, RZ ;  /* 0x000000fb1a197824 */ /* 0x001fe200078e02ff */
[----:B------:R-:W0:Y:S02]  /*8760*/  LDC R96, c[0x0][0x248] ;  /* 0x00009200ff607b82 */ /* 0x000e240000000800 */
[----:B------:R-:W2:Y:S01]  /*8770*/  LDG.E.U16 R158, desc[UR4][R158.64] ;  /* 0x000000049e9e7981 */ /* 0x000ea2000c1e1500 */
[----:B------:R-:W-:-:S02]  /*8780*/  IADD3 R22, P0, R243, R120, RZ ;  /* 0x00000078f3167210 */ /* 0x000fc40007f1e0ff */
[-C--:B------:R-:W-:Y:S01]  /*8790*/  IADD3 R24, P2, R205, R120.reuse, RZ ;  /* 0x00000078cd187210 */ /* 0x080fe20007f5e0ff */
[----:B------:R-:W2:Y:S01]  /*87a0*/  LDG.E.U16 R162, desc[UR4][R162.64] ;  /* 0x00000004a2a27981 */ /* 0x000ea2000c1e1500 */
[-C--:B------:R-:W-:Y:S01]  /*87b0*/  LEA.HI.X.SX32 R23, R29, R121.reuse, 0x1, P0 ;  /* 0x000000791d177211 */ /* 0x080fe200000f0eff */
[----:B------:R-:W-:Y:S01]  /*87c0*/  IMAD R29, R26, 0xff, RZ ;  /* 0x000000ff1a1d7824 */ /* 0x000fe200078e02ff */
[----:B------:R-:W-:Y:S01]  /*87d0*/  IADD3 R28, P0, R239, R120, RZ ;  /* 0x00000078ef1c7210 */ /* 0x000fe20007f1e0ff */
[----:B------:R-:W-:Y:S01]  /*87e0*/  IMAD R39, R39, 0x10d, RZ ;  /* 0x0000010d27277824 */ /* 0x000fe200078e02ff */
[-C--:B------:R-:W-:Y:S01]  /*87f0*/  LEA.HI.X.SX32 R31, R25, R121.reuse, 0x1, P1 ;  /* 0x00000079191f7211 */ /* 0x080fe200008f0eff */
[----:B------:R-:W2:Y:S01]  /*8800*/  LDG.E.U16 R22, desc[UR4][R22.64] ;  /* 0x0000000416167981 */ /* 0x000ea2000c1e1500 */
[-C--:B------:R-:W-:Y:S01]  /*8810*/  LEA.HI.X.SX32 R25, R27, R121.reuse, 0x1, P2 ;  /* 0x000000791b197211 */ /* 0x080fe200010f0eff */
[----:B-1----:R-:W-:Y:S01]  /*8820*/  IMAD R56, R56, 0x11f, RZ ;  /* 0x0000011f38387824 */ /* 0x002fe200078e02ff */
[----:B------:R-:W-:Y:S01]  /*8830*/  LEA.HI.X.SX32 R29, R29, R121, 0x1, P0 ;  /* 0x000000791d1d7211 */ /* 0x000fe200000f0eff */
[----:B------:R-:W1:Y:S01]  /*8840*/  LDC R105, c[0x0][0x248] ;  /* 0x00009200ff697b82 */ /* 0x000e620000000800 */
[----:B------:R-:W4:Y:S04]  /*8850*/  LDG.E.U16 R166, desc[UR4][R166.64] ;  /* 0x00000004a6a67981 */ /* 0x000f28000c1e1500 */
[----:B------:R-:W2:Y:S03]  /*8860*/  LDG.E.U16 R24, desc[UR4][R24.64] ;  /* 0x0000000418187981 */ /* 0x000ea6000c1e1500 */
[----:B------:R-:W1:Y:S01]  /*8870*/  LDC R104, c[0x0][0x248] ;  /* 0x00009200ff687b82 */ /* 0x000e620000000800 */
[----:B------:R0:W2:Y:S01]  /*8880*/  LDG.E.U16 R23, desc[UR4][R30.64] ;  /* 0x000000041e177981 */ /* 0x0000a2000c1e1500 */
[----:B------:R-:W-:-:S03]  /*8890*/  IMAD R27, R26, 0x105, RZ ;  /* 0x000001051a1b7824 */ /* 0x000fc600078e02ff */
[----:B------:R-:W2:Y:S03]  /*88a0*/  LDG.E.U16 R156, desc[UR4][R156.64] ;  /* 0x000000049c9c7981 */ /* 0x000ea6000c1e1500 */
[----:B------:R-:W1:Y:S01]  /*88b0*/  LDC R109, c[0x0][0x248] ;  /* 0x00009200ff6d7b82 */ /* 0x000e620000000800 */
[----:B------:R0:W2:Y:S02]  /*88c0*/  LDG.E.U16 R25, desc[UR4][R28.64] ;  /* 0x000000041c197981 */ /* 0x0000a4000c1e1500 */
[----:B0-----:R-:W-:Y:S01]  /*88d0*/  IMAD R31, R34, 0x208, RZ ;  /* 0x00000208221f7824 */ /* 0x001fe200078e02ff */
[-C--:B------:R-:W-:Y:S01]  /*88e0*/  IADD3 R34, P0, R41, R120.reuse, RZ ;  /* 0x0000007829227210 */ /* 0x080fe20007f1e0ff */
[----:B------:R-:W2:Y:S03]  /*88f0*/  LDG.E.U16 R174, desc[UR4][R174.64] ;  /* 0x00000004aeae7981 */ /* 0x000ea6000c1e1500 */
[----:B------:R-:W0:Y:S01]  /*8900*/  LDC R41, c[0x0][0x248] ;  /* 0x00009200ff297b82 */ /* 0x000e220000000800 */
[----:B------:R-:W2:Y:S01]  /*8910*/  LDG.E.U16 R168, desc[UR4][R168.64] ;  /* 0x00000004a8a87981 */ /* 0x000ea2000c1e1500 */
[----:B------:R-:W-:Y:S01]  /*8920*/  IMAD R29, R32, 0x20e, RZ ;  /* 0x0000020e201d7824 */ /* 0x000fe200078e02ff */
[-C--:B------:R-:W-:Y:S01]  /*8930*/  IADD3 R32, P1, R31, R120.reuse, RZ ;  /* 0x000000781f207210 */ /* 0x080fe20007f3e0ff */
[----:B------:R-:W-:Y:S01]  /*8940*/  IMAD R31, R26, 0x107, RZ ;  /* 0x000001071a1f7824 */ /* 0x000fe200078e02ff */
[-C--:B------:R-:W-:Y:S01]  /*8950*/  IADD3 R28, P2, R35, R120.reuse, RZ ;  /* 0x00000078231c7210 */ /* 0x080fe20007f5e0ff */
[----:B------:R-:W5:Y:S01]  /*8960*/  LDG.E.U16 R172, desc[UR4][R172.64] ;  /* 0x00000004acac7981 */ /* 0x000f62000c1e1500 */
[-C--:B------:R-:W-:Y:S01]  /*8970*/  LEA.HI.X.SX32 R35, R33, R121.reuse, 0x1, P0 ;  /* 0x0000007921237211 */ /* 0x080fe200000f0eff */
[----:B------:R-:W1:Y:S01]  /*8980*/  LDC R108, c[0x0][0x248] ;  /* 0x00009200ff6c7b82 */ /* 0x000e620000000800 */
[----:B------:R-:W-:Y:S01]  /*8990*/  IADD3 R30, P0, R29, R120, RZ ;  /* 0x000000781d1e7210 */ /* 0x000fe20007f1e0ff */
[----:B------:R-:W2:Y:S01]  /*89a0*/  LDG.E.U16 R176, desc[UR4][R176.64] ;  /* 0x00000004b0b07981 */ /* 0x000ea2000c1e1500 */
[----:B------:R-:W-:-:S02]  /*89b0*/  LEA.HI.X.SX32 R29, R27, R121, 0x1, P2 ;  /* 0x000000791b1d7211 */ /* 0x000fc400010f0eff */
[-C--:B------:R-:W-:Y:S01]  /*89c0*/  LEA.HI.X.SX32 R33, R123, R121.reuse, 0x1, P1 ;  /* 0x000000797b217211 */ /* 0x080fe200008f0eff */
[----:B------:R-:W2:Y:S01]  /*89d0*/  LDG.E.U16 R26, desc[UR4][R34.64] ;  /* 0x00000004221a7981 */ /* 0x000ea2000c1e1500 */
[----:B------:R-:W-:Y:S01]  /*89e0*/  LEA.HI.X.SX32 R31, R31, R121, 0x1, P0 ;  /* 0x000000791f1f7211 */ /* 0x000fe200000f0eff */
[----:B------:R-:W1:Y:S02]  /*89f0*/  LDC R123, c[0x0][0x248] ;  /* 0x00009200ff7b7b82 */ /* 0x000e640000000800 */
[----:B------:R-:W2:Y:S04]  /*8a00*/  LDG.E.U16 R28, desc[UR4][R28.64] ;  /* 0x000000041c1c7981 */ /* 0x000ea8000c1e1500 */
[----:B------:R0:W2:Y:S02]  /*8a10*/  LDG.E.U16 R27, desc[UR4][R32.64] ;  /* 0x00000004201b7981 */ /* 0x0000a4000c1e1500 */
[----:B0-----:R-:W-:Y:S01]  /*8a20*/  IMAD R41, R41, 0x10f, RZ ;  /* 0x0000010f29297824 */ /* 0x001fe200078e02ff */
[----:B------:R-:W0:Y:S01]  /*8a30*/  LDC R106, c[0x0][0x248] ;  /* 0x00009200ff6a7b82 */ /* 0x000e220000000800 */
[----:B------:R-:W2:Y:S04]  /*8a40*/  LDG.E.U16 R170, desc[UR4][R170.64] ;  /* 0x00000004aaaa7981 */ /* 0x000ea8000c1e1500 */
[----:B------:R1:W2:Y:S01]  /*8a50*/  LDG.E.U16 R29, desc[UR4][R30.64] ;  /* 0x000000041e1d7981 */ /* 0x0002a2000c1e1500 */
[----:B------:R-:W-:-:S02]  /*8a60*/  IMAD R33, R36, 0x21a, RZ ;  /* 0x0000021a24217824 */ /* 0x000fc400078e02ff */
[----:B------:R-:W0:Y:S01]  /*8a70*/  LDC R112, c[0x0][0x248] ;  /* 0x00009200ff707b82 */ /* 0x000e220000000800 */
[----:B------:R-:W4:Y:S04]  /*8a80*/  LDG.E.U16 R178, desc[UR4][R178.64] ;  /* 0x00000004b2b27981 */ /* 0x000f28000c1e1500 */
[----:B------:R-:W5:Y:S01]  /*8a90*/  LDG.E.U16 R184, desc[UR4][R184.64] ;  /* 0x00000004b8b87981 */ /* 0x000f62000c1e1500 */
[----:B-1----:R-:W-:Y:S01]  /*8aa0*/  IADD3 R30, P0, R57, R120, RZ ;  /* 0x00000078391e7210 */ /* 0x002fe20007f1e0ff */
[----:B------:R-:W-:Y:S01]  /*8ab0*/  IMAD R35, R46, 0x218, RZ ;  /* 0x000002182e237824 */ /* 0x000fe200078e02ff */
[----:B------:R-:W1:Y:S01]  /*8ac0*/  LDC R110, c[0x0][0x248] ;  /* 0x00009200ff6e7b82 */ /* 0x000e620000000800 */
[----:B------:R-:W2:Y:S01]  /*8ad0*/  LDG.E.U16 R182, desc[UR4][R182.64] ;  /* 0x00000004b6b67981 */ /* 0x000ea2000c1e1500 */
[----:B------:R-:W-:-:S02]  /*8ae0*/  LEA.HI.X.SX32 R31, R45, R121, 0x1, P0 ;  /* 0x000000792d1f7211 */ /* 0x000fc400000f0eff */
[-C--:B------:R-:W-:Y:S01]  /*8af0*/  IADD3 R32, P0, R33, R120.reuse, RZ ;  /* 0x0000007821207210 */ /* 0x080fe20007f1e0ff */
[----:B------:R-:W-:Y:S01]  /*8b00*/  IMAD R57, R44, 0x21c, RZ ;  /* 0x0000021c2c397824 */ /* 0x000fe200078e02ff */
[-C--:B------:R-:W-:Y:S01]  /*8b10*/  IADD3 R36, P1, R35, R120.reuse, RZ ;  /* 0x0000007823247210 */ /* 0x080fe20007f3e0ff */
[----:B------:R-:W2:Y:S01]  /*8b20*/  LDG.E.U16 R30, desc[UR4][R30.64] ;  /* 0x000000041e1e7981 */ /* 0x000ea2000c1e1500 */
[-C--:B------:R-:W-:Y:S01]  /*8b30*/  LEA.HI.X.SX32 R33, R39, R121.reuse, 0x1, P0 ;  /* 0x0000007927217211 */ /* 0x080fe200000f0eff */
[----:B------:R-:W0:Y:S01]  /*8b40*/  LDC R46, c[0x0][0x248] ;  /* 0x00009200ff2e7b82 */ /* 0x000e220000000800 */
[----:B------:R-:W-:Y:S01]  /*8b50*/  IADD3 R34, P2, R57, R120, RZ ;  /* 0x0000007839227210 */ /* 0x000fe20007f5e0ff */
[----:B------:R-:W2:Y:S04]  /*8b60*/  LDG.E.U16 R180, desc[UR4][R180.64] ;  /* 0x00000004b4b47981 */ /* 0x000ea8000c1e1500 */
[----:B------:R-:W4:Y:S02]  /*8b70*/  LDG.E.U16 R216, desc[UR4][R216.64] ;  /* 0x00000004d8d87981 */ /* 0x000f24000c1e1500 */
[----:B------:R-:W1:Y:S01]  /*8b80*/  LDC R39, c[0x0][0x248] ;  /* 0x00009200ff277b82 */ /* 0x000e620000000800 */
[-C--:B------:R-:W-:Y:S01]  /*8b90*/  LEA.HI.X.SX32 R37, R37, R121.reuse, 0x1, P1 ;  /* 0x0000007925257211 */ /* 0x080fe200008f0eff */
[----:B------:R-:W2:Y:S01]  /*8ba0*/  LDG.E.U16 R32, desc[UR4][R32.64] ;  /* 0x0000000420207981 */ /* 0x000ea2000c1e1500 */
[----:B------:R-:W-:Y:S01]  /*8bb0*/  LEA.HI.X.SX32 R35, R38, R121, 0x1, P2 ;  /* 0x0000007926237211 */ /* 0x000fe200010f0eff */
[----:B------:R-:W-:-:S02]  /*8bc0*/  IMAD R57, R54, 0x226, RZ ;  /* 0x0000022636397824 */ /* 0x000fc400078e02ff */
[----:B------:R3:W2:Y:S02]  /*8bd0*/  LDG.E.U16 R31, desc[UR4][R36.64] ;  /* 0x00000004241f7981 */ /* 0x0006a4000c1e1500 */
[----:B------:R-:W0:Y:S02]  /*8be0*/  LDC R44, c[0x0][0x248] ;  /* 0x00009200ff2c7b82 */ /* 0x000e240000000800 */
[----:B------:R-:W5:Y:S04]  /*8bf0*/  LDG.E.U16 R190, desc[UR4][R190.64] ;  /* 0x00000004bebe7981 */ /* 0x000f68000c1e1500 */
[----:B------:R3:W2:Y:S02]  /*8c00*/  LDG.E.U16 R33, desc[UR4][R34.64] ;  /* 0x0000000422217981 */ /* 0x0006a4000c1e1500 */
[----:B---3--:R-:W-:Y:S01]  /*8c10*/  IMAD R37, R40, 0x22a, RZ ;  /* 0x0000022a28257824 */ /* 0x008fe200078e02ff */
[-C--:B------:R-:W-:Y:S01]  /*8c20*/  IADD3 R36, P2, R49, R120.reuse, RZ ;  /* 0x0000007831247210 */ /* 0x080fe20007f5e0ff */
[----:B------:R-:W3:Y:S01]  /*8c30*/  LDC R45, c[0x0][0x248] ;  /* 0x00009200ff2d7b82 */ /* 0x000ee20000000800 */
[-C--:B------:R-:W-:Y:S01]  /*8c40*/  IADD3 R40, P1, R57, R120.reuse, RZ ;  /* 0x0000007839287210 */ /* 0x080fe20007f3e0ff */
[----:B------:R-:W5:Y:S01]  /*8c50*/  LDG.E.U16 R208, desc[UR4][R208.64] ;  /* 0x00000004d0d07981 */ /* 0x000f62000c1e1500 */
[----:B------:R-:W-:Y:S01]  /*8c60*/  IADD3 R34, P0, R59, R120, RZ ;  /* 0x000000783b227210 */ /* 0x000fe20007f1e0ff */
[----:B-1----:R-:W-:-:S04]  /*8c70*/  IMAD R39, R39, 0x115, RZ ;  /* 0x0000011527277824 */ /* 0x002fc800078e02ff */
[----:B------:R-:W1:Y:S01]  /*8c80*/  LDC R54, c[0x0][0x248] ;  /* 0x00009200ff367b82 */ /* 0x000e620000000800 */
[----:B------:R-:W2:Y:S01]  /*8c90*/  LDG.E.U16 R210, desc[UR4][R210.64] ;  /* 0x00000004d2d27981 */ /* 0x000ea2000c1e1500 */
[-C--:B------:R-:W-:Y:S02]  /*8ca0*/  LEA.HI.X.SX32 R35, R41, R121.reuse, 0x1, P0 ;  /* 0x0000007929237211 */ /* 0x080fe400000f0eff */
[-C--:B------:R-:W-:Y:S01]  /*8cb0*/  IADD3 R38, P0, R37, R120.reuse, RZ ;  /* 0x0000007825267210 */ /* 0x080fe20007f1e0ff */
[----:B------:R-:W2:Y:S01]  /*8cc0*/  LDG.E.U16 R202, desc[UR4][R202.64] ;  /* 0x00000004caca7981 */ /* 0x000ea2000c1e1500 */
[-C--:B------:R-:W-:Y:S02]  /*8cd0*/  LEA.HI.X.SX32 R37, R215, R121.reuse, 0x1, P2 ;  /* 0x00000079d7257211 */ /* 0x080fe400010f0eff */
[-C--:B------:R-:W-:Y:S01]  /*8ce0*/  LEA.HI.X.SX32 R41, R53, R121.reuse, 0x1, P1 ;  /* 0x0000007935297211 */ /* 0x080fe200008f0eff */
[----:B------:R-:W-:Y:S01]  /*8cf0*/  IMAD R53, R48, 0x22c, RZ ;  /* 0x0000022c30357824 */ /* 0x000fe200078e02ff */
[----:B------:R-:W-:Y:S01]  /*8d00*/  LEA.HI.X.SX32 R39, R39, R121, 0x1, P0 ;  /* 0x0000007927277211 */ /* 0x000fe200000f0eff */
[----:B------:R-:W2:Y:S01]  /*8d10*/  LDG.E.U16 R36, desc[UR4][R36.64] ;  /* 0x0000000424247981 */ /* 0x000ea2000c1e1500 */
[----:B0-----:R-:W-:Y:S01]  /*8d20*/  IMAD R46, R46, 0x238, RZ ;  /* 0x000002382e2e7824 */ /* 0x001fe200078e02ff */
[----:B------:R-:W0:Y:S02]  /*8d30*/  LDC R59, c[0x0][0x248] ;  /* 0x00009200ff3b7b82 */ /* 0x000e240000000800 */
[----:B------:R-:W2:Y:S04]  /*8d40*/  LDG.E.U16 R34, desc[UR4][R34.64] ;  /* 0x0000000422227981 */ /* 0x000ea8000c1e1500 */
[----:B------:R-:W2:Y:S02]  /*8d50*/  LDG.E.U16 R200, desc[UR4][R200.64] ;  /* 0x00000004c8c87981 */ /* 0x000ea4000c1e1500 */
[----:B------:R-:W0:Y:S02]  /*8d60*/  LDC R49, c[0x0][0x248] ;  /* 0x00009200ff317b82 */ /* 0x000e240000000800 */
[----:B------:R3:W2:Y:S04]  /*8d70*/  LDG.E.U16 R37, desc[UR4][R38.64] ;  /* 0x0000000426257981 */ /* 0x0006a8000c1e1500 */
[----:B------:R3:W2:Y:S02]  /*8d80*/  LDG.E.U16 R35, desc[UR4][R40.64] ;  /* 0x0000000428237981 */ /* 0x0006a4000c1e1500 */
[----:B------:R-:W0:Y:S02]  /*8d90*/  LDC R48, c[0x0][0x248] ;  /* 0x00009200ff307b82 */ /* 0x000e240000000800 */
[----:B------:R-:W2:Y:S01]  /*8da0*/  LDG.E.U16 R206, desc[UR4][R206.64] ;  /* 0x00000004cece7981 */ /* 0x000ea2000c1e1500 */
[----:B---3--:R-:W-:-:S03]  /*8db0*/  IADD3 R38, P0, R53, R120, RZ ;  /* 0x0000007835267210 */ /* 0x008fc60007f1e0ff */
[----:B------:R-:W3:Y:S01]  /*8dc0*/  LDG.E.U16 R192, desc[UR4][R192.64] ;  /* 0x00000004c0c07981 */ /* 0x000ee2000c1e1500 */
[-C--:B------:R-:W-:Y:S01]  /*8dd0*/  LEA.HI.X.SX32 R39, R42, R121.reuse, 0x1, P0 ;  /* 0x000000792a277211 */ /* 0x080fe200000f0eff */
[----:B------:R-:W-:Y:S01]  /*8de0*/  IMAD R40, R44, 0x236, RZ ;  /* 0x000002362c287824 */ /* 0x000fe200078e02ff */
[-C--:B------:R-:W-:Y:S01]  /*8df0*/  IADD3 R42, P2, R46, R120.reuse, RZ ;  /* 0x000000782e2a7210 */ /* 0x080fe20007f5e0ff */
[----:B------:R-:W-:Y:S01]  /*8e00*/  IMAD R41, R45, 0x11b, RZ ;  /* 0x0000011b2d297824 */ /* 0x000fe200078e02ff */
[----:B------:R-:W0:Y:S01]  /*8e10*/  LDC R46, c[0x0][0x248] ;  /* 0x00009200ff2e7b82 */ /* 0x000e220000000800 */
[-C--:B------:R-:W-:Y:S01]  /*8e20*/  IADD3 R44, P1, R52, R120.reuse, RZ ;  /* 0x00000078342c7210 */ /* 0x080fe20007f3e0ff */
[----:B------:R-:W3:Y:S01]  /*8e30*/  LDG.E.U16 R38, desc[UR4][R38.64] ;  /* 0x0000000426267981 */ /* 0x000ee2000c1e1500 */
[----:B------:R-:W-:Y:S02]  /*8e40*/  IADD3 R40, P0, R40, R120, RZ ;  /* 0x0000007828287210 */ /* 0x000fe40007f1e0ff */
[-C--:B------:R-:W-:Y:S01]  /*8e50*/  LEA.HI.X.SX32 R45, R50, R121.reuse, 0x1, P1 ;  /* 0x00000079322d7211 */ /* 0x080fe200008f0eff */
[----:B------:R-:W5:Y:S01]  /*8e60*/  LDG.E.U16 R212, desc[UR4][R212.64] ;  /* 0x00000004d4d47981 */ /* 0x000f62000c1e1500 */
[-C--:B------:R-:W-:Y:S01]  /*8e70*/  LEA.HI.X.SX32 R41, R41, R121.reuse, 0x1, P0 ;  /* 0x0000007929297211 */ /* 0x080fe200000f0eff */
[----:B------:R-:W0:Y:S01]  /*8e80*/  LDC R50, c[0x0][0x248] ;  /* 0x00009200ff327b82 */ /* 0x000e220000000800 */
[----:B------:R-:W-:Y:S01]  /*8e90*/  LEA.HI.X.SX32 R43, R43, R121, 0x1, P2 ;  /* 0x000000792b2b7211 */ /* 0x000fe200010f0eff */
[----:B-1----:R-:W-:Y:S01]  /*8ea0*/  IMAD R54, R54, 0x23e, RZ ;  /* 0x0000023e36367824 */ /* 0x002fe200078e02ff */
[----:B------:R-:W3:Y:S01]  /*8eb0*/  LDG.E.U16 R218, desc[UR4][R218.64] ;  /* 0x00000004dada7981 */ /* 0x000ee2000c1e1500 */
[----:B0-----:R-:W-:-:S02]  /*8ec0*/  IMAD R59, R59, 0x11d, RZ ;  /* 0x0000011d3b3b7824 */ /* 0x001fc400078e02ff */
[----:B------:R-:W-:Y:S01]  /*8ed0*/  IMAD R49, R49, 0x23c, RZ ;  /* 0x0000023c31317824 */ /* 0x000fe200078e02ff */
[----:B------:R-:W3:Y:S01]  /*8ee0*/  LDG.E.U16 R40, desc[UR4][R40.64] ;  /* 0x0000000428287981 */ /* 0x000ee2000c1e1500 */
[----:B------:R-:W0:Y:S03]  /*8ef0*/  LDC R53, c[0x0][0x248] ;  /* 0x00009200ff357b82 */ /* 0x000e260000000800 */
[----:B------:R1:W3:Y:S04]  /*8f00*/  LDG.E.U16 R39, desc[UR4][R44.64] ;  /* 0x000000042c277981 */ /* 0x0002e8000c1e1500 */
[----:B------:R-:W4:Y:S01]  /*8f10*/  LDG.E.U16 R220, desc[UR4][R220.64] ;  /* 0x00000004dcdc7981 */ /* 0x000f22000c1e1500 */
[----:B------:R-:W0:Y:S03]  /*8f20*/  LDC R57, c[0x0][0x248] ;  /* 0x00009200ff397b82 */ /* 0x000e260000000800 */
[----:B------:R1:W3:Y:S02]  /*8f30*/  LDG.E.U16 R41, desc[UR4][R42.64] ;  /* 0x000000042a297981 */ /* 0x0002e4000c1e1500 */
[----:B-1----:R-:W-:Y:S01]  /*8f40*/  IMAD R45, R48, 0x246, RZ ;  /* 0x00000246302d7824 */ /* 0x002fe200078e02ff */
[-C--:B------:R-:W-:Y:S01]  /*8f50*/  IADD3 R44, P2, R54, R120.reuse, RZ ;  /* 0x00000078362c7210 */ /* 0x080fe20007f5e0ff */
[----:B------:R-:W3:Y:S01]  /*8f60*/  LDG.E.U16 R222, desc[UR4][R222.64] ;  /* 0x00000004dede7981 */ /* 0x000ee2000c1e1500 */
[----:B------:R-:W1:Y:S01]  /*8f70*/  LDC R52, c[0x0][0x248] ;  /* 0x00009200ff347b82 */ /* 0x000e620000000800 */
[----:B------:R-:W-:-:S02]  /*8f80*/  IADD3 R48, P1, R49, R120, RZ ;  /* 0x0000007831307210 */ /* 0x000fc40007f3e0ff */
[----:B------:R-:W3:Y:S01]  /*8f90*/  LDG.E.U16 R244, desc[UR4][R244.64] ;  /* 0x00000004f4f47981 */ /* 0x000ee2000c1e1500 */
[-C--:B------:R-:W-:Y:S01]  /*8fa0*/  IADD3 R42, P0, R60, R120.reuse, RZ ;  /* 0x000000783c2a7210 */ /* 0x080fe20007f1e0ff */
[----:B------:R-:W-:Y:S01]  /*8fb0*/  IMAD R54, R46, 0x123, RZ ;  /* 0x000001232e367824 */ /* 0x000fe200078e02ff */
[-C--:B------:R-:W-:Y:S01]  /*8fc0*/  LEA.HI.X.SX32 R49, R47, R121.reuse, 0x1, P1 ;  /* 0x000000792f317211 */ /* 0x080fe200008f0eff */
[----:B------:R-:W-:Y:S01]  /*8fd0*/  IMAD R50, R50, 0x248, RZ ;  /* 0x0000024832327824 */ /* 0x000fe200078e02ff */
[-C--:B------:R-:W-:Y:S01]  /*8fe0*/  LEA.HI.X.SX32 R43, R59, R121.reuse, 0x1, P0 ;  /* 0x000000793b2b7211 */ /* 0x080fe200000f0eff */
[----:B0-----:R-:W-:Y:S01]  /*8ff0*/  IMAD R53, R53, 0x24a, RZ ;  /* 0x0000024a35357824 */ /* 0x001fe200078e02ff */
[----:B------:R-:W-:Y:S01]  /*9000*/  IADD3 R46, P0, R45, R120, RZ ;  /* 0x000000782d2e7210 */ /* 0x000fe20007f1e0ff */
[----:B------:R-:W0:Y:S01]  /*9010*/  LDC R59, c[0x0][0x248] ;  /* 0x00009200ff3b7b82 */ /* 0x000e220000000800 */
[-C--:B------:R-:W-:Y:S01]  /*9020*/  LEA.HI.X.SX32 R45, R56, R121.reuse, 0x1, P2 ;  /* 0x00000079382d7211 */ /* 0x080fe200010f0eff */
[----:B------:R-:W3:Y:S01]  /*9030*/  LDG.E.U16 R42, desc[UR4][R42.64] ;  /* 0x000000042a2a7981 */ /* 0x000ee2000c1e1500 */
[----:B------:R-:W-:Y:S01]  /*9040*/  LEA.HI.X.SX32 R47, R54, R121, 0x1, P0 ;  /* 0x00000079362f7211 */ /* 0x000fe200000f0eff */
[----:B------:R-:W-:-:S02]  /*9050*/  IMAD R57, R57, 0x24c, RZ ;  /* 0x0000024c39397824 */ /* 0x000fc400078e02ff */
[----:B------:R-:W3:Y:S02]  /*9060*/  LDG.E.U16 R44, desc[UR4][R44.64] ;  /* 0x000000042c2c7981 */ /* 0x000ee4000c1e1500 */
[----:B------:R-:W0:Y:S02]  /*9070*/  LDC R56, c[0x0][0x248] ;  /* 0x00009200ff387b82 */ /* 0x000e240000000800 */
[----:B------:R1:W3:Y:S06]  /*9080*/  LDG.E.U16 R43, desc[UR4][R48.64] ;  /* 0x00000004302b7981 */ /* 0x0002ec000c1e1500 */
[----:B------:R-:W0:Y:S01]  /*9090*/  LDC R54, c[0x0][0x248] ;  /* 0x00009200ff367b82 */ /* 0x000e220000000800 */
[----:B------:R1:W3:Y:S02]  /*90a0*/  LDG.E.U16 R45, desc[UR4][R46.64] ;  /* 0x000000042e2d7981 */ /* 0x0002e4000c1e1500 */
[----:B-1----:R-:W-:Y:S01]  /*90b0*/  IMAD R49, R52, 0x125, RZ ;  /* 0x0000012534317824 */ /* 0x002fe200078e02ff */
[----:B------:R-:W-:-:S04]  /*90c0*/  IADD3 R52, P1, R53, R120, RZ ;  /* 0x0000007835347210 */ /* 0x000fc80007f3e0ff */
[----:B------:R-:W1:Y:S01]  /*90d0*/  LDC R60, c[0x0][0x248] ;  /* 0x00009200ff3c7b82 */ /* 0x000e620000000800 */
[-C--:B------:R-:W-:Y:S02]  /*90e0*/  IADD3 R46, P0, R50, R120.reuse, RZ ;  /* 0x00000078322e7210 */ /* 0x080fe40007f1e0ff */
[-C--:B------:R-:W-:Y:S02]  /*90f0*/  IADD3 R48, P2, R57, R120.reuse, RZ ;  /* 0x0000007839307210 */ /* 0x080fe40007f5e0ff */
[-C--:B------:R-:W-:Y:S01]  /*9100*/  LEA.HI.X.SX32 R47, R227, R121.reuse, 0x1, P0 ;  /* 0x00000079e32f7211 */ /* 0x080fe200000f0eff */
[----:B------:R-:W-:Y:S01]  /*9110*/  IMAD R123, R123, 0x144, RZ ;  /* 0x000001447b7b7824 */ /* 0x000fe200078e02ff */
[----:B------:R-:W-:Y:S01]  /*9120*/  IADD3 R50, P0, R61, R120, RZ ;  /* 0x000000783d327210 */ /* 0x000fe20007f1e0ff */
[----:B0-----:R-:W-:Y:S01]  /*9130*/  IMAD R56, R56, 0x256, RZ ;  /* 0x0000025638387824 */ /* 0x001fe200078e02ff */
[-C--:B------:R-:W-:Y:S01]  /*9140*/  LEA.HI.X.SX32 R53, R49, R121.reuse, 0x1, P1 ;  /* 0x0000007931357211 */ /* 0x080fe200008f0eff */
[----:B------:R-:W0:Y:S01]  /*9150*/  LDC R61, c[0x0][0x248] ;  /* 0x00009200ff3d7b82 */ /* 0x000e220000000800 */
[-C--:B------:R-:W-:Y:S01]  /*9160*/  LEA.HI.X.SX32 R49, R51, R121.reuse, 0x1, P2 ;  /* 0x0000007933317211 */ /* 0x080fe200010f0eff */
[----:B------:R-:W3:Y:S01]  /*9170*/  LDG.E.U16 R46, desc[UR4][R46.64] ;  /* 0x000000042e2e7981 */ /* 0x000ee2000c1e1500 */
[----:B------:R-:W-:Y:S01]  /*9180*/  LEA.HI.X.SX32 R51, R64, R121, 0x1, P0 ;  /* 0x0000007940337211 */ /* 0x000fe200000f0eff */
[----:B------:R-:W-:-:S02]  /*9190*/  IMAD R54, R54, 0x258, RZ ;  /* 0x0000025836367824 */ /* 0x000fc400078e02ff */
[----:B------:R-:W3:Y:S02]  /*91a0*/  LDG.E.U16 R48, desc[UR4][R48.64] ;  /* 0x0000000430307981 */ /* 0x000ee4000c1e1500 */
[----:B------:R-:W1:Y:S02]  /*91b0*/  LDC R64, c[0x0][0x248] ;  /* 0x00009200ff407b82 */ /* 0x000e640000000800 */
[----:B------:R-:W3:Y:S04]  /*91c0*/  LDG.E.U16 R47, desc[UR4][R52.64] ;  /* 0x00000004342f7981 */ /* 0x000ee8000c1e1500 */
[----:B------:R0:W3:Y:S01]  /*91d0*/  LDG.E.U16 R49, desc[UR4][R50.64] ;  /* 0x0000000432317981 */ /* 0x0000e2000c1e1500 */
[----:B------:R-:W-:Y:S01]  /*91e0*/  IMAD R59, R59, 0x25e, RZ ;  /* 0x0000025e3b3b7824 */ /* 0x000fe200078e02ff */
[----:B------:R-:W2:Y:S01]  /*91f0*/  LDC R113, c[0x0][0x248] ;  /* 0x00009200ff717b82 */ /* 0x000ea20000000800 */
[----:B0-----:R-:W-:-:S07]  /*9200*/  IADD3 R50, P0, R56, R120, RZ ;  /* 0x0000007838327210 */ /* 0x001fce0007f1e0ff */
[----:B------:R-:W0:Y:S01]  /*9210*/  LDC R117, c[0x0][0x248] ;  /* 0x00009200ff757b82 */ /* 0x000e220000000800 */
[-C--:B------:R-:W-:Y:S02]  /*9220*/  IADD3 R56, P1, R54, R120.reuse, RZ ;  /* 0x0000007836387210 */ /* 0x080fe40007f3e0ff */
[----:B------:R-:W-:-:S05]  /*9230*/  IADD3 R54, P2, R69, R120, RZ ;  /* 0x0000007845367210 */ /* 0x000fca0007f5e0ff */
[----:B------:R-:W0:Y:S01]  /*9240*/  LDC R69, c[0x0][0x248] ;  /* 0x00009200ff457b82 */ /* 0x000e220000000800 */
[-C--:B------:R-:W-:Y:S02]  /*9250*/  LEA.HI.X.SX32 R51, R66, R121.reuse, 0x1, P0 ;  /* 0x0000007942337211 */ /* 0x080fe400000f0eff */
[----:B------:R-:W-:Y:S02]  /*9260*/  IADD3 R52, P0, R70, R120, RZ ;  /* 0x0000007846347210 */ /* 0x000fe40007f1e0ff */
[-C--:B------:R-:W-:Y:S01]  /*9270*/  LEA.HI.X.SX32 R57, R55, R121.reuse, 0x1, P1 ;  /* 0x0000007937397211 */ /* 0x080fe200008f0eff */
[----:B------:R-:W-:Y:S01]  /*9280*/  IMAD R61, R61, 0x266, RZ ;  /* 0x000002663d3d7824 */ /* 0x000fe200078e02ff */
[-C--:B------:R-:W-:Y:S01]  /*9290*/  LEA.HI.X.SX32 R53, R72, R121.reuse, 0x1, P0 ;  /* 0x0000007948357211 */ /* 0x080fe200000f0eff */
[----:B------:R-:W0:Y:S01]  /*92a0*/  LDC R66, c[0x0][0x248] ;  /* 0x00009200ff427b82 */ /* 0x000e220000000800 */
[----:B------:R-:W-:Y:S01]  /*92b0*/  LEA.HI.X.SX32 R55, R58, R121, 0x1, P2 ;  /* 0x000000793a377211 */ /* 0x000fe200010f0eff */
[----:B-1----:R-:W-:Y:S01]  /*92c0*/  IMAD R64, R64, 0x268, RZ ;  /* 0x0000026840407824 */ /* 0x002fe200078e02ff */
[----:B------:R-:W3:Y:S04]  /*92d0*/  LDG.E.U16 R50, desc[UR4][R50.64] ;  /* 0x0000000432327981 */ /* 0x000ee8000c1e1500 */
[----:B------:R-:W3:Y:S01]  /*92e0*/  LDG.E.U16 R52, desc[UR4][R52.64] ;  /* 0x0000000434347981 */ /* 0x000ee2000c1e1500 */
[----:B------:R-:W1:Y:S03]  /*92f0*/  LDC R72, c[0x0][0x248] ;  /* 0x00009200ff487b82 */ /* 0x000e660000000800 */
[----:B------:R0:W3:Y:S02]  /*9300*/  LDG.E.U16 R51, desc[UR4][R56.64] ;  /* 0x0000000438337981 */ /* 0x0000e4000c1e1500 */
[----:B0-----:R-:W-:-:S02]  /*9310*/  IMAD R69, R69, 0x135, RZ ;  /* 0x0000013545457824 */ /* 0x001fc400078e02ff */
[----:B------:R0:W3:Y:S01]  /*9320*/  LDG.E.U16 R53, desc[UR4][R54.64] ;  /* 0x0000000436357981 */ /* 0x0000e2000c1e1500 */
[----:B------:R-:W2:Y:S01]  /*9330*/  LDC R70, c[0x0][0x248] ;  /* 0x00009200ff467b82 */ /* 0x000ea20000000800 */
[----:B------:R-:W-:Y:S01]  /*9340*/  IMAD R57, R60, 0x133, RZ ;  /* 0x000001333c397824 */ /* 0x000fe200078e02ff */
[----:B------:R-:W-:-:S06]  /*9350*/  IADD3 R60, P1, R61, R120, RZ ;  /* 0x000000783d3c7210 */ /* 0x000fcc0007f3e0ff */
[----:B------:R-:W5:Y:S01]  /*9360*/  LDC R119, c[0x0][0x248] ;  /* 0x00009200ff777b82 */ /* 0x000f620000000800 */
[-C--:B0-----:R-:W-:Y:S02]  /*9370*/  IADD3 R54, P0, R59, R120.reuse, RZ ;  /* 0x000000783b367210 */ /* 0x081fe40007f1e0ff */
[-C--:B------:R-:W-:Y:S02]  /*9380*/  IADD3 R56, P2, R64, R120.reuse, RZ ;  /* 0x0000007840387210 */ /* 0x080fe40007f5e0ff */
[-C--:B------:R-:W-:Y:S02]  /*9390*/  LEA.HI.X.SX32 R55, R65, R121.reuse, 0x1, P0 ;  /* 0x0000007941377211 */ /* 0x080fe400000f0eff */
[----:B------:R-:W-:Y:S01]  /*93a0*/  IADD3 R58, P0, R68, R120, RZ ;  /* 0x00000078443a7210 */ /* 0x000fe20007f1e0ff */
[----:B------:R-:W0:Y:S01]  /*93b0*/  LDC R114, c[0x0][0x248] ;  /* 0x00009200ff727b82 */ /* 0x000e220000000800 */
[-C--:B------:R-:W-:Y:S01]  /*93c0*/  LEA.HI.X.SX32 R61, R57, R121.reuse, 0x1, P1 ;  /* 0x00000079393d7211 */ /* 0x080fe200008f0eff */
[----:B-1----:R-:W-:Y:S01]  /*93d0*/  IMAD R72, R72, 0x26e, RZ ;  /* 0x0000026e48487824 */ /* 0x002fe200078e02ff */
[-C--:B------:R-:W-:Y:S01]  /*93e0*/  LEA.HI.X.SX32 R57, R250, R121.reuse, 0x1, P2 ;  /* 0x00000079fa397211 */ /* 0x080fe200010f0eff */
[----:B------:R-:W3:Y:S01]  /*93f0*/  LDG.E.U16 R54, desc[UR4][R54.64] ;  /* 0x0000000436367981 */ /* 0x000ee2000c1e1500 */
[----:B------:R-:W-:-:S03]  /*9400*/  LEA.HI.X.SX32 R59, R69, R121, 0x1, P0 ;  /* 0x00000079453b7211 */ /* 0x000fc600000f0eff */
[----:B------:R-:W1:Y:S01]  /*9410*/  LDC R69, c[0x0][0x248] ;  /* 0x00009200ff457b82 */ /* 0x000e620000000800 */
[----:B------:R-:W3:Y:S01]  /*9420*/  LDG.E.U16 R56, desc[UR4][R56.64] ;  /* 0x0000000438387981 */ /* 0x000ee2000c1e1500 */
[----:B------:R-:W-:Y:S01]  /*9430*/  IADD3 R64, P1, R72, R120, RZ ;  /* 0x0000007848407210 */ /* 0x000fe20007f3e0ff */
[----:B------:R-:W-:Y:S02]  /*9440*/  IMAD R65, R79, 0x278, RZ ;  /* 0x000002784f417824 */ /* 0x000fe400078e02ff */
[----:B------:R2:W3:Y:S03]  /*9450*/  LDG.E.U16 R55, desc[UR4][R60.64] ;  /* 0x000000043c377981 */ /* 0x0004e6000c1e1500 */
[----:B------:R-:W0:Y:S01]  /*9460*/  LDC R72, c[0x0][0x248] ;  /* 0x00009200ff487b82 */ /* 0x000e220000000800 */
[----:B------:R2:W3:Y:S01]  /*9470*/  LDG.E.U16 R57, desc[UR4][R58.64] ;  /* 0x000000043a397981 */ /* 0x0004e2000c1e1500 */
[----:B------:R-:W-:-:S02]  /*9480*/  IMAD R68, R80, 0x13b, RZ ;  /* 0x0000013b50447824 */ /* 0x000fc400078e02ff */
[----:B--2---:R-:W-:-:S04]  /*9490*/  IMAD R60, R78, 0x276, RZ ;  /* 0x000002764e3c7824 */ /* 0x004fc800078e02ff */
[----:B------:R-:W2:Y:S01]  /*94a0*/  LDC R79, c[0x0][0x248] ;  /* 0x00009200ff4f7b82 */ /* 0x000ea20000000800 */
[----:B------:R-:W-:-:S07]  /*94b0*/  IMAD R58, R66, 0x26c, RZ ;  /* 0x0000026c423a7824 */ /* 0x000fce00078e02ff */
[----:B------:R-:W5:Y:S01]  /*94c0*/  LDC R66, c[0x0][0x248] ;  /* 0x00009200ff427b82 */ /* 0x000f620000000800 */
[----:B------:R-:W-:Y:S01]  /*94d0*/  IADD3 R58, P0, R58, R120, RZ ;  /* 0x000000783a3a7210 */ /* 0x000fe20007f1e0ff */
[----:B------:R-:W-:-:S03]  /*94e0*/  IMAD R61, R74, 0x137, RZ ;  /* 0x000001374a3d7824 */ /* 0x000fc600078e02ff */
[----:B------:R-:W-:-:S03]  /*94f0*/  LEA.HI.X.SX32 R59, R62, R121, 0x1, P0 ;  /* 0x000000793e3b7211 */ /* 0x000fc600000f0eff */
[----:B------:R-:W2:Y:S01]  /*9500*/  LDC R74, c[0x0][0x248] ;  /* 0x00009200ff4a7b82 */ /* 0x000ea20000000800 */
[-C--:B------:R-:W-:Y:S01]  /*9510*/  IADD3 R60, P0, R60, R120.reuse, RZ ;  /* 0x000000783c3c7210 */ /* 0x080fe20007f1e0ff */
[----:B-1----:R-:W-:Y:S01]  /*9520*/  IMAD R69, R69, 0x27a, RZ ;  /* 0x0000027a45457824 */ /* 0x002fe200078e02ff */
[----:B------:R-:W-:Y:S01]  /*9530*/  IADD3 R62, P2, R65, R120, RZ ;  /* 0x00000078413e7210 */ /* 0x000fe20007f5e0ff */
[----:B------:R-:W3:Y:S01]  /*9540*/  LDG.E.U16 R58, desc[UR4][R58.64] ;  /* 0x000000043a3a7981 */ /* 0x000ee2000c1e1500 */
[----:B------:R-:W-:-:S03]  /*9550*/  LEA.HI.X.SX32 R65, R61, R121, 0x1, P1 ;  /* 0x000000793d417211 */ /* 0x000fc600008f0eff */
[----:B------:R-:W1:Y:S01]  /*9560*/  LDC R80, c[0x0][0x248] ;  /* 0x00009200ff507b82 */ /* 0x000e620000000800 */
[-C--:B------:R-:W-:Y:S02]  /*9570*/  LEA.HI.X.SX32 R61, R68, R121.reuse, 0x1, P0 ;  /* 0x00000079443d7211 */ /* 0x080fe400000f0eff */
[----:B------:R-:W-:-:S03]  /*9580*/  LEA.HI.X.SX32 R63, R63, R121, 0x1, P2 ;  /* 0x000000793f3f7211 */ /* 0x000fc600010f0eff */
[----:B------:R-:W3:Y:S02]  /*9590*/  LDG.E.U16 R60, desc[UR4][R60.64] ;  /* 0x000000043c3c7981 */ /* 0x000ee4000c1e1500 */
[----:B------:R-:W4:Y:S02]  /*95a0*/  LDC R78, c[0x0][0x248] ;  /* 0x00009200ff4e7b82 */ /* 0x000f240000000800 */
[----:B------:R5:W3:Y:S04]  /*95b0*/  LDG.E.U16 R59, desc[UR4][R64.64] ;  /* 0x00000004403b7981 */ /* 0x000ae8000c1e1500 */
[----:B------:R0:W3:Y:S02]  /*95c0*/  LDG.E.U16 R61, desc[UR4][R62.64] ;  /* 0x000000043e3d7981 */ /* 0x0000e4000c1e1500 */
[----:B------:R-:W3:Y:S01]  /*95d0*/  LDC R116, c[0x0][0x248] ;  /* 0x00009200ff747b82 */ /* 0x000ee20000000800 */
[----:B-----5:R-:W-:-:S02]  /*95e0*/  IMAD R64, R66, 0x27e, RZ ;  /* 0x0000027e42407824 */ /* 0x020fc400078e02ff */
[----:B------:R-:W-:-:S05]  /*95f0*/  IMAD R66, R81, 0x286, RZ ;  /* 0x0000028651427824 */ /* 0x000fca00078e02ff */
[----:B------:R-:W5:Y:S01]  /*9600*/  LDC R247, c[0x0][0x248] ;  /* 0x00009200fff77b82 */ /* 0x000f620000000800 */
[----:B0-----:R-:W-:Y:S01]  /*9610*/  IMAD R63, R70, 0x13d, RZ ;  /* 0x0000013d463f7824 */ /* 0x001fe200078e02ff */
[-C--:B------:R-:W-:Y:S01]  /*9620*/  IADD3 R62, P0, R69, R120.reuse, RZ ;  /* 0x00000078453e7210 */ /* 0x080fe20007f1e0ff */
[----:B------:R-:W-:Y:S01]  /*9630*/  IMAD R65, R76, 0x13f, RZ ;  /* 0x0000013f4c417824 */ /* 0x000fe200078e02ff */
[-C--:B------:R-:W-:Y:S01]  /*9640*/  IADD3 R68, P1, R73, R120.reuse, RZ ;  /* 0x0000007849447210 */ /* 0x080fe20007f3e0ff */
[----:B------:R-:W-:Y:S01]  /*9650*/  IMAD R70, R72, 0x143, RZ ;  /* 0x0000014348467824 */ /* 0x000fe200078e02ff */
[-C--:B------:R-:W-:Y:S02]  /*9660*/  IADD3 R64, P2, R64, R120.reuse, RZ ;  /* 0x0000007840407210 */ /* 0x080fe40007f5e0ff */
[----:B------:R-:W-:Y:S01]  /*9670*/  LEA.HI.X.SX32 R63, R63, R121, 0x1, P0 ;  /* 0x000000793f3f7211 */ /* 0x000fe200000f0eff */
[----:B------:R-:W0:Y:S01]  /*9680*/  LDC R81, c[0x0][0x248] ;  /* 0x00009200ff517b82 */ /* 0x000e220000000800 */
[----:B------:R-:W-:-:S02]  /*9690*/  IADD3 R66, P0, R66, R120, RZ ;  /* 0x0000007842427210 */ /* 0x000fc40007f1e0ff */
[-C--:B------:R-:W-:Y:S01]  /*96a0*/  LEA.HI.X.SX32 R69, R67, R121.reuse, 0x1, P1 ;  /* 0x0000007943457211 */ /* 0x080fe200008f0eff */
[----:B--2---:R-:W-:Y:S01]  /*96b0*/  IMAD R74, R74, 0x288, RZ ;  /* 0x000002884a4a7824 */ /* 0x004fe200078e02ff */
[-C--:B------:R-:W-:Y:S01]  /*96c0*/  LEA.HI.X.SX32 R65, R65, R121.reuse, 0x1, P2 ;  /* 0x0000007941417211 */ /* 0x080fe200010f0eff */
[----:B------:R-:W2:Y:S01]  /*96d0*/  LDG.E.U16 R62, desc[UR4][R62.64] ;  /* 0x000000043e3e7981 */ /* 0x000ea2000c1e1500 */
[----:B------:R-:W-:Y:S01]  /*96e0*/  LEA.HI.X.SX32 R67, R70, R121, 0x1, P0 ;  /* 0x0000007946437211 */ /* 0x000fe200000f0eff */
[----:B------:R-:W5:Y:S01]  /*96f0*/  LDC R76, c[0x0][0x248] ;  /* 0x00009200ff4c7b82 */ /* 0x000f620000000800 */
[----:B------:R-:W-:Y:S01]  /*9700*/  IMAD R72, R79, 0x28a, RZ ;  /* 0x0000028a4f487824 */ /* 0x000fe200078e02ff */
[----:B------:R-:W2:Y:S01]  /*9710*/  LDG.E.U16 R64, desc[UR4][R64.64] ;  /* 0x0000000440407981 */ /* 0x000ea2000c1e1500 */
[----:B------:R-:W-:-:S03]  /*9720*/  IMAD R70, R85, 0x28e, RZ ;  /* 0x0000028e55467824 */ /* 0x000fc600078e02ff */
[----:B------:R1:W2:Y:S01]  /*9730*/  LDG.E.U16 R63, desc[UR4][R68.64] ;  /* 0x00000004443f7981 */ /* 0x0002a2000c1e1500 */
[----:B------:R-:W-:Y:S01]  /*9740*/  IADD3 R72, P1, R72, R120, RZ ;  /* 0x0000007848487210 */ /* 0x000fe20007f3e0ff */
[----:B------:R-:W5:Y:S02]  /*9750*/  LDC R79, c[0x0][0x248] ;  /* 0x00009200ff4f7b82 */ /* 0x000f640000000800 */
[----:B------:R4:W2:Y:S01]  /*9760*/  LDG.E.U16 R65, desc[UR4][R66.64] ;  /* 0x0000000442417981 */ /* 0x0008a2000c1e1500 */
[----:B-1----:R-:W-:-:S05]  /*9770*/  IMAD R68, R80, 0x28c, RZ ;  /* 0x0000028c50447824 */ /* 0x002fca00078e02ff */
[----:B------:R-:W1:Y:S01]  /*9780*/  LDC R85, c[0x0][0x248] ;  /* 0x00009200ff557b82 */ /* 0x000e620000000800 */
[----:B------:R-:W-:Y:S01]  /*9790*/  IMAD R69, R84, 0x145, RZ ;  /* 0x0000014554457824 */ /* 0x000fe200078e02ff */
[-C--:B----4-:R-:W-:Y:S01]  /*97a0*/  IADD3 R66, P0, R74, R120.reuse, RZ ;  /* 0x000000784a427210 */ /* 0x090fe20007f1e0ff */
[----:B------:R-:W-:Y:S01]  /*97b0*/  IMAD R74, R89, 0x147, RZ ;  /* 0x00000147594a7824 */ /* 0x000fe200078e02ff */
[-C--:B------:R-:W-:Y:S02]  /*97c0*/  IADD3 R68, P2, R68, R120.reuse, RZ ;  /* 0x0000007844447210 */ /* 0x080fe40007f5e0ff */
[-C--:B------:R-:W-:Y:S02]  /*97d0*/  LEA.HI.X.SX32 R67, R123, R121.reuse, 0x1, P0 ;  /* 0x000000797b437211 */ /* 0x080fe400000f0eff */
[----:B------:R-:W4:Y:S01]  /*97e0*/  LDC R80, c[0x0][0x248] ;  /* 0x00009200ff507b82 */ /* 0x000f220000000800 */
[----:B------:R-:W-:Y:S02]  /*97f0*/  IADD3 R70, P0, R70, R120, RZ ;  /* 0x0000007846467210 */ /* 0x000fe40007f1e0ff */
[-C--:B------:R-:W-:Y:S01]  /*9800*/  LEA.HI.X.SX32 R73, R69, R121.reuse, 0x1, P1 ;  /* 0x0000007945497211 */ /* 0x080fe200008f0eff */
[----:B------:R-:W-:Y:S01]  /*9810*/  IMAD R78, R78, 0x296, RZ ;  /* 0x000002964e4e7824 */ /* 0x000fe200078e02ff */
[-C--:B------:R-:W-:Y:S01]  /*9820*/  LEA.HI.X.SX32 R69, R71, R121.reuse, 0x1, P2 ;  /* 0x0000007947457211 */ /* 0x080fe200010f0eff */
[----:B------:R-:W2:Y:S01]  /*9830*/  LDG.E.U16 R66, desc[UR4][R66.64] ;  /* 0x0000000442427981 */ /* 0x000ea2000c1e1500 */
[----:B------:R-:W-:Y:S01]  /*9840*/  LEA.HI.X.SX32 R71, R74, R121, 0x1, P0 ;  /* 0x000000794a477211 */ /* 0x000fe200000f0eff */
[----:B------:R-:W1:Y:S02]  /*9850*/  LDC R84, c[0x0][0x248] ;  /* 0x00009200ff547b82 */ /* 0x000e640000000800 */
[----:B------:R-:W2:Y:S01]  /*9860*/  LDG.E.U16 R68, desc[UR4][R68.64] ;  /* 0x0000000444447981 */ /* 0x000ea2000c1e1500 */
[----:B------:R-:W-:-:S03]  /*9870*/  IMAD R74, R86, 0x29c, RZ ;  /* 0x0000029c564a7824 */ /* 0x000fc600078e02ff */
[----:B------:R0:W2:Y:S02]  /*9880*/  LDG.E.U16 R67, desc[UR4][R72.64] ;  /* 0x0000000448437981 */ /* 0x0000a4000c1e1500 */
[----:B------:R-:W4:Y:S02]  /*9890*/  LDC R89, c[0x0][0x248] ;  /* 0x00009200ff597b82 */ /* 0x000f240000000800 */
[----:B------:R5:W2:Y:S06]  /*98a0*/  LDG.E.U16 R69, desc[UR4][R70.64] ;  /* 0x0000000446457981 */ /* 0x000aac000c1e1500 */
[----:B------:R-:W1:Y:S01]  /*98b0*/  LDC R123, c[0x0][0x248] ;  /* 0x00009200ff7b7b82 */ /* 0x000e620000000800 */
[----:B0-----:R-:W-:-:S02]  /*98c0*/  IMAD R72, R88, 0x29a, RZ ;  /* 0x0000029a58487824 */ /* 0x001fc400078e02ff */
[----:B-----5:R-:W-:Y:S01]  /*98d0*/  IMAD R71, R81, 0x14b, RZ ;  /* 0x0000014b51477824 */ /* 0x020fe200078e02ff */
[----:B------:R-:W-:-:S04]  /*98e0*/  IADD3 R70, P0, R78, R120, RZ ;  /* 0x000000784e467210 */ /* 0x000fc80007f1e0ff */
[----:B------:R-:W0:Y:S01]  /*98f0*/  LDC R81, c[0x0][0x248] ;  /* 0x00009200ff517b82 */ /* 0x000e220000000800 */
[----:B------:R-:W-:Y:S01]  /*9900*/  IMAD R73, R92, 0x14d, RZ ;  /* 0x0000014d5c497824 */ /* 0x000fe200078e02ff */
[-C--:B------:R-:W-:Y:S01]  /*9910*/  LEA.HI.X.SX32 R71, R71, R121.reuse, 0x1, P0 ;  /* 0x0000007947477211 */ /* 0x080fe200000f0eff */
[----:B------:R-:W-:Y:S01]  /*9920*/  IMAD R76, R76, 0x298, RZ ;  /* 0x000002984c4c7824 */ /* 0x000fe200078e02ff */
[-C--:B------:R-:W-:Y:S02]  /*9930*/  IADD3 R72, P0, R72, R120.reuse, RZ ;  /* 0x0000007848487210 */ /* 0x080fe40007f1e0ff */
[-C--:B------:R-:W-:Y:S01]  /*9940*/  IADD3 R74, P2, R74, R120.reuse, RZ ;  /* 0x000000784a4a7210 */ /* 0x080fe20007f5e0ff */
[----:B------:R-:W5:Y:S01]  /*9950*/  LDG.E.U16 R70, desc[UR4][R70.64] ;  /* 0x0000000446467981 */ /* 0x000f62000c1e1500 */
[----:B------:R-:W-:Y:S01]  /*9960*/  LEA.HI.X.SX32 R73, R73, R121, 0x1, P0 ;  /* 0x0000007949497211 */ /* 0x000fe200000f0eff */
[----:B------:R-:W0:Y:S01]  /*9970*/  LDC R86, c[0x0][0x248] ;  /* 0x00009200ff567b82 */ /* 0x000e220000000800 */
[----:B------:R-:W-:-:S02]  /*9980*/  IADD3 R76, P1, R76, R120, RZ ;  /* 0x000000784c4c7210 */ /* 0x000fc40007f3e0ff */
[-C--:B------:R-:W-:Y:S01]  /*9990*/  LEA.HI.X.SX32 R75, R75, R121.reuse, 0x1, P2 ;  /* 0x000000794b4b7211 */ /* 0x080fe200010f0eff */
[----:B------:R-:W5:Y:S01]  /*99a0*/  LDG.E.U16 R72, desc[UR4][R72.64] ;  /* 0x0000000448487981 */ /* 0x000f62000c1e1500 */
[----:B------:R-:W-:Y:S01]  /*99b0*/  LEA.HI.X.SX32 R77, R77, R121, 0x1, P1 ;  /* 0x000000794d4d7211 */ /* 0x000fe200008f0eff */
[----:B------:R-:W-:Y:S02]  /*99c0*/  IMAD R78, R90, 0x2aa, RZ ;  /* 0x000002aa5a4e7824 */ /* 0x000fe400078e02ff */
[----:B-1----:R-:W-:Y:S01]  /*99d0*/  IMAD R123, R123, 0x154, RZ ;  /* 0x000001547b7b7824 */ /* 0x002fe200078e02ff */
[----:B------:R-:W1:Y:S01]  /*99e0*/  LDC R88, c[0x0][0x248] ;  /* 0x00009200ff587b82 */ /* 0x000e620000000800 */
[----:B------:R4:W5:Y:S04]  /*99f0*/  LDG.E.U16 R71, desc[UR4][R76.64] ;  /* 0x000000044c477981 */ /* 0x000968000c1e1500 */
[----:B------:R0:W5:Y:S03]  /*9a00*/  LDG.E.U16 R73, desc[UR4][R74.64] ;  /* 0x000000044a497981 */ /* 0x000166000c1e1500 */
[----:B------:R-:W1:Y:S01]  /*9a10*/  LDC R90, c[0x0][0x248] ;  /* 0x00009200ff5a7b82 */ /* 0x000e620000000800 */
[----:B----4-:R-:W-:-:S02]  /*9a20*/  IMAD R76, R84, 0x2a8, RZ ;  /* 0x000002a8544c7824 */ /* 0x010fc400078e02ff */
[----:B0-----:R-:W-:-:S05]  /*9a30*/  IMAD R74, R79, 0x29e, RZ ;  /* 0x0000029e4f4a7824 */ /* 0x001fca00078e02ff */
[----:B------:R-:W0:Y:S01]  /*9a40*/  LDC R92, c[0x0][0x248] ;  /* 0x00009200ff5c7b82 */ /* 0x000e220000000800 */
[----:B------:R-:W-:Y:S02]  /*9a50*/  IMAD R75, R80, 0x14f, RZ ;  /* 0x0000014f504b7824 */ /* 0x000fe400078e02ff */
[----:B------:R-:W-:Y:S01]  /*9a60*/  IMAD R80, R85, 0x2a6, RZ ;  /* 0x000002a655507824 */ /* 0x000fe200078e02ff */
[-C--:B------:R-:W-:Y:S01]  /*9a70*/  IADD3 R74, P0, R74, R120.reuse, RZ ;  /* 0x000000784a4a7210 */ /* 0x080fe20007f1e0ff */
[----:B------:R-:W-:Y:S01]  /*9a80*/  IMAD R77, R89, 0x153, RZ ;  /* 0x00000153594d7824 */ /* 0x000fe200078e02ff */
[-C--:B------:R-:W-:Y:S01]  /*9a90*/  IADD3 R76, P2, R76, R120.reuse, RZ ;  /* 0x000000784c4c7210 */ /* 0x080fe20007f5e0ff */
[----:B------:R-:W-:Y:S01]  /*9aa0*/  IMAD R79, R81, 0x155, RZ ;  /* 0x00000155514f7824 */ /* 0x000fe200078e02ff */
[----:B------:R-:W-:Y:S01]  /*9ab0*/  IADD3 R80, P1, R80, R120, RZ ;  /* 0x0000007850507210 */ /* 0x000fe20007f3e0ff */
[----:B------:R-:W4:Y:S01]  /*9ac0*/  LDC R89, c[0x0][0x248] ;  /* 0x00009200ff597b82 */ /* 0x000f220000000800 */
[----:B------:R-:W-:-:S02]  /*9ad0*/  LEA.HI.X.SX32 R75, R75, R121, 0x1, P0 ;  /* 0x000000794b4b7211 */ /* 0x000fc400000f0eff */
[----:B------:R-:W-:Y:S02]  /*9ae0*/  IADD3 R78, P0, R78, R120, RZ ;  /* 0x000000784e4e7210 */ /* 0x000fe40007f1e0ff */
[-C--:B------:R-:W-:Y:S01]  /*9af0*/  LEA.HI.X.SX32 R81, R77, R121.reuse, 0x1, P1 ;  /* 0x000000794d517211 */ /* 0x080fe200008f0eff */
[----:B------:R-:W5:Y:S01]  /*9b00*/  LDG.E.U16 R74, desc[UR4][R74.64] ;  /* 0x000000044a4a7981 */ /* 0x000f62000c1e1500 */
[-C--:B------:R-:W-:Y:S01]  /*9b10*/  LEA.HI.X.SX32 R77, R123, R121.reuse, 0x1, P2 ;  /* 0x000000797b4d7211 */ /* 0x080fe200010f0eff */
[----:B------:R-:W3:Y:S01]  /*9b20*/  LDC R131, c[0x0][0x248] ;  /* 0x00009200ff837b82 */ /* 0x000ee20000000800 */
[----:B------:R-:W-:-:S03]  /*9b30*/  LEA.HI.X.SX32 R79, R79, R121, 0x1, P0 ;  /* 0x000000794f4f7211 */ /* 0x000fc600000f0eff */
[----:B------:R-:W5:Y:S01]  /*9b40*/  LDG.E.U16 R76, desc[UR4][R76.64] ;  /* 0x000000044c4c7981 */ /* 0x000f62000c1e1500 */
[----:B------:R-:W-:-:S03]  /*9b50*/  IMAD R84, R93, 0x2ae, RZ ;  /* 0x000002ae5d547824 */ /* 0x000fc600078e02ff */
[----:B------:R1:W5:Y:S01]  /*9b60*/  LDG.E.U16 R75, desc[UR4][R80.64] ;  /* 0x00000004504b7981 */ /* 0x000362000c1e1500 */
[----:B------:R-:W-:Y:S01]  /*9b70*/  IMAD R85, R99, 0x2b8, RZ ;  /* 0x000002b863557824 */ /* 0x000fe200078e02ff */
[----:B------:R-:W4:Y:S02]  /*9b80*/  LDC R93, c[0x0][0x248] ;  /* 0x00009200ff5d7b82 */ /* 0x000f240000000800 */
[----:B------:R1:W5:Y:S02]  /*9b90*/  LDG.E.U16 R77, desc[UR4][R78.64] ;  /* 0x000000044e4d7981 */ /* 0x000364000c1e1500 */
[----:B-1----:R-:W-:Y:S01]  /*9ba0*/  IMAD R80, R97, 0x2b6, RZ ;  /* 0x000002b661507824 */ /* 0x002fe200078e02ff */
[----:B------:R-:W-:Y:S01]  /*9bb0*/  IADD3 R84, P1, R84, R120, RZ ;  /* 0x0000007854547210 */ /* 0x000fe20007f3e0ff */
[----:B------:R-:W-:Y:S02]  /*9bc0*/  IMAD R81, R94, 0x157, RZ ;  /* 0x000001575e517824 */ /* 0x000fe400078e02ff */
[----:B------:R-:W1:Y:S01]  /*9bd0*/  LDC R99, c[0x0][0x248] ;  /* 0x00009200ff637b82 */ /* 0x000e620000000800 */
[----:B------:R-:W-:-:S05]  /*9be0*/  IMAD R78, R86, 0x2ac, RZ ;  /* 0x000002ac564e7824 */ /* 0x000fca00078e02ff */
[-C--:B------:R-:W-:Y:S01]  /*9bf0*/  IADD3 R78, P0, R78, R120.reuse, RZ ;  /* 0x000000784e4e7210 */ /* 0x080fe20007f1e0ff */
[----:B------:R-:W-:Y:S01]  /*9c00*/  IMAD R86, R100, 0x15b, RZ ;  /* 0x0000015b64567824 */ /* 0x000fe200078e02ff */
[----:B------:R-:W1:Y:S02]  /*9c10*/  LDC R94, c[0x0][0x248] ;  /* 0x00009200ff5e7b82 */ /* 0x000e640000000800 */
[-C--:B------:R-:W-:Y:S02]  /*9c20*/  LEA.HI.X.SX32 R79, R82, R121.reuse, 0x1, P0 ;  /* 0x00000079524f7211 */ /* 0x080fe400000f0eff */
[-C--:B------:R-:W-:Y:S02]  /*9c30*/  IADD3 R80, P0, R80, R120.reuse, RZ ;  /* 0x0000007850507210 */ /* 0x080fe40007f1e0ff */
[----:B------:R-:W-:Y:S01]  /*9c40*/  IADD3 R82, P2, R85, R120, RZ ;  /* 0x0000007855527210 */ /* 0x000fe20007f5e0ff */
[----:B------:R-:W5:Y:S01]  /*9c50*/  LDG.E.U16 R78, desc[UR4][R78.64] ;  /* 0x000000044e4e7981 */ /* 0x000f62000c1e1500 */
[-C--:B------:R-:W-:Y:S01]  /*9c60*/  LEA.HI.X.SX32 R85, R81, R121.reuse, 0x1, P1 ;  /* 0x0000007951557211 */ /* 0x080fe200008f0eff */
[----:B------:R-:W1:Y:S01]  /*9c70*/  LDC R100, c[0x0][0x248] ;  /* 0x00009200ff647b82 */ /* 0x000e620000000800 */
[----:B------:R-:W-:-:S02]  /*9c80*/  LEA.HI.X.SX32 R81, R86, R121, 0x1, P0 ;  /* 0x0000007956517211 */ /* 0x000fc400000f0eff */
[----:B------:R-:W-:-:S03]  /*9c90*/  LEA.HI.X.SX32 R83, R83, R121, 0x1, P2 ;  /* 0x0000007953537211 */ /* 0x000fc600010f0eff */
[----:B------:R-:W5:Y:S02]  /*9ca0*/  LDG.E.U16 R80, desc[UR4][R80.64] ;  /* 0x0000000450507981 */ /* 0x000f64000c1e1500 */
[----:B------:R-:W1:Y:S02]  /*9cb0*/  LDC R123, c[0x0][0x248] ;  /* 0x00009200ff7b7b82 */ /* 0x000e640000000800 */
[----:B------:R0:W5:Y:S04]  /*9cc0*/  LDG.E.U16 R79, desc[UR4][R84.64] ;  /* 0x00000004544f7981 */ /* 0x000168000c1e1500 */
[----:B------:R4:W5:Y:S01]  /*9cd0*/  LDG.E.U16 R81, desc[UR4][R82.64] ;  /* 0x0000000452517981 */ /* 0x000962000c1e1500 */
[----:B------:R-:W-:Y:S01]  /*9ce0*/  IMAD R86, R101, 0x2c6, RZ ;  /* 0x000002c665567824 */ /* 0x000fe200078e02ff */
[----:B------:R-:W3:Y:S01]  /*9cf0*/  LDC R97, c[0x0][0x248] ;  /* 0x00009200ff617b82 */ /* 0x000ee20000000800 */
[----:B0-----:R-:W-:-:S02]  /*9d00*/  IMAD R84, R92, 0x2be, RZ ;  /* 0x000002be5c547824 */ /* 0x001fc400078e02ff */
[----:B----4-:R-:W-:-:S05]  /*9d10*/  IMAD R82, R88, 0x2ba, RZ ;  /* 0x000002ba58527824 */ /* 0x010fca00078e02ff */
        /* <DEDUP_REMOVED lines=14> */
[----:B------:R-:W2:Y:S01]  /*9e00*/  LDC R129, c[0x0][0x248] ;  /* 0x00009200ff817b82 */ /* 0x000ea20000000800 */
[----:B------:R-:W-:-:S03]  /*9e10*/  LEA.HI.X.SX32 R87, R90, R121, 0x1, P0 ;  /* 0x000000795a577211 */ /* 0x000fc600000f0eff */
[----:B------:R-:W5:Y:S01]  /*9e20*/  LDG.E.U16 R84, desc[UR4][R84.64] ;  /* 0x0000000454547981 */ /* 0x000f62000c1e1500 */
[----:B-1----:R-:W-:Y:S02]  /*9e30*/  IMAD R92, R99, 0x2ca, RZ ;  /* 0x000002ca635c7824 */ /* 0x002fe400078e02ff */
[----:B------:R-:W-:Y:S01]  /*9e40*/  IMAD R123, R123, 0x164, RZ ;  /* 0x000001647b7b7824 */ /* 0x000fe200078e02ff */
[----:B------:R1:W5:Y:S01]  /*9e50*/  LDG.E.U16 R83, desc[UR4][R88.64] ;  /* 0x0000000458537981 */ /* 0x000362000c1e1500 */
[----:B------:R-:W-:Y:S01]  /*9e60*/  IMAD R90, R105, 0x2ce, RZ ;  /* 0x000002ce695a7824 */ /* 0x000fe200078e02ff */
[----:B------:R-:W2:Y:S02]  /*9e70*/  LDC R128, c[0x0][0x248] ;  /* 0x00009200ff807b82 */ /* 0x000ea40000000800 */
[----:B------:R1:W5:Y:S02]  /*9e80*/  LDG.E.U16 R85, desc[UR4][R86.64] ;  /* 0x0000000456557981 */ /* 0x000364000c1e1500 */
[----:B-1----:R-:W-:Y:S01]  /*9e90*/  IMAD R88, R100, 0x2cc, RZ ;  /* 0x000002cc64587824 */ /* 0x002fe200078e02ff */
[----:B------:R-:W-:Y:S01]  /*9ea0*/  IADD3 R92, P1, R92, R120, RZ ;  /* 0x000000785c5c7210 */ /* 0x000fe20007f3e0ff */
[----:B------:R-:W-:-:S02]  /*9eb0*/  IMAD R89, R104, 0x165, RZ ;  /* 0x0000016568597824 */ /* 0x000fc400078e02ff */
[----:B------:R-:W1:Y:S01]  /*9ec0*/  LDC R99, c[0x0][0x248] ;  /* 0x00009200ff637b82 */ /* 0x000e620000000800 */
[----:B------:R-:W-:Y:S01]  /*9ed0*/  IMAD R86, R94, 0x2c8, RZ ;  /* 0x000002c85e567824 */ /* 0x000fe200078e02ff */
[----:B------:R-:W-:-:S04]  /*9ee0*/  IADD3 R88, P2, R88, R120, RZ ;  /* 0x0000007858587210 */ /* 0x000fc80007f5e0ff */
[-C--:B------:R-:W-:Y:S01]  /*9ef0*/  IADD3 R86, P0, R86, R120.reuse, RZ ;  /* 0x0000007856567210 */ /* 0x080fe20007f1e0ff */
[----:B------:R-:W-:Y:S01]  /*9f00*/  IMAD R94, R109, 0x167, RZ ;  /* 0x000001676d5e7824 */ /* 0x000fe200078e02ff */
[-C--:B------:R-:W-:Y:S01]  /*9f10*/  LEA.HI.X.SX32 R93, R89, R121.reuse, 0x1, P1 ;  /* 0x00000079595d7211 */ /* 0x080fe200008f0eff */
[----:B------:R-:W1:Y:S01]  /*9f20*/  LDC R100, c[0x0][0x248] ;  /* 0x00009200ff647b82 */ /* 0x000e620000000800 */
[-C--:B------:R-:W-:Y:S02]  /*9f30*/  LEA.HI.X.SX32 R87, R123, R121.reuse, 0x1, P0 ;  /* 0x000000797b577211 */ /* 0x080fe400000f0eff */
[----:B------:R-:W-:Y:S02]  /*9f40*/  IADD3 R90, P0, R90, R120, RZ ;  /* 0x000000785a5a7210 */ /* 0x000fe40007f1e0ff */
[-C--:B------:R-:W-:Y:S01]  /*9f50*/  LEA.HI.X.SX32 R89, R91, R121.reuse, 0x1, P2 ;  /* 0x000000795b597211 */ /* 0x080fe200010f0eff */
[----:B------:R-:W5:Y:S01]  /*9f60*/  LDG.E.U16 R86, desc[UR4][R86.64] ;  /* 0x0000000456567981 */ /* 0x000f62000c1e1500 */
[----:B------:R-:W-:Y:S01]  /*9f70*/  LEA.HI.X.SX32 R91, R94, R121, 0x1, P0 ;  /* 0x000000795e5b7211 */ /* 0x000fe200000f0eff */
[----:B------:R-:W1:Y:S02]  /*9f80*/  LDC R105, c[0x0][0x248] ;  /* 0x00009200ff697b82 */ /* 0x000e640000000800 */
[----:B------:R-:W5:Y:S01]  /*9f90*/  LDG.E.U16 R88, desc[UR4][R88.64] ;  /* 0x0000000458587981 */ /* 0x000f62000c1e1500 */
[----:B------:R-:W-:-:S05]  /*9fa0*/  IMAD R94, R106, 0x2dc, RZ ;  /* 0x000002dc6a5e7824 */ /* 0x000fca00078e02ff */
[----:B------:R-:W1:Y:S01]  /*9fb0*/  LDC R104, c[0x0][0x248] ;  /* 0x00009200ff687b82 */ /* 0x000e620000000800 */
[----:B------:R-:W5:Y:S04]  /*9fc0*/  LDG.E.U16 R87, desc[UR4][R92.64] ;  /* 0x000000045c577981 */ /* 0x000f68000c1e1500 */
[----:B------:R4:W5:Y:S03]  /*9fd0*/  LDG.E.U16 R89, desc[UR4][R90.64] ;  /* 0x000000045a597981 */ /* 0x000966000c1e1500 */
[----:B------:R-:W1:Y:S01]  /*9fe0*/  LDC R109, c[0x0][0x248] ;  /* 0x00009200ff6d7b82 */ /* 0x000e620000000800 */
[----:B----4-:R-:W-:-:S07]  /*9ff0*/  IMAD R90, R96, 0x2d6, RZ ;  /* 0x000002d6605a7824 */ /* 0x010fce00078e02ff */
[----:B------:R-:W4:Y:S01]  /*a000*/  LDC R123, c[0x0][0x248] ;  /* 0x00009200ff7b7b82 */ /* 0x000f220000000800 */
[----:B0-----:R-:W-:Y:S02]  /*a010*/  IMAD R91, R101, 0x16b, RZ ;  /* 0x0000016b655b7824 */ /* 0x001fe400078e02ff */
[----:B---3--:R-:W-:Y:S01]  /*a020*/  IMAD R96, R97, 0x2d8, RZ ;  /* 0x000002d861607824 */ /* 0x008fe200078e02ff */
[----:B------:R-:W-:Y:S01]  /*a030*/  IADD3 R90, P0, R90, R120, RZ ;  /* 0x000000785a5a7210 */ /* 0x000fe20007f1e0ff */
[----:B------:R-:W-:-:S03]  /*a040*/  IMAD R92, R108, 0x2da, RZ ;  /* 0x000002da6c5c7824 */ /* 0x000fc600078e02ff */
[----:B------:R-:W0:Y:S01]  /*a050*/  LDC R101, c[0x0][0x248] ;  /* 0x00009200ff657b82 */ /* 0x000e220000000800 */
[-C--:B------:R-:W-:Y:S01]  /*a060*/  LEA.HI.X.SX32 R91, R91, R121.reuse, 0x1, P0 ;  /* 0x000000795b5b7211 */ /* 0x080fe200000f0eff */
[----:B------:R-:W-:Y:S01]  /*a070*/  IMAD R93, R112, 0x16d, RZ ;  /* 0x0000016d705d7824 */ /* 0x000fe200078e02ff */
[-C--:B------:R-:W-:Y:S02]  /*a080*/  IADD3 R96, P1, R96, R120.reuse, RZ ;  /* 0x0000007860607210 */ /* 0x080fe40007f3e0ff */
[-C--:B------:R-:W-:Y:S01]  /*a090*/  IADD3 R92, P0, R92, R120.reuse, RZ ;  /* 0x000000785c5c7210 */ /* 0x080fe20007f1e0ff */
[----:B------:R-:W3:Y:S01]  /*a0a0*/  LDG.E.U16 R90, desc[UR4][R90.64] ;  /* 0x000000045a5a7981 */ /* 0x000ee2000c1e1500 */
[----:B------:R-:W-:Y:S01]  /*a0b0*/  IADD3 R94, P2, R94, R120, RZ ;  /* 0x000000785e5e7210 */ /* 0x000fe20007f5e0ff */
[----:B------:R-:W2:Y:S01]  /*a0c0*/  LDC R106, c[0x0][0x248] ;  /* 0x00009200ff6a7b82 */ /* 0x000ea20000000800 */
[-C--:B------:R-:W-:Y:S02]  /*a0d0*/  LEA.HI.X.SX32 R97, R95, R121.reuse, 0x1, P1 ;  /* 0x000000795f617211 */ /* 0x080fe400008f0eff */
[----:B------:R-:W-:-:S02]  /*a0e0*/  LEA.HI.X.SX32 R93, R93, R121, 0x1, P0 ;  /* 0x000000795d5d7211 */ /* 0x000fc400000f0eff */
[----:B------:R-:W-:-:S03]  /*a0f0*/  LEA.HI.X.SX32 R95, R98, R121, 0x1, P2 ;  /* 0x00000079625f7211 */ /* 0x000fc600010f0eff */
[----:B------:R-:W3:Y:S01]  /*a100*/  LDG.E.U16 R92, desc[UR4][R92.64] ;  /* 0x000000045c5c7981 */ /* 0x000ee2000c1e1500 */
[----:B------:R-:W-:Y:S01]  /*a110*/  IMAD R98, R110, 0x2ea, RZ ;  /* 0x000002ea6e627824 */ /* 0x000fe200078e02ff */
[----:B------:R-:W2:Y:S02]  /*a120*/  LDC R108, c[0x0][0x248] ;  /* 0x00009200ff6c7b82 */ /* 0x000ea40000000800 */
[----:B------:R1:W3:Y:S04]  /*a130*/  LDG.E.U16 R91, desc[UR4][R96.64] ;  /* 0x00000004605b7981 */ /* 0x0002e8000c1e1500 */
[----:B------:R1:W3:Y:S01]  /*a140*/  LDG.E.U16 R93, desc[UR4][R94.64] ;  /* 0x000000045e5d7981 */ /* 0x0002e2000c1e1500 */
[----:B----4-:R-:W-:Y:S01]  /*a150*/  IMAD R123, R123, 0x174, RZ ;  /* 0x000001747b7b7824 */ /* 0x010fe200078e02ff */
[----:B------:R-:W4:Y:S01]  /*a160*/  LDC R110, c[0x0][0x248] ;  /* 0x00009200ff6e7b82 */ /* 0x000f220000000800 */
[----:B-1----:R-:W-:-:S02]  /*a170*/  IMAD R96, R104, 0x2e8, RZ ;  /* 0x000002e868607824 */ /* 0x002fc400078e02ff */
[----:B------:R-:W-:-:S05]  /*a180*/  IMAD R94, R99, 0x2de, RZ ;  /* 0x000002de635e7824 */ /* 0x000fca00078e02ff */
[----:B------:R-:W1:Y:S01]  /*a190*/  LDC R112, c[0x0][0x248] ;  /* 0x00009200ff707b82 */ /* 0x000e620000000800 */
[----:B------:R-:W-:Y:S02]  /*a1a0*/  IMAD R95, R100, 0x16f, RZ ;  /* 0x0000016f645f7824 */ /* 0x000fe400078e02ff */
[----:B------:R-:W-:Y:S01]  /*a1b0*/  IMAD R100, R105, 0x2e6, RZ ;  /* 0x000002e669647824 */ /* 0x000fe200078e02ff */
[-C--:B------:R-:W-:Y:S01]  /*a1c0*/  IADD3 R94, P0, R94, R120.reuse, RZ ;  /* 0x000000785e5e7210 */ /* 0x080fe20007f1e0ff */
[----:B------:R-:W-:Y:S01]  /*a1d0*/  IMAD R97, R109, 0x173, RZ ;  /* 0x000001736d617824 */ /* 0x000fe200078e02ff */
[-C--:B------:R-:W-:Y:S01]  /*a1e0*/  IADD3 R96, P2, R96, R120.reuse, RZ ;  /* 0x0000007860607210 */ /* 0x080fe20007f5e0ff */
[----:B0-----:R-:W-:Y:S01]  /*a1f0*/  IMAD R99, R101, 0x175, RZ ;  /* 0x0000017565637824 */ /* 0x001fe200078e02ff */
[----:B------:R-:W-:Y:S01]  /*a200*/  IADD3 R100, P1, R100, R120, RZ ;  /* 0x0000007864647210 */ /* 0x000fe20007f3e0ff */
[----:B------:R-:W0:Y:S01]  /*a210*/  LDC R109, c[0x0][0x248] ;  /* 0x00009200ff6d7b82 */ /* 0x000e220000000800 */
[----:B------:R-:W-:-:S02]  /*a220*/  LEA.HI.X.SX32 R95, R95, R121, 0x1, P0 ;  /* 0x000000795f5f7211 */ /* 0x000fc400000f0eff */
[----:B------:R-:W-:Y:S02]  /*a230*/  IADD3 R98, P0, R98, R120, RZ ;  /* 0x0000007862627210 */ /* 0x000fe40007f1e0ff */
[-C--:B------:R-:W-:Y:S01]  /*a240*/  LEA.HI.X.SX32 R101, R97, R121.reuse, 0x1, P1 ;  /* 0x0000007961657211 */ /* 0x080fe200008f0eff */
[----:B------:R-:W3:Y:S01]  /*a250*/  LDG.E.U16 R94, desc[UR4][R94.64] ;  /* 0x000000045e5e7981 */ /* 0x000ee2000c1e1500 */
[-C--:B------:R-:W-:Y:S01]  /*a260*/  LEA.HI.X.SX32 R97, R123, R121.reuse, 0x1, P2 ;  /* 0x000000797b617211 */ /* 0x080fe200010f0eff */
[----:B------:R-:W4:Y:S01]  /*a270*/  LDC R130, c[0x0][0x248] ;  /* 0x00009200ff827b82 */ /* 0x000f220000000800 */
[----:B------:R-:W-:-:S03]  /*a280*/  LEA.HI.X.SX32 R99, R99, R121, 0x1, P0 ;  /* 0x0000007963637211 */ /* 0x000fc600000f0eff */
[----:B------:R-:W3:Y:S01]  /*a290*/  LDG.E.U16 R96, desc[UR4][R96.64] ;  /* 0x0000000460607981 */ /* 0x000ee2000c1e1500 */
[----:B------:R-:W-:-:S03]  /*a2a0*/  IMAD R104, R113, 0x2ee, RZ ;  /* 0x000002ee71687824 */ /* 0x000fc600078e02ff */
[----:B------:R-:W1:Y:S01]  /*a2b0*/  LDC R123, c[0x0][0x248] ;  /* 0x00009200ff7b7b82 */ /* 0x000e620000000800 */
[----:B------:R2:W3:Y:S04]  /*a2c0*/  LDG.E.U16 R95, desc[UR4][R100.64] ;  /* 0x00000004645f7981 */ /* 0x0004e8000c1e1500 */
[----:B------:R2:W3:Y:S01]  /*a2d0*/  LDG.E.U16 R97, desc[UR4][R98.64] ;  /* 0x0000000462617981 */ /* 0x0004e2000c1e1500 */
[----:B------:R-:W-:Y:S02]  /*a2e0*/  IMAD R105, R119, 0x2f8, RZ ;  /* 0x000002f877697824 */ /* 0x000fe400078e02ff */
[----:B------:R-:W4:Y:S01]  /*a2f0*/  LDC R113, c[0x0][0x248] ;  /* 0x00009200ff717b82 */ /* 0x000f220000000800 */
[----:B--2---:R-:W-:Y:S02]  /*a300*/  IMAD R100, R117, 0x2f6, RZ ;  /* 0x000002f675647824 */ /* 0x004fe400078e02ff */
[----:B------:R-:W-:Y:S01]  /*a310*/  IMAD R98, R106, 0x2ec, RZ ;  /* 0x000002ec6a627824 */ /* 0x000fe200078e02ff */
[----:B------:R-:W-:Y:S01]  /*a320*/  IADD3 R104, P1, R104, R120, RZ ;  /* 0x0000007868687210 */ /* 0x000fe20007f3e0ff */
[----:B------:R-:W-:-:S03]  /*a330*/  IMAD R101, R114, 0x177, RZ ;  /* 0x0000017772657824 */ /* 0x000fc600078e02ff */
[----:B------:R-:W2:Y:S01]  /*a340*/  LDC R119, c[0x0][0x248] ;  /* 0x00009200ff777b82 */ /* 0x000ea20000000800 */
[----:B------:R-:W-:Y:S01]  /*a350*/  IADD3 R98, P0, R98, R120, RZ ;  /* 0x0000007862627210 */ /* 0x000fe20007f1e0ff */
[----:B------:R-:W-:-:S03]  /*a360*/  IMAD R106, R122, 0x17b, RZ ;  /* 0x0000017b7a6a7824 */ /* 0x000fc600078e02ff */
[-C--:B------:R-:W-:Y:S02]  /*a370*/  LEA.HI.X.SX32 R99, R102, R121.reuse, 0x1, P0 ;  /* 0x0000007966637211 */ /* 0x080fe400000f0eff */
[-C--:B------:R-:W-:Y:S01]  /*a380*/  IADD3 R100, P0, R100, R120.reuse, RZ ;  /* 0x0000007864647210 */ /* 0x080fe20007f1e0ff */
[----:B------:R-:W2:Y:S01]  /*a390*/  LDC R114, c[0x0][0x248] ;  /* 0x00009200ff727b82 */ /* 0x000ea20000000800 */
[----:B------:R-:W-:Y:S01]  /*a3a0*/  IADD3 R102, P2, R105, R120, RZ ;  /* 0x0000007869667210 */ /* 0x000fe20007f5e0ff */
[----:B------:R-:W3:Y:S01]  /*a3b0*/  LDG.E.U16 R98, desc[UR4][R98.64] ;  /* 0x0000000462627981 */ /* 0x000ee2000c1e1500 */
[-C--:B------:R-:W-:Y:S02]  /*a3c0*/  LEA.HI.X.SX32 R105, R101, R121.reuse, 0x1, P1 ;  /* 0x0000007965697211 */ /* 0x080fe400008f0eff */
[-C--:B------:R-:W-:Y:S02]  /*a3d0*/  LEA.HI.X.SX32 R101, R106, R121.reuse, 0x1, P0 ;  /* 0x000000796a657211 */ /* 0x080fe400000f0eff */
[----:B------:R-:W-:Y:S01]  /*a3e0*/  LEA.HI.X.SX32 R103, R103, R121, 0x1, P2 ;  /* 0x0000007967677211 */ /* 0x000fe200010f0eff */
[----:B------:R-:W2:Y:S02]  /*a3f0*/  LDC R122, c[0x0][0x248] ;  /* 0x00009200ff7a7b82 */ /* 0x000ea40000000800 */
[----:B------:R-:W3:Y:S01]  /*a400*/  LDG.E.U16 R100, desc[UR4][R100.64] ;  /* 0x0000000464647981 */ /* 0x000ee2000c1e1500 */
[----:B-1----:R-:W-:-:S03]  /*a410*/  IMAD R106, R123, 0x306, RZ ;  /* 0x000003067b6a7824 */ /* 0x002fc600078e02ff */
[----:B------:R1:W3:Y:S02]  /*a420*/  LDG.E.U16 R99, desc[UR4][R104.64] ;  /* 0x0000000468637981 */ /* 0x0002e4000c1e1500 */
[----:B------:R-:W2:Y:S02]  /*a430*/  LDC R123, c[0x0][0x248] ;  /* 0x00009200ff7b7b82 */ /* 0x000ea40000000800 */
[----:B------:R0:W3:Y:S01]  /*a440*/  LDG.E.U16 R101, desc[UR4][R102.64] ;  /* 0x0000000466657981 */ /* 0x0000e2000c1e1500 */
[----:B-1----:R-:W-:-:S05]  /*a450*/  IMAD R104, R112, 0x2fe, RZ ;  /* 0x000002fe70687824 */ /* 0x002fca00078e02ff */
[----:B------:R-:W1:Y:S01]  /*a460*/  LDC R117, c[0x0][0x248] ;  /* 0x00009200ff757b82 */ /* 0x000e620000000800 */
[----:B0-----:R-:W-:Y:S02]  /*a470*/  IMAD R102, R108, 0x2fa, RZ ;  /* 0x000002fa6c667824 */ /* 0x001fe400078e02ff */
[----:B------:R-:W-:-:S05]  /*a480*/  IMAD R103, R109, 0x17d, RZ ;  /* 0x0000017d6d677824 */ /* 0x000fca00078e02ff */
[----:B------:R-:W0:Y:S01]  /*a490*/  LDC R137, c[0x0][0x248] ;  /* 0x00009200ff897b82 */ /* 0x000e220000000800 */
[----:B----4-:R-:W-:Y:S01]  /*a4a0*/  IMAD R108, R110, 0x2fc, RZ ;  /* 0x000002fc6e6c7824 */ /* 0x010fe200078e02ff */
[-C--:B------:R-:W-:Y:S01]  /*a4b0*/  IADD3 R102, P0, R102, R120.reuse, RZ ;  /* 0x0000007866667210 */ /* 0x080fe20007f1e0ff */
[----:B------:R-:W-:Y:S01]  /*a4c0*/  IMAD R105, R116, 0x17f, RZ ;  /* 0x0000017f74697824 */ /* 0x000fe200078e02ff */
[-C--:B------:R-:W-:Y:S01]  /*a4d0*/  IADD3 R104, P2, R104, R120.reuse, RZ ;  /* 0x0000007868687210 */ /* 0x080fe20007f5e0ff */
[----:B------:R-:W-:Y:S01]  /*a4e0*/  IMAD R110, R113, 0x183, RZ ;  /* 0x00000183716e7824 */ /* 0x000fe200078e02ff */
[-C--:B------:R-:W-:Y:S02]  /*a4f0*/  IADD3 R108, P1, R108, R120.reuse, RZ ;  /* 0x000000786c6c7210 */ /* 0x080fe40007f3e0ff */
[----:B------:R-:W-:Y:S01]  /*a500*/  LEA.HI.X.SX32 R103, R103, R121, 0x1, P0 ;  /* 0x0000007967677211 */ /* 0x000fe200000f0eff */
[----:B------:R-:W4:Y:S01]  /*a510*/  LDC R116, c[0x0][0x248] ;  /* 0x00009200ff747b82 */ /* 0x000f220000000800 */
[----:B------:R-:W-:-:S02]  /*a520*/  IADD3 R106, P0, R106, R120, RZ ;  /* 0x000000786a6a7210 */ /* 0x000fc40007f1e0ff */
[-C--:B------:R-:W-:Y:S01]  /*a530*/  LEA.HI.X.SX32 R109, R107, R121.reuse, 0x1, P1 ;  /* 0x000000796b6d7211 */ /* 0x080fe200008f0eff */
[----:B------:R-:W3:Y:S01]  /*a540*/  LDG.E.U16 R102, desc[UR4][R102.64] ;  /* 0x0000000466667981 */ /* 0x000ee2000c1e1500 */
[-C--:B------:R-:W-:Y:S02]  /*a550*/  LEA.HI.X.SX32 R105, R105, R121.reuse, 0x1, P2 ;  /* 0x0000007969697211 */ /* 0x080fe400010f0eff */
[----:B------:R-:W-:Y:S01]  /*a560*/  LEA.HI.X.SX32 R107, R110, R121, 0x1, P0 ;  /* 0x000000796e6b7211 */ /* 0x000fe200000f0eff */
[----:B------:R-:W0:Y:S02]  /*a570*/  LDC R135, c[0x0][0x248] ;  /* 0x00009200ff877b82 */ /* 0x000e240000000800 */
[----:B------:R-:W3:Y:S01]  /*a580*/  LDG.E.U16 R104, desc[UR4][R104.64] ;  /* 0x0000000468687981 */ /* 0x000ee2000c1e1500 */
[----:B--2---:R-:W-:Y:S02]  /*a590*/  IMAD R112, R119, 0x30a, RZ ;  /* 0x0000030a77707824 */ /* 0x004fe400078e02ff */
[----:B------:R-:W-:Y:S01]  /*a5a0*/  IMAD R247, R247, 0x184, RZ ;  /* 0x00000184f7f77824 */ /* 0x000fe200078e02ff */
[----:B------:R2:W3:Y:S02]  /*a5b0*/  LDG.E.U16 R103, desc[UR4][R108.64] ;  /* 0x000000046c677981 */ /* 0x0004e4000c1e1500 */
[----:B------:R-:W0:Y:S02]  /*a5c0*/  LDC R139, c[0x0][0x248] ;  /* 0x00009200ff8b7b82 */ /* 0x000e240000000800 */
[----:B------:R1:W3:Y:S01]  /*a5d0*/  LDG.E.U16 R105, desc[UR4][R106.64] ;  /* 0x000000046a697981 */ /* 0x0002e2000c1e1500 */
[----:B------:R-:W-:-:S02]  /*a5e0*/  IMAD R110, R125, 0x30e, RZ ;  /* 0x0000030e7d6e7824 */ /* 0x000fc400078e02ff */
[----:B--2---:R-:W-:Y:S01]  /*a5f0*/  IMAD R108, R122, 0x30c, RZ ;  /* 0x0000030c7a6c7824 */ /* 0x004fe200078e02ff */
[-C--:B------:R-:W-:Y:S01]  /*a600*/  IADD3 R112, P1, R112, R120.reuse, RZ ;  /* 0x0000007870707210 */ /* 0x080fe20007f3e0ff */
[----:B------:R-:W-:Y:S01]  /*a610*/  IMAD R109, R124, 0x185, RZ ;  /* 0x000001857c6d7824 */ /* 0x000fe200078e02ff */
[----:B------:R-:W2:Y:S01]  /*a620*/  LDC R119, c[0x0][0x248] ;  /* 0x00009200ff777b82 */ /* 0x000ea20000000800 */
[----:B-1----:R-:W-:Y:S01]  /*a630*/  IMAD R106, R114, 0x308, RZ ;  /* 0x00000308726a7824 */ /* 0x002fe200078e02ff */
        /* <DEDUP_REMOVED lines=8> */
[----:B------:R-:W3:Y:S01]  /*a6c0*/  LDG.E.U16 R106, desc[UR4][R106.64] ;  /* 0x000000046a6a7981 */ /* 0x000ee2000c1e1500 */
[----:B------:R-:W-:Y:S01]  /*a6d0*/  LEA.HI.X.SX32 R111, R114, R121, 0x1, P0 ;  /* 0x00000079726f7211 */ /* 0x000fe200000f0eff */
[----:B------:R-:W1:Y:S02]  /*a6e0*/  LDC R125, c[0x0][0x248] ;  /* 0x00009200ff7d7b82 */ /* 0x000e640000000800 */
[----:B------:R-:W3:Y:S01]  /*a6f0*/  LDG.E.U16 R108, desc[UR4][R108.64] ;  /* 0x000000046c6c7981 */ /* 0x000ee2000c1e1500 */
[----:B------:R-:W-:-:S05]  /*a700*/  IMAD R114, R128, 0x31c, RZ ;  /* 0x0000031c80727824 */ /* 0x000fca00078e02ff */
[----:B------:R-:W2:Y:S01]  /*a710*/  LDC R124, c[0x0][0x248] ;  /* 0x00009200ff7c7b82 */ /* 0x000ea20000000800 */
[----:B------:R-:W3:Y:S04]  /*a720*/  LDG.E.U16 R107, desc[UR4][R112.64] ;  /* 0x00000004706b7981 */ /* 0x000ee8000c1e1500 */
[----:B------:R4:W3:Y:S03]  /*a730*/  LDG.E.U16 R109, desc[UR4][R110.64] ;  /* 0x000000046e6d7981 */ /* 0x0008e6000c1e1500 */
[----:B------:R-:W1:Y:S01]  /*a740*/  LDC R247, c[0x0][0x248] ;  /* 0x00009200fff77b82 */ /* 0x000e620000000800 */
[----:B----4-:R-:W-:-:S07]  /*a750*/  IMAD R110, R116, 0x316, RZ ;  /* 0x00000316746e7824 */ /* 0x010fce00078e02ff */
[----:B------:R-:W4:Y:S01]  /*a760*/  LDC R131, c[0x0][0x248] ;  /* 0x00009200ff837b82 */ /* 0x000f220000000800 */
[----:B------:R-:W-:Y:S02]  /*a770*/  IMAD R111, R123, 0x18b, RZ ;  /* 0x0000018b7b6f7824 */ /* 0x000fe400078e02ff */
[----:B------:R-:W-:Y:S01]  /*a780*/  IMAD R116, R117, 0x318, RZ ;  /* 0x0000031875747824 */ /* 0x000fe200078e02ff */
[----:B------:R-:W-:Y:S01]  /*a790*/  IADD3 R110, P0, R110, R120, RZ ;  /* 0x000000786e6e7210 */ /* 0x000fe20007f1e0ff */
[----:B------:R-:W-:-:S03]  /*a7a0*/  IMAD R112, R129, 0x31a, RZ ;  /* 0x0000031a81707824 */ /* 0x000fc600078e02ff */
[----:B------:R-:W5:Y:S01]  /*a7b0*/  LDC R123, c[0x0][0x248] ;  /* 0x00009200ff7b7b82 */ /* 0x000f620000000800 */
[-C--:B------:R-:W-:Y:S01]  /*a7c0*/  LEA.HI.X.SX32 R111, R111, R121.reuse, 0x1, P0 ;  /* 0x000000796f6f7211 */ /* 0x080fe200000f0eff */
[----:B------:R-:W-:Y:S01]  /*a7d0*/  IMAD R113, R130, 0x18d, RZ ;  /* 0x0000018d82717824 */ /* 0x000fe200078e02ff */
[-C--:B------:R-:W-:Y:S02]  /*a7e0*/  IADD3 R116, P1, R116, R120.reuse, RZ ;  /* 0x0000007874747210 */ /* 0x080fe40007f3e0ff */
[-C--:B------:R-:W-:Y:S01]  /*a7f0*/  IADD3 R112, P0, R112, R120.reuse, RZ ;  /* 0x0000007870707210 */ /* 0x080fe20007f1e0ff */
[----:B------:R-:W3:Y:S01]  /*a800*/  LDG.E.U16 R110, desc[UR4][R110.64] ;  /* 0x000000046e6e7981 */ /* 0x000ee2000c1e1500 */
[----:B------:R-:W-:Y:S01]  /*a810*/  IADD3 R114, P2, R114, R120, RZ ;  /* 0x0000007872727210 */ /* 0x000fe20007f5e0ff */
[----:B------:R-:W4:Y:S01]  /*a820*/  LDC R130, c[0x0][0x248] ;  /* 0x00009200ff827b82 */ /* 0x000f220000000800 */
[-C--:B------:R-:W-:Y:S02]  /*a830*/  LEA.HI.X.SX32 R117, R115, R121.reuse, 0x1, P1 ;  /* 0x0000007973757211 */ /* 0x080fe400008f0eff */
[----:B------:R-:W-:-:S02]  /*a840*/  LEA.HI.X.SX32 R113, R113, R121, 0x1, P0 ;  /* 0x0000007971717211 */ /* 0x000fc400000f0eff */
[----:B------:R-:W-:-:S03]  /*a850*/  LEA.HI.X.SX32 R115, R118, R121, 0x1, P2 ;  /* 0x0000007976737211 */ /* 0x000fc600010f0eff */
[----:B------:R-:W3:Y:S01]  /*a860*/  LDG.E.U16 R112, desc[UR4][R112.64] ;  /* 0x0000000470707981 */ /* 0x000ee2000c1e1500 */
[----:B------:R-:W4:Y:S01]  /*a870*/  LDC R143, c[0x0][0x248] ;  /* 0x00009200ff8f7b82 */ /* 0x000f220000000800 */
[----:B0-----:R-:W-:Y:S02]  /*a880*/  IMAD R118, R137, 0x32a, RZ ;  /* 0x0000032a89767824 */ /* 0x001fe400078e02ff */
[----:B------:R2:W3:Y:S05]  /*a890*/  LDG.E.U16 R111, desc[UR4][R116.64] ;  /* 0x00000004746f7981 */ /* 0x0004ea000c1e1500 */
[----:B------:R-:W0:Y:S01]  /*a8a0*/  LDC R145, c[0x0][0x248] ;  /* 0x00009200ff917b82 */ /* 0x000e220000000800 */
[----:B------:R1:W3:Y:S01]  /*a8b0*/  LDG.E.U16 R113, desc[UR4][R114.64] ;  /* 0x0000000472717981 */ /* 0x0002e2000c1e1500 */
[----:B--2---:R-:W-:-:S06]  /*a8c0*/  IMAD R116, R124, 0x328, RZ ;  /* 0x000003287c747824 */ /* 0x004fcc00078e02ff */
[----:B------:R-:W2:Y:S01]  /*a8d0*/  LDC R155, c[0x0][0x248] ;  /* 0x00009200ff9b7b82 */ /* 0x000ea20000000800 */
[----:B-1----:R-:W-:Y:S02]  /*a8e0*/  IMAD R114, R119, 0x31e, RZ ;  /* 0x0000031e77727824 */ /* 0x002fe400078e02ff */
[----:B------:R-:W-:Y:S02]  /*a8f0*/  IMAD R115, R122, 0x18f, RZ ;  /* 0x0000018f7a737824 */ /* 0x000fe400078e02ff */
[----:B------:R-:W-:Y:S01]  /*a900*/  IMAD R122, R125, 0x326, RZ ;  /* 0x000003267d7a7824 */ /* 0x000fe200078e02ff */
[-C--:B------:R-:W-:Y:S01]  /*a910*/  IADD3 R114, P0, R114, R120.reuse, RZ ;  /* 0x0000007872727210 */ /* 0x080fe20007f1e0ff */
[----:B------:R-:W-:Y:S01]  /*a920*/  IMAD R117, R135, 0x193, RZ ;  /* 0x0000019387757824 */ /* 0x000fe200078e02ff */
[-C--:B------:R-:W-:Y:S01]  /*a930*/  IADD3 R116, P2, R116, R120.reuse, RZ ;  /* 0x0000007874747210 */ /* 0x080fe20007f5e0ff */
[----:B------:R-:W-:Y:S01]  /*a940*/  IMAD R247, R247, 0x194, RZ ;  /* 0x00000194f7f77824 */ /* 0x000fe200078e02ff */
[-C--:B------:R-:W-:Y:S01]  /*a950*/  IADD3 R122, P1, R122, R120.reuse, RZ ;  /* 0x000000787a7a7210 */ /* 0x080fe20007f3e0ff */
[----:B-----5:R-:W-:Y:S01]  /*a960*/  IMAD R119, R123, 0x195, RZ ;  /* 0x000001957b777824 */ /* 0x020fe200078e02ff */
[----:B------:R-:W-:Y:S01]  /*a970*/  LEA.HI.X.SX32 R115, R115, R121, 0x1, P0 ;  /* 0x0000007973737211 */ /* 0x000fe200000f0eff */
[----:B------:R-:W1:Y:S01]  /*a980*/  LDC R135, c[0x0][0x248] ;  /* 0x00009200ff877b82 */ /* 0x000e620000000800 */
[----:B------:R-:W-:-:S02]  /*a990*/  IADD3 R118, P0, R118, R120, RZ ;  /* 0x0000007876767210 */ /* 0x000fc40007f1e0ff */
[-C--:B------:R-:W-:Y:S01]  /*a9a0*/  LEA.HI.X.SX32 R123, R117, R121.reuse, 0x1, P1 ;  /* 0x00000079757b7211 */ /* 0x080fe200008f0eff */
[----:B----4-:R-:W-:Y:S01]  /*a9b0*/  IMAD R124, R131, 0x32e, RZ ;  /* 0x0000032e837c7824 */ /* 0x010fe200078e02ff */
[-C--:B------:R-:W-:Y:S01]  /*a9c0*/  LEA.HI.X.SX32 R117, R247, R121.reuse, 0x1, P2 ;  /* 0x00000079f7757211 */ /* 0x080fe200010f0eff */
[----:B------:R-:W4:Y:S01]  /*a9d0*/  LDG.E.U16 R114, desc[UR4][R114.64] ;  /* 0x0000000472727981 */ /* 0x000f22000c1e1500 */
[----:B------:R-:W-:Y:S01]  /*a9e0*/  LEA.HI.X.SX32 R119, R119, R121, 0x1, P0 ;  /* 0x0000007977777211 */ /* 0x000fe200000f0eff */
[----:B------:R-:W5:Y:S02]  /*a9f0*/  LDC R128, c[0x0][0x248] ;  /* 0x00009200ff807b82 */ /* 0x000f640000000800 */
[----:B------:R-:W4:Y:S01]  /*aa00*/  LDG.E.U16 R116, desc[UR4][R116.64] ;  /* 0x0000000474747981 */ /* 0x000f22000c1e1500 */
[----:B------:R-:W-:-:S05]  /*aa10*/  IMAD R125, R139, 0x197, RZ ;  /* 0x000001978b7d7824 */ /* 0x000fca00078e02ff */
[----:B------:R-:W5:Y:S01]  /*aa20*/  LDC R129, c[0x0][0x248] ;  /* 0x00009200ff817b82 */ /* 0x000f620000000800 */
[----:B------:R-:W4:Y:S04]  /*aa30*/  LDG.E.U16 R115, desc[UR4][R122.64] ;  /* 0x000000047a737981 */ /* 0x000f28000c1e1500 */
[----:B------:R0:W4:Y:S03]  /*aa40*/  LDG.E.U16 R117, desc[UR4][R118.64] ;  /* 0x0000000476757981 */ /* 0x000126000c1e1500 */
[----:B------:R-:W5:Y:S01]  /*aa50*/  LDC R137, c[0x0][0x248] ;  /* 0x00009200ff897b82 */ /* 0x000f620000000800 */
[----:B------:R-:W-:Y:S01]  /*aa60*/  IADD3 R124, P1, R124, R120, RZ ;  /* 0x000000787c7c7210 */ /* 0x000fe20007f3e0ff */
[----:B0-----:R-:W-:-:S06]  /*aa70*/  IMAD R118, R130, 0x32c, RZ ;  /* 0x0000032c82767824 */ /* 0x001fcc00078e02ff */
[----:B------:R-:W0:Y:S01]  /*aa80*/  LDC R153, c[0x0][0x248] ;  /* 0x00009200ff997b82 */ /* 0x000e220000000800 */
[----:B------:R-:W-:Y:S02]  /*aa90*/  IMAD R130, R143, 0x336, RZ ;  /* 0x000003368f827824 */ /* 0x000fe400078e02ff */
[----:B------:R-:W-:Y:S01]  /*aaa0*/  IMAD R122, R145, 0x338, RZ ;  /* 0x00000338917a7824 */ /* 0x000fe200078e02ff */
[----:B------:R-:W-:-:S04]  /*aab0*/  IADD3 R118, P0, R118, R120, RZ ;  /* 0x0000007876767210 */ /* 0x000fc80007f1e0ff */
[----:B------:R-:W0:Y:S01]  /*aac0*/  LDC R147, c[0x0][0x248] ;  /* 0x00009200ff937b82 */ /* 0x000e220000000800 */
[----:B------:R-:W-:Y:S01]  /*aad0*/  LEA.HI.X.SX32 R119, R126, R121, 0x1, P0 ;  /* 0x000000797e777211 */ /* 0x000fe200000f0eff */
[----:B--2---:R-:W-:Y:S01]  /*aae0*/  IMAD R123, R155, 0x19b, RZ ;  /* 0x0000019b9b7b7824 */ /* 0x004fe200078e02ff */
[----:B------:R-:W-:-:S05]  /*aaf0*/  IADD3 R130, P0, R130, R120, RZ ;  /* 0x0000007882827210 */ /* 0x000fca0007f1e0ff */
[----:B------:R-:W2:Y:S01]  /*ab00*/  LDC R139, c[0x0][0x248] ;  /* 0x00009200ff8b7b82 */ /* 0x000ea20000000800 */
[----:B------:R-:W-:Y:S01]  /*ab10*/  LEA.HI.X.SX32 R125, R125, R121, 0x1, P1 ;  /* 0x000000797d7d7211 */ /* 0x000fe200008f0eff */
[----:B------:R-:W4:Y:S01]  /*ab20*/  LDG.E.U16 R118, desc[UR4][R118.64] ;  /* 0x0000000476767981 */ /* 0x000f22000c1e1500 */
[----:B------:R-:W-:-:S05]  /*ab30*/  IADD3 R122, P2, R122, R120, RZ ;  /* 0x000000787a7a7210 */ /* 0x000fca0007f5e0ff */
[----:B------:R-:W2:Y:S01]  /*ab40*/  LDC R145, c[0x0][0x248] ;  /* 0x00009200ff917b82 */ /* 0x000ea20000000800 */
[-C--:B------:R-:W-:Y:S02]  /*ab50*/  LEA.HI.X.SX32 R131, R123, R121.reuse, 0x1, P0 ;  /* 0x000000797b837211 */ /* 0x080fe400000f0eff */
[----:B------:R-:W-:Y:S01]  /*ab60*/  LEA.HI.X.SX32 R123, R127, R121, 0x1, P2 ;  /* 0x000000797f7b7211 */ /* 0x000fe200010f0eff */
[----:B------:R1:W4:Y:S04]  /*ab70*/  LDG.E.U16 R119, desc[UR4][R124.64] ;  /* 0x000000047c777981 */ /* 0x000328000c1e1500 */
[----:B------:R-:W2:Y:S01]  /*ab80*/  LDC R161, c[0x0][0x248] ;  /* 0x00009200ffa17b82 */ /* 0x000ea20000000800 */
[----:B------:R-:W4:Y:S07]  /*ab90*/  LDG.E.U16 R130, desc[UR4][R130.64] ;  /* 0x0000000482827981 */ /* 0x000f2e000c1e1500 */
[----:B------:R-:W2:Y:S01]  /*aba0*/  LDC R143, c[0x0][0x248] ;  /* 0x00009200ff8f7b82 */ /* 0x000ea20000000800 */
[----:B-1----:R-:W-:Y:S01]  /*abb0*/  IMAD R124, R135, 0x33c, RZ ;  /* 0x0000033c877c7824 */ /* 0x002fe200078e02ff */
[----:B------:R5:W4:Y:S06]  /*abc0*/  LDG.E.U16 R131, desc[UR4][R122.64] ;  /* 0x000000047a837981 */ /* 0x000b2c000c1e1500 */
[----:B------:R-:W1:Y:S01]  /*abd0*/  LDC R159, c[0x0][0x248] ;  /* 0x00009200ff9f7b82 */ /* 0x000e620000000800 */
[----:B------:R-:W-:-:S07]  /*abe0*/  IADD3 R124, P1, R124, R120, RZ ;  /* 0x000000787c7c7210 */ /* 0x000fce0007f3e0ff */
[----:B------:R-:W1:Y:S01]  /*abf0*/  LDC R247, c[0x0][0x248] ;  /* 0x00009200fff77b82 */ /* 0x000e620000000800 */
[----:B-----5:R-:W-:-:S07]  /*ac00*/  IMAD R122, R128, 0x33a, RZ ;  /* 0x0000033a807a7824 */ /* 0x020fce00078e02ff */
[----:B------:R-:W5:Y:S01]  /*ac10*/  LDC R163, c[0x0][0x248] ;  /* 0x00009200ffa37b82 */ /* 0x000f620000000800 */
[----:B------:R-:W-:Y:S01]  /*ac20*/  IMAD R123, R129, 0x19d, RZ ;  /* 0x0000019d817b7824 */ /* 0x000fe200078e02ff */
[----:B------:R-:W-:Y:S01]  /*ac30*/  LEA.HI.X.SX32 R125, R133, R121, 0x1, P1 ;  /* 0x00000079857d7211 */ /* 0x000fe200008f0eff */
[----:B------:R-:W-:-:S05]  /*ac40*/  IMAD R126, R137, 0x33e, RZ ;  /* 0x0000033e897e7824 */ /* 0x000fca00078e02ff */
[----:B------:R-:W5:Y:S01]  /*ac50*/  LDC R167, c[0x0][0x248] ;  /* 0x00009200ffa77b82 */ /* 0x000f620000000800 */
[----:B------:R-:W-:Y:S01]  /*ac60*/  IADD3 R122, P0, R122, R120, RZ ;  /* 0x000000787a7a7210 */ /* 0x000fe20007f1e0ff */
[----:B0-----:R-:W-:-:S06]  /*ac70*/  IMAD R128, R153, 0x346, RZ ;  /* 0x0000034699807824 */ /* 0x001fcc00078e02ff */
[----:B------:R-:W0:Y:S01]  /*ac80*/  LDC R157, c[0x0][0x248] ;  /* 0x00009200ff9d7b82 */ /* 0x000e220000000800 */
[----:B------:R-:W-:Y:S01]  /*ac90*/  IMAD R127, R147, 0x19f, RZ ;  /* 0x0000019f937f7824 */ /* 0x000fe200078e02ff */
[-C--:B------:R-:W-:Y:S01]  /*aca0*/  IADD3 R126, P2, R126, R120.reuse, RZ ;  /* 0x000000787e7e7210 */ /* 0x080fe20007f5e0ff */
[----:B--2---:R-:W-:Y:S01]  /*acb0*/  IMAD R129, R139, 0x1a3, RZ ;  /* 0x000001a38b817824 */ /* 0x004fe200078e02ff */
[-C--:B------:R-:W-:Y:S01]  /*acc0*/  LEA.HI.X.SX32 R123, R123, R121.reuse, 0x1, P0 ;  /* 0x000000797b7b7211 */ /* 0x080fe200000f0eff */
[----:B------:R2:W4:Y:S03]  /*acd0*/  LDG.E.U16 R135, desc[UR4][R124.64] ;  /* 0x000000047c877981 */ /* 0x000526000c1e1500 */
[----:B------:R-:W0:Y:S01]  /*ace0*/  LDC R153, c[0x0][0x248] ;  /* 0x00009200ff997b82 */ /* 0x000e220000000800 */
[----:B------:R-:W-:Y:S01]  /*acf0*/  IADD3 R128, P0, R128, R120, RZ ;  /* 0x0000007880807210 */ /* 0x000fe20007f1e0ff */
[----:B------:R1:W4:Y:S01]  /*ad00*/  LDG.E.U16 R133, desc[UR4][R122.64] ;  /* 0x000000047a857981 */ /* 0x000322000c1e1500 */
[----:B------:R-:W-:Y:S01]  /*ad10*/  LEA.HI.X.SX32 R127, R127, R121, 0x1, P2 ;  /* 0x000000797f7f7211 */ /* 0x000fe200010f0eff */
[----:B--2---:R-:W-:-:S04]  /*ad20*/  IMAD R124, R145, 0x34a, RZ ;  /* 0x0000034a917c7824 */ /* 0x004fc800078e02ff */
[----:B------:R-:W2:Y:S01]  /*ad30*/  LDC R155, c[0x0][0x248] ;  /* 0x00009200ff9b7b82 */ /* 0x000ea20000000800 */
[----:B------:R-:W-:Y:S01]  /*ad40*/  LEA.HI.X.SX32 R129, R129, R121, 0x1, P0 ;  /* 0x0000007981817211 */ /* 0x000fe200000f0eff */
[----:B------:R-:W-:Y:S01]  /*ad50*/  IMAD R125, R161, 0x1a5, RZ ;  /* 0x000001a5a17d7824 */ /* 0x000fe200078e02ff */
[----:B------:R5:W4:Y:S01]  /*ad60*/  LDG.E.U16 R137, desc[UR4][R126.64] ;  /* 0x000000047e897981 */ /* 0x000b22000c1e1500 */
[----:B-1----:R-:W-:-:S04]  /*ad70*/  IMAD R122, R143, 0x348, RZ ;  /* 0x000003488f7a7824 */ /* 0x002fc800078e02ff */
[----:B------:R-:W1:Y:S01]  /*ad80*/  LDC R169, c[0x0][0x248] ;  /* 0x00009200ffa97b82 */ /* 0x000e620000000800 */
[----:B------:R-:W-:Y:S01]  /*ad90*/  IADD3 R124, P1, R124, R120, RZ ;  /* 0x000000787c7c7210 */ /* 0x000fe20007f3e0ff */
[----:B------:R5:W4:Y:S06]  /*ada0*/  LDG.E.U16 R139, desc[UR4][R128.64] ;  /* 0x00000004808b7981 */ /* 0x000b2c000c1e1500 */
[----:B------:R-:W1:Y:S01]  /*adb0*/  LDC R175, c[0x0][0x248] ;  /* 0x00009200ffaf7b82 */ /* 0x000e620000000800 */
[----:B-----5:R-:W-:Y:S01]  /*adc0*/  IMAD R126, R159, 0x34c, RZ ;  /* 0x0000034c9f7e7824 */ /* 0x020fe200078e02ff */
[----:B------:R-:W-:Y:S01]  /*add0*/  LEA.HI.X.SX32 R125, R125, R121, 0x1, P1 ;  /* 0x000000797d7d7211 */ /* 0x000fe200008f0eff */
[----:B------:R-:W-:-:S05]  /*ade0*/  IMAD R247, R247, 0x1a4, RZ ;  /* 0x000001a4f7f77824 */ /* 0x000fca00078e02ff */
[----:B------:R-:W5:Y:S01]  /*adf0*/  LDC R173, c[0x0][0x248] ;  /* 0x00009200ffad7b82 */ /* 0x000f620000000800 */
[-C--:B------:R-:W-:Y:S01]  /*ae00*/  IADD3 R122, P0, R122, R120.reuse, RZ ;  /* 0x000000787a7a7210 */ /* 0x080fe20007f1e0ff */
[----:B------:R-:W-:Y:S01]  /*ae10*/  IMAD R128, R163, 0x34e, RZ ;  /* 0x0000034ea3807824 */ /* 0x000fe200078e02ff */
[-C--:B------:R-:W-:Y:S01]  /*ae20*/  IADD3 R126, P2, R126, R120.reuse, RZ ;  /* 0x000000787e7e7210 */ /* 0x080fe20007f5e0ff */
[----:B------:R-:W-:Y:S01]  /*ae30*/  IMAD R129, R167, 0x1a7, RZ ;  /* 0x000001a7a7817824 */ /* 0x000fe200078e02ff */
[-C--:B------:R-:W-:Y:S01]  /*ae40*/  LEA.HI.X.SX32 R123, R247, R121.reuse, 0x1, P0 ;  /* 0x00000079f77b7211 */ /* 0x080fe200000f0eff */
[----:B------:R0:W4:Y:S02]  /*ae50*/  LDG.E.U16 R143, desc[UR4][R124.64] ;  /* 0x000000047c8f7981 */ /* 0x000124000c1e1500 */
[----:B------:R-:W5:Y:S01]  /*ae60*/  LDC R159, c[0x0][0x248] ;  /* 0x00009200ff9f7b82 */ /* 0x000f620000000800 */
[----:B------:R-:W-:Y:S02]  /*ae70*/  IADD3 R128, P0, R128, R120, RZ ;  /* 0x0000007880807210 */ /* 0x000fe40007f1e0ff */
[----:B------:R-:W-:-:S02]  /*ae80*/  LEA.HI.X.SX32 R127, R141, R121, 0x1, P2 ;  /* 0x000000798d7f7211 */ /* 0x000fc400010f0eff */
[----:B------:R2:W4:Y:S03]  /*ae90*/  LDG.E.U16 R141, desc[UR4][R122.64] ;  /* 0x000000047a8d7981 */ /* 0x000526000c1e1500 */
[----:B------:R-:W5:Y:S01]  /*aea0*/  LDC R161, c[0x0][0x248] ;  /* 0x00009200ffa17b82 */ /* 0x000f620000000800 */
[----:B0-----:R-:W-:Y:S01]  /*aeb0*/  IMAD R124, R157, 0x358, RZ ;  /* 0x000003589d7c7824 */ /* 0x001fe200078e02ff */
[----:B------:R-:W-:Y:S01]  /*aec0*/  LEA.HI.X.SX32 R129, R129, R121, 0x1, P0 ;  /* 0x0000007981817211 */ /* 0x000fe200000f0eff */
[----:B------:R1:W4:Y:S05]  /*aed0*/  LDG.E.U16 R145, desc[UR4][R126.64] ;  /* 0x000000047e917981 */ /* 0x00032a000c1e1500 */
[----:B------:R-:W0:Y:S01]  /*aee0*/  LDC R167, c[0x0][0x248] ;  /* 0x00009200ffa77b82 */ /* 0x000e220000000800 */
[----:B--2---:R-:W-:Y:S01]  /*aef0*/  IMAD R122, R153, 0x356, RZ ;  /* 0x00000356997a7824 */ /* 0x004fe200078e02ff */
[----:B------:R2:W4:Y:S06]  /*af00*/  LDG.E.U16 R147, desc[UR4][R128.64] ;  /* 0x0000000480937981 */ /* 0x00052c000c1e1500 */
[----:B------:R-:W0:Y:S01]  /*af10*/  LDC R157, c[0x0][0x248] ;  /* 0x00009200ff9d7b82 */ /* 0x000e220000000800 */
[----:B------:R-:W-:Y:S01]  /*af20*/  IMAD R123, R155, 0x1ab, RZ ;  /* 0x000001ab9b7b7824 */ /* 0x000fe200078e02ff */
[----:B------:R-:W-:Y:S01]  /*af30*/  IADD3 R122, P0, R122, R120, RZ ;  /* 0x000000787a7a7210 */ /* 0x000fe20007f1e0ff */
[----:B-1----:R-:W-:-:S05]  /*af40*/  IMAD R126, R169, 0x35a, RZ ;  /* 0x0000035aa97e7824 */ /* 0x002fca00078e02ff */
[----:B------:R-:W1:Y:S01]  /*af50*/  LDC R177, c[0x0][0x248] ;  /* 0x00009200ffb17b82 */ /* 0x000e620000000800 */
[----:B--2---:R-:W-:-:S07]  /*af60*/  IMAD R128, R175, 0x35c, RZ ;  /* 0x0000035caf807824 */ /* 0x004fce00078e02ff */
[----:B------:R-:W2:Y:S01]  /*af70*/  LDC R247, c[0x0][0x248] ;  /* 0x00009200fff77b82 */ /* 0x000ea20000000800 */
[----:B-----5:R-:W-:-:S07]  /*af80*/  IMAD R127, R173, 0x1ad, RZ ;  /* 0x000001adad7f7824 */ /* 0x020fce00078e02ff */
[----:B------:R-:W5:Y:S01]  /*af90*/  LDC R163, c[0x0][0x248] ;  /* 0x00009200ffa37b82 */ /* 0x000f620000000800 */
[----:B------:R-:W-:Y:S02]  /*afa0*/  IADD3 R124, P1, R124, R120, RZ ;  /* 0x000000787c7c7210 */ /* 0x000fe40007f3e0ff */
[----:B------:R-:W-:-:S05]  /*afb0*/  LEA.HI.X.SX32 R123, R123, R121, 0x1, P0 ;  /* 0x000000797b7b7211 */ /* 0x000fca00000f0eff */
[----:B------:R-:W3:Y:S01]  /*afc0*/  LDC R171, c[0x0][0x248] ;  /* 0x00009200ffab7b82 */ /* 0x000ee20000000800 */
[-C--:B------:R-:W-:Y:S02]  /*afd0*/  IADD3 R126, P2, R126, R120.reuse, RZ ;  /* 0x000000787e7e7210 */ /* 0x080fe40007f5e0ff */
[----:B------:R-:W-:Y:S02]  /*afe0*/  IADD3 R128, P0, R128, R120, RZ ;  /* 0x0000007880807210 */ /* 0x000fe40007f1e0ff */
[----:B------:R-:W-:-:S03]  /*aff0*/  LEA.HI.X.SX32 R125, R149, R121, 0x1, P1 ;  /* 0x00000079957d7211 */ /* 0x000fc600008f0eff */
[----:B------:R-:W3:Y:S01]  /*b000*/  LDC R179, c[0x0][0x248] ;  /* 0x00009200ffb37b82 */ /* 0x000ee20000000800 */
[-C--:B------:R-:W-:Y:S01]  /*b010*/  LEA.HI.X.SX32 R127, R127, R121.reuse, 0x1, P2 ;  /* 0x000000797f7f7211 */ /* 0x080fe200010f0eff */
[----:B------:R0:W4:Y:S01]  /*b020*/  LDG.E.U16 R149, desc[UR4][R122.64] ;  /* 0x000000047a957981 */ /* 0x000122000c1e1500 */
[----:B------:R-:W-:-:S03]  /*b030*/  LEA.HI.X.SX32 R129, R151, R121, 0x1, P0 ;  /* 0x0000007997817211 */ /* 0x000fc600000f0eff */
[----:B------:R1:W4:Y:S02]  /*b040*/  LDG.E.U16 R153, desc[UR4][R126.64] ;  /* 0x000000047e997981 */ /* 0x000324000c1e1500 */
[----:B------:R-:W3:Y:S02]  /*b050*/  LDC R175, c[0x0][0x248] ;  /* 0x00009200ffaf7b82 */ /* 0x000ee40000000800 */
[----:B------:R1:W4:Y:S01]  /*b060*/  LDG.E.U16 R155, desc[UR4][R128.64] ;  /* 0x00000004809b7981 */ /* 0x000322000c1e1500 */
[----:B0-----:R-:W-:Y:S02]  /*b070*/  IMAD R122, R159, 0x35e, RZ ;  /* 0x0000035e9f7a7824 */ /* 0x001fe400078e02ff */
[----:B------:R-:W-:Y:S01]  /*b080*/  IMAD R123, R161, 0x1af, RZ ;  /* 0x000001afa17b7824 */ /* 0x000fe200078e02ff */
[----:B------:R5:W4:Y:S02]  /*b090*/  LDG.E.U16 R151, desc[UR4][R124.64] ;  /* 0x000000047c977981 */ /* 0x000b24000c1e1500 */
[----:B------:R-:W0:Y:S01]  /*b0a0*/  LDC R169, c[0x0][0x248] ;  /* 0x00009200ffa97b82 */ /* 0x000e220000000800 */
[----:B-1----:R-:W-:Y:S01]  /*b0b0*/  IMAD R126, R167, 0x368, RZ ;  /* 0x00000368a77e7824 */ /* 0x002fe200078e02ff */
[----:B------:R-:W-:Y:S01]  /*b0c0*/  IADD3 R122, P0, R122, R120, RZ ;  /* 0x000000787a7a7210 */ /* 0x000fe20007f1e0ff */
[----:B------:R-:W-:-:S03]  /*b0d0*/  IMAD R128, R157, 0x36a, RZ ;  /* 0x0000036a9d807824 */ /* 0x000fc600078e02ff */
[-C--:B------:R-:W-:Y:S01]  /*b0e0*/  LEA.HI.X.SX32 R123, R123, R121.reuse, 0x1, P0 ;  /* 0x000000797b7b7211 */ /* 0x080fe200000f0eff */
[----:B--2---:R-:W-:Y:S01]  /*b0f0*/  IMAD R247, R247, 0x1b4, RZ ;  /* 0x000001b4f7f77824 */ /* 0x004fe200078e02ff */
[-C--:B------:R-:W-:Y:S01]  /*b100*/  IADD3 R126, P2, R126, R120.reuse, RZ ;  /* 0x000000787e7e7210 */ /* 0x080fe20007f5e0ff */
[----:B------:R-:W-:Y:S01]  /*b110*/  IMAD R129, R177, 0x1b5, RZ ;  /* 0x000001b5b1817824 */ /* 0x000fe200078e02ff */
[-C--:B------:R-:W-:Y:S01]  /*b120*/  IADD3 R128, P0, R128, R120.reuse, RZ ;  /* 0x0000007880807210 */ /* 0x080fe20007f1e0ff */
[----:B-----5:R-:W-:Y:S01]  /*b130*/  IMAD R124, R163, 0x366, RZ ;  /* 0x00000366a37c7824 */ /* 0x020fe200078e02ff */
[----:B------:R-:W1:Y:S01]  /*b140*/  LDC R185, c[0x0][0x248] ;  /* 0x00009200ffb97b82 */ /* 0x000e620000000800 */
[-C--:B------:R-:W-:Y:S01]  /*b150*/  LEA.HI.X.SX32 R127, R247, R121.reuse, 0x1, P2 ;  /* 0x00000079f77f7211 */ /* 0x080fe200010f0eff */
[----:B---3--:R-:W-:Y:S01]  /*b160*/  IMAD R125, R171, 0x1b3, RZ ;  /* 0x000001b3ab7d7824 */ /* 0x008fe200078e02ff */
[----:B------:R-:W-:Y:S01]  /*b170*/  LEA.HI.X.SX32 R129, R129, R121, 0x1, P0 ;  /* 0x0000007981817211 */ /* 0x000fe200000f0eff */
[----:B------:R-:W2:Y:S01]  /*b180*/  LDG.E.U16 R157, desc[UR4][R122.64] ;  /* 0x000000047a9d7981 */ /* 0x000ea2000c1e1500 */
[----:B------:R-:W-:-:S03]  /*b190*/  IADD3 R124, P1, R124, R120, RZ ;  /* 0x000000787c7c7210 */ /* 0x000fc60007f3e0ff */
[----:B------:R-:W3:Y:S01]  /*b1a0*/  LDC R183, c[0x0][0x248] ;  /* 0x00009200ffb77b82 */ /* 0x000ee20000000800 */
[----:B------:R5:W2:Y:S01]  /*b1b0*/  LDG.E.U16 R161, desc[UR4][R126.64] ;  /* 0x000000047ea17981 */ /* 0x000aa2000c1e1500 */
[----:B------:R-:W-:-:S03]  /*b1c0*/  LEA.HI.X.SX32 R125, R125, R121, 0x1, P1 ;  /* 0x000000797d7d7211 */ /* 0x000fc600008f0eff */
[----:B------:R0:W2:Y:S03]  /*b1d0*/  LDG.E.U16 R163, desc[UR4][R128.64] ;  /* 0x0000000480a37981 */ /* 0x0000a6000c1e1500 */
[----:B------:R-:W3:Y:S01]  /*b1e0*/  LDC R181, c[0x0][0x248] ;  /* 0x00009200ffb57b82 */ /* 0x000ee20000000800 */
[----:B------:R0:W2:Y:S01]  /*b1f0*/  LDG.E.U16 R159, desc[UR4][R124.64] ;  /* 0x000000047c9f7981 */ /* 0x0000a2000c1e1500 */
[----:B-----5:R-:W-:-:S06]  /*b200*/  IMAD R126, R179, 0x376, RZ ;  /* 0x00000376b37e7824 */ /* 0x020fcc00078e02ff */
[----:B0-----:R-:W0:Y:S01]  /*b210*/  LDC R129, c[0x0][0x248] ;  /* 0x00009200ff817b82 */ /* 0x001e220000000800 */
[----:B------:R-:W-:-:S07]  /*b220*/  IMAD R124, R175, 0x36e, RZ ;  /* 0x0000036eaf7c7824 */ /* 0x000fce00078e02ff */
[----:B------:R-:W5:Y:S01]  /*b230*/  LDC R179, c[0x0][0x248] ;  /* 0x00009200ffb37b82 */ /* 0x000f620000000800 */
[----:B------:R-:W-:-:S07]  /*b240*/  IMAD R122, R169, 0x36c, RZ ;  /* 0x0000036ca97a7824 */ /* 0x000fce00078e02ff */
[----:B------:R-:W5:Y:S01]  /*b250*/  LDC R128, c[0x0][0x248] ;  /* 0x00009200ff807b82 */ /* 0x000f620000000800 */
[----:B------:R-:W-:-:S07]  /*b260*/  IADD3 R122, P0, R122, R120, RZ ;  /* 0x000000787a7a7210 */ /* 0x000fce0007f1e0ff */
[----:B------:R-:W5:Y:S01]  /*b270*/  LDC R175, c[0x0][0x248] ;  /* 0x00009200ffaf7b82 */ /* 0x000f620000000800 */
[----:B-1----:R-:W-:Y:S01]  /*b280*/  IMAD R127, R185, 0x1bb, RZ ;  /* 0x000001bbb97f7824 */ /* 0x002fe200078e02ff */
[----:B------:R-:W-:Y:S01]  /*b290*/  LEA.HI.X.SX32 R123, R165, R121, 0x1, P0 ;  /* 0x00000079a57b7211 */ /* 0x000fe200000f0eff */
[----:B---3--:R-:W-:-:S05]  /*b2a0*/  IMAD R125, R183, 0x1b7, RZ ;  /* 0x000001b7b77d7824 */ /* 0x008fca00078e02ff */
[----:B------:R-:W1:Y:S01]  /*b2b0*/  LDC R171, c[0x0][0x248] ;  /* 0x00009200ffab7b82 */ /* 0x000e620000000800 */
[----:B------:R0:W3:Y:S07]  /*b2c0*/  LDG.E.U16 R165, desc[UR4][R122.64] ;  /* 0x000000047aa57981 */ /* 0x0000ee000c1e1500 */
[----:B------:R-:W1:Y:S08]  /*b2d0*/  LDC R177, c[0x0][0x248] ;  /* 0x00009200ffb17b82 */ /* 0x000e700000000800 */
[----:B------:R-:W1:Y:S01]  /*b2e0*/  LDC R185, c[0x0][0x248] ;  /* 0x00009200ffb97b82 */ /* 0x000e620000000800 */
[----:B0-----:R-:W-:Y:S01]  /*b2f0*/  IMAD R123, R129, 0x1c3, RZ ;  /* 0x000001c3817b7824 */ /* 0x001fe200078e02ff */
[----:B------:R-:W-:Y:S01]  /*b300*/  IADD3 R126, P2, R126, R120, RZ ;  /* 0x000000787e7e7210 */ /* 0x000fe20007f5e0ff */
[----:B-----5:R-:W-:-:S05]  /*b310*/  IMAD R129, R179, 0x1db, RZ ;  /* 0x000001dbb3817824 */ /* 0x020fca00078e02ff */
[----:B------:R-:W0:Y:S01]  /*b320*/  LDC R183, c[0x0][0x248] ;  /* 0x00009200ffb77b82 */ /* 0x000e220000000800 */
[----:B------:R-:W-:-:S07]  /*b330*/  IMAD R122, R128, 0x386, RZ ;  /* 0x00000386807a7824 */ /* 0x000fce00078e02ff */
[----:B------:R-:W5:Y:S01]  /*b340*/  LDC R217, c[0x0][0x248] ;  /* 0x00009200ffd97b82 */ /* 0x000f620000000800 */
[----:B------:R-:W-:Y:S01]  /*b350*/  IADD3 R124, P1, R124, R120, RZ ;  /* 0x000000787c7c7210 */ /* 0x000fe20007f3e0ff */
[----:B------:R-:W-:Y:S01]  /*b360*/  IMAD R128, R175, 0x3b6, RZ ;  /* 0x000003b6af807824 */ /* 0x000fe200078e02ff */
[----:B------:R-:W-:-:S05]  /*b370*/  LEA.HI.X.SX32 R127, R127, R121, 0x1, P2 ;  /* 0x000000797f7f7211 */ /* 0x000fca00010f0eff */
[----:B------:R-:W5:Y:S01]  /*b380*/  LDC R179, c[0x0][0x248] ;  /* 0x00009200ffb37b82 */ /* 0x000f620000000800 */
[----:B------:R-:W-:Y:S01]  /*b390*/  IADD3 R122, P0, R122, R120, RZ ;  /* 0x000000787a7a7210 */ /* 0x000fe20007f1e0ff */
[----:B------:R1:W3:Y:S06]  /*b3a0*/  LDG.E.U16 R169, desc[UR4][R126.64] ;  /* 0x000000047ea97981 */ /* 0x0002ec000c1e1500 */
[----:B------:R-:W5:Y:S01]  /*b3b0*/  LDC R173, c[0x0][0x248] ;  /* 0x00009200ffad7b82 */ /* 0x000f620000000800 */
[-C--:B------:R-:W-:Y:S02]  /*b3c0*/  LEA.HI.X.SX32 R125, R125, R121.reuse, 0x1, P1 ;  /* 0x000000797d7d7211 */ /* 0x080fe400008f0eff */
[----:B------:R-:W-:Y:S01]  /*b3d0*/  LEA.HI.X.SX32 R123, R123, R121, 0x1, P0 ;  /* 0x000000797b7b7211 */ /* 0x000fe200000f0eff */
[----:B-1----:R-:W-:-:S04]  /*b3e0*/  IMAD R126, R181, 0x3a6, RZ ;  /* 0x000003a6b57e7824 */ /* 0x002fc800078e02ff */
[----:B------:R-:W1:Y:S01]  /*b3f0*/  LDC R191, c[0x0][0x248] ;  /* 0x00009200ffbf7b82 */ /* 0x000e620000000800 */
[-C--:B------:R-:W-:Y:S01]  /*b400*/  IADD3 R128, P2, R128, R120.reuse, RZ ;  /* 0x0000007880807210 */ /* 0x080fe20007f5e0ff */
[----:B------:R0:W3:Y:S01]  /*b410*/  LDG.E.U16 R167, desc[UR4][R124.64] ;  /* 0x000000047ca77981 */ /* 0x0000e2000c1e1500 */
[----:B------:R-:W-:Y:S01]  /*b420*/  IMAD R127, R177, 0x1d3, RZ ;  /* 0x000001d3b17f7824 */ /* 0x000fe200078e02ff */
[----:B------:R-:W-:-:S04]  /*b430*/  IADD3 R126, P0, R126, R120, RZ ;  /* 0x000000787e7e7210 */ /* 0x000fc80007f1e0ff */
[----:B------:R-:W1:Y:S01]  /*b440*/  LDC R209, c[0x0][0x248] ;  /* 0x00009200ffd17b82 */ /* 0x000e620000000800 */
[-C--:B------:R-:W-:Y:S01]  /*b450*/  LEA.HI.X.SX32 R129, R129, R121.reuse, 0x1, P2 ;  /* 0x0000007981817211 */ /* 0x080fe200010f0eff */
[----:B0-----:R-:W-:Y:S02]  /*b460*/  IMAD R125, R171, 0x1cb, RZ ;  /* 0x000001cbab7d7824 */ /* 0x001fe400078e02ff */
[----:B------:R0:W3:Y:S04]  /*b470*/  LDG.E.U16 R171, desc[UR4][R122.64] ;  /* 0x000000047aab7981 */ /* 0x0000e8000c1e1500 */
[----:B------:R-:W1:Y:S01]  /*b480*/  LDC R215, c[0x0][0x248] ;  /* 0x00009200ffd77b82 */ /* 0x000e620000000800 */
[----:B------:R-:W-:Y:S01]  /*b490*/  LEA.HI.X.SX32 R127, R127, R121, 0x1, P0 ;  /* 0x000000797f7f7211 */ /* 0x000fe200000f0eff */
[----:B------:R5:W3:Y:S06]  /*b4a0*/  LDG.E.U16 R177, desc[UR4][R128.64] ;  /* 0x0000000480b17981 */ /* 0x000aec000c1e1500 */
[----:B------:R-:W1:Y:S01]  /*b4b0*/  LDC R211, c[0x0][0x248] ;  /* 0x00009200ffd37b82 */ /* 0x000e620000000800 */
[----:B0-----:R-:W-:Y:S01]  /*b4c0*/  IMAD R122, R185, 0x3c6, RZ ;  /* 0x000003c6b97a7824 */ /* 0x001fe200078e02ff */
[----:B------:R-:W3:Y:S01]  /*b4d0*/  LDG.E.U16 R175, desc[UR4][R126.64] ;  /* 0x000000047eaf7981 */ /* 0x000ee2000c1e1500 */
[----:B------:R-:W-:-:S05]  /*b4e0*/  IMAD R123, R183, 0x1e3, RZ ;  /* 0x000001e3b77b7824 */ /* 0x000fca00078e02ff */
[----:B------:R-:W0:Y:S01]  /*b4f0*/  LDC R247, c[0x0][0x248] ;  /* 0x00009200fff77b82 */ /* 0x000e220000000800 */
[----:B------:R-:W-:Y:S01]  /*b500*/  IADD3 R122, P0, R122, R120, RZ ;  /* 0x000000787a7a7210 */ /* 0x000fe20007f1e0ff */
[----:B-----5:R-:W-:-:S06]  /*b510*/  IMAD R128, R217, 0x3f6, RZ ;  /* 0x000003f6d9807824 */ /* 0x020fcc00078e02ff */
[----:B------:R-:W5:Y:S01]  /*b520*/  LDC R203, c[0x0][0x248] ;  /* 0x00009200ffcb7b82 */ /* 0x000f620000000800 */
[-C--:B------:R-:W-:Y:S01]  /*b530*/  LEA.HI.X.SX32 R123, R123, R121.reuse, 0x1, P0 ;  /* 0x000000797b7b7211 */ /* 0x080fe200000f0eff */
[----:B------:R-:W-:Y:S01]  /*b540*/  IMAD R129, R179, 0x1fb, RZ ;  /* 0x000001fbb3817824 */ /* 0x000fe200078e02ff */
[-C--:B------:R-:W-:Y:S01]  /*b550*/  IADD3 R128, P0, R128, R120.reuse, RZ ;  /* 0x0000007880807210 */ /* 0x080fe20007f1e0ff */
[----:B------:R-:W-:Y:S02]  /*b560*/  IMAD R124, R173, 0x396, RZ ;  /* 0x00000396ad7c7824 */ /* 0x000fe400078e02ff */
[----:B------:R1:W3:Y:S02]  /*b570*/  LDG.E.U16 R179, desc[UR4][R122.64] ;  /* 0x000000047ab37981 */ /* 0x0002e4000c1e1500 */
[----:B------:R-:W5:Y:S01]  /*b580*/  LDC R201, c[0x0][0x248] ;  /* 0x00009200ffc97b82 */ /* 0x000f620000000800 */
[----:B------:R-:W-:Y:S02]  /*b590*/  LEA.HI.X.SX32 R129, R129, R121, 0x1, P0 ;  /* 0x0000007981817211 */ /* 0x000fe400000f0eff */
[----:B------:R-:W-:-:S05]  /*b5a0*/  IADD3 R124, P1, R124, R120, RZ ;  /* 0x000000787c7c7210 */ /* 0x000fca0007f3e0ff */
[----:B------:R-:W5:Y:S01]  /*b5b0*/  LDC R207, c[0x0][0x248] ;  /* 0x00009200ffcf7b82 */ /* 0x000f620000000800 */
[----:B-1----:R-:W-:Y:S01]  /*b5c0*/  IMAD R122, R191, 0x378, RZ ;  /* 0x00000378bf7a7824 */ /* 0x002fe200078e02ff */
[-C--:B------:R-:W-:Y:S01]  /*b5d0*/  LEA.HI.X.SX32 R125, R125, R121.reuse, 0x1, P1 ;  /* 0x000000797d7d7211 */ /* 0x080fe200008f0eff */
[----:B------:R1:W3:Y:S01]  /*b5e0*/  LDG.E.U16 R185, desc[UR4][R128.64] ;  /* 0x0000000480b97981 */ /* 0x0002e2000c1e1500 */
[----:B------:R-:W-:Y:S02]  /*b5f0*/  IMAD R126, R209, 0x3e6, RZ ;  /* 0x000003e6d17e7824 */ /* 0x000fe400078e02ff */
[----:B------:R-:W-:Y:S01]  /*b600*/  IADD3 R122, P0, R122, R120, RZ ;  /* 0x000000787a7a7210 */ /* 0x000fe20007f1e0ff */
[----:B------:R5:W3:Y:S01]  /*b610*/  LDG.E.U16 R173, desc[UR4][R124.64] ;  /* 0x000000047cad7981 */ /* 0x000ae2000c1e1500 */
[----:B------:R-:W5:Y:S01]  /*b620*/  LDC R193, c[0x0][0x248] ;  /* 0x00009200ffc17b82 */ /* 0x000f620000000800 */
[----:B------:R-:W-:Y:S02]  /*b630*/  IMAD R127, R211, 0x1f3, RZ ;  /* 0x000001f3d37f7824 */ /* 0x000fe400078e02ff */
[----:B-1----:R-:W-:Y:S01]  /*b640*/  IMAD R128, R215, 0x388, RZ ;  /* 0x00000388d7807824 */ /* 0x002fe200078e02ff */
[----:B------:R-:W-:Y:S01]  /*b650*/  LEA.HI.X.SX32 R123, R189, R121, 0x1, P0 ;  /* 0x00000079bd7b7211 */ /* 0x000fe200000f0eff */
[----:B0-----:R-:W-:-:S03]  /*b660*/  IMAD R247, R247, 0x1c4, RZ ;  /* 0x000001c4f7f77824 */ /* 0x001fc600078e02ff */
[----:B------:R-:W0:Y:S01]  /*b670*/  LDC R213, c[0x0][0x248] ;  /* 0x00009200ffd57b82 */ /* 0x000e220000000800 */
[----:B-----5:R-:W-:Y:S01]  /*b680*/  IMAD R124, R203, 0x3d6, RZ ;  /* 0x000003d6cb7c7824 */ /* 0x020fe200078e02ff */
[-C--:B------:R-:W-:Y:S02]  /*b690*/  IADD3 R126, P2, R126, R120.reuse, RZ ;  /* 0x000000787e7e7210 */ /* 0x080fe40007f5e0ff */
[----:B------:R-:W-:-:S04]  /*b6a0*/  IADD3 R128, P0, R128, R120, RZ ;  /* 0x0000007880807210 */ /* 0x000fc80007f1e0ff */
[----:B------:R-:W1:Y:S01]  /*b6b0*/  LDC R203, c[0x0][0x248] ;  /* 0x00009200ffcb7b82 */ /* 0x000e620000000800 */
[-C--:B------:R-:W-:Y:S02]  /*b6c0*/  LEA.HI.X.SX32 R127, R127, R121.reuse, 0x1, P2 ;  /* 0x000000797f7f7211 */ /* 0x080fe400010f0eff */
[-C--:B------:R-:W-:Y:S01]  /*b6d0*/  LEA.HI.X.SX32 R129, R247, R121.reuse, 0x1, P0 ;  /* 0x00000079f7817211 */ /* 0x080fe200000f0eff */
[----:B------:R-:W-:Y:S01]  /*b6e0*/  IMAD R125, R201, 0x1eb, RZ ;  /* 0x000001ebc97d7824 */ /* 0x000fe200078e02ff */
[----:B------:R-:W-:Y:S01]  /*b6f0*/  IADD3 R124, P1, R124, R120, RZ ;  /* 0x000000787c7c7210 */ /* 0x000fe20007f3e0ff */
[----:B------:R5:W3:Y:S02]  /*b700*/  LDG.E.U16 R183, desc[UR4][R126.64] ;  /* 0x000000047eb77981 */ /* 0x000ae4000c1e1500 */
[----:B------:R-:W1:Y:S01]  /*b710*/  LDC R247, c[0x0][0x248] ;  /* 0x00009200fff77b82 */ /* 0x000e620000000800 */
[----:B------:R-:W-:-:S05]  /*b720*/  LEA.HI.X.SX32 R125, R125, R121, 0x1, P1 ;  /* 0x000000797d7d7211 */ /* 0x000fca00008f0eff */
[----:B------:R5:W3:Y:S02]  /*b730*/  LDG.E.U16 R181, desc[UR4][R124.64] ;  /* 0x000000047cb57981 */ /* 0x000ae4000c1e1500 */
[----:B-----5:R-:W-:Y:S01]  /*b740*/  IMAD R126, R207, 0x37c, RZ ;  /* 0x0000037ccf7e7824 */ /* 0x020fe200078e02ff */
[----:B------:R-:W5:Y:S04]  /*b750*/  LDC R201, c[0x0][0x248] ;  /* 0x00009200ffc97b82 */ /* 0x000f680000000800 */
[----:B------:R-:W-:Y:S01]  /*b760*/  IADD3 R126, P2, R126, R120, RZ ;  /* 0x000000787e7e7210 */ /* 0x000fe20007f5e0ff */
[----:B------:R-:W-:-:S03]  /*b770*/  IMAD R124, R193, 0x37a, RZ ;  /* 0x0000037ac17c7824 */ /* 0x000fc600078e02ff */
[----:B------:R-:W-:Y:S01]  /*b780*/  LEA.HI.X.SX32 R127, R187, R121, 0x1, P2 ;  /* 0x00000079bb7f7211 */ /* 0x000fe200010f0eff */
[----:B0-----:R-:W-:Y:S01]  /*b790*/  IMAD R125, R213, 0x1bd, RZ ;  /* 0x000001bdd57d7824 */ /* 0x001fe200078e02ff */
[----:B------:R-:W0:Y:S01]  /*b7a0*/  LDC R209, c[0x0][0x248] ;  /* 0x00009200ffd17b82 */ /* 0x000e220000000800 */
[----:B------:R-:W3:Y:S01]  /*b7b0*/  LDG.E.U16 R193, desc[UR4][R128.64] ;  /* 0x0000000480c17981 */ /* 0x000ee2000c1e1500 */
[----:B------:R-:W-:-:S03]  /*b7c0*/  IADD3 R124, P1, R124, R120, RZ ;  /* 0x000000787c7c7210 */ /* 0x000fc60007f3e0ff */
[----:B------:R1:W3:Y:S01]  /*b7d0*/  LDG.E.U16 R191, desc[UR4][R126.64] ;  /* 0x000000047ebf7981 */ /* 0x0002e2000c1e1500 */
[----:B------:R-:W-:Y:S01]  /*b7e0*/  LEA.HI.X.SX32 R125, R125, R121, 0x1, P1 ;  /* 0x000000797d7d7211 */ /* 0x000fe200008f0eff */
[----:B-1----:R-:W-:Y:S01]  /*b7f0*/  IMAD R247, R247, 0x1d4, RZ ;  /* 0x000001d4f7f77824 */ /* 0x002fe200078e02ff */
[----:B------:R-:W1:Y:S01]  /*b800*/  LDC R207, c[0x0][0x248] ;  /* 0x00009200ffcf7b82 */ /* 0x000e620000000800 */
[----:B------:R0:W3:Y:S04]  /*b810*/  LDG.E.U16 R187, desc[UR4][R122.64] ;  /* 0x000000047abb7981 */ /* 0x0000e8000c1e1500 */
[----:B------:R4:W3:Y:S01]  /*b820*/  LDG.E.U16 R189, desc[UR4][R124.64] ;  /* 0x000000047cbd7981 */ /* 0x0008e2000c1e1500 */
[----:B------:R-:W-:Y:S02]  /*b830*/  IMAD R126, R203, 0x3a8, RZ ;  /* 0x000003a8cb7e7824 */ /* 0x000fe400078e02ff */
[----:B------:R-:W4:Y:S03]  /*b840*/  LDC R211, c[0x0][0x248] ;  /* 0x00009200ffd37b82 */ /* 0x000f260000000800 */
[----:B------:R-:W-:-:S04]  /*b850*/  IADD3 R126, P1, R126, R120, RZ ;  /* 0x000000787e7e7210 */ /* 0x000fc80007f3e0ff */
[----:B------:R-:W-:Y:S01]  /*b860*/  LEA.HI.X.SX32 R127, R247, R121, 0x1, P1 ;  /* 0x00000079f77f7211 */ /* 0x000fe200008f0eff */
[----:B------:R-:W2:Y:S08]  /*b870*/  LDC R217, c[0x0][0x248] ;  /* 0x00009200ffd97b82 */ /* 0x000eb00000000800 */
[----:B------:R-:W2:Y:S01]  /*b880*/  LDC R247, c[0x0][0x248] ;  /* 0x00009200fff77b82 */ /* 0x000ea20000000800 */
[----:B-----5:R-:W-:-:S02]  /*b890*/  IMAD R128, R201, 0x398, RZ ;  /* 0x00000398c9807824 */ /* 0x020fc400078e02ff */
[----:B0-----:R-:W-:-:S03]  /*b8a0*/  IMAD R122, R209, 0x3c8, RZ ;  /* 0x000003c8d17a7824 */ /* 0x001fc600078e02ff */
[-C--:B------:R-:W-:Y:S01]  /*b8b0*/  IADD3 R128, P0, R128, R120.reuse, RZ ;  /* 0x0000007880807210 */ /* 0x080fe20007f1e0ff */
[----:B-1----:R-:W-:Y:S01]  /*b8c0*/  IMAD R123, R207, 0x3d8, RZ ;  /* 0x000003d8cf7b7824 */ /* 0x002fe200078e02ff */
[----:B------:R-:W0:Y:S02]  /*b8d0*/  LDC R215, c[0x0][0x248] ;  /* 0x00009200ffd77b82 */ /* 0x000e240000000800 */
[----:B------:R-:W-:Y:S01]  /*b8e0*/  LEA.HI.X.SX32 R129, R195, R121, 0x1, P0 ;  /* 0x00000079c3817211 */ /* 0x000fe200000f0eff */
[----:B----4-:R-:W-:Y:S01]  /*b8f0*/  IMAD R124, R211, 0x3b8, RZ ;  /* 0x000003b8d37c7824 */ /* 0x010fe200078e02ff */
[----:B------:R-:W-:-:S03]  /*b900*/  IADD3 R122, P2, R122, R120, RZ ;  /* 0x000000787a7a7210 */ /* 0x000fc60007f5e0ff */
[----:B------:R1:W4:Y:S01]  /*b910*/  LDG.E.U16 R195, desc[UR4][R128.64] ;  /* 0x0000000480c37981 */ /* 0x000322000c1e1500 */
[----:B------:R-:W5:Y:S01]  /*b920*/  LDC R219, c[0x0][0x248] ;  /* 0x00009200ffdb7b82 */ /* 0x000f620000000800 */
[-C--:B------:R-:W-:Y:S01]  /*b930*/  IADD3 R124, P0, R124, R120.reuse, RZ ;  /* 0x000000787c7c7210 */ /* 0x080fe20007f1e0ff */
[----:B--2---:R-:W-:Y:S01]  /*b940*/  IMAD R247, R247, 0x1e4, RZ ;  /* 0x000001e4f7f77824 */ /* 0x004fe200078e02ff */
[----:B-1----:R-:W-:-:S05]  /*b950*/  IADD3 R128, P1, R123, R120, RZ ;  /* 0x000000787b807210 */ /* 0x002fca0007f3e0ff */
[----:B------:R-:W1:Y:S01]  /*b960*/  LDC R213, c[0x0][0x248] ;  /* 0x00009200ffd57b82 */ /* 0x000e620000000800 */
[----:B------:R-:W-:-:S07]  /*b970*/  LEA.HI.X.SX32 R123, R247, R121, 0x1, P2 ;  /* 0x00000079f77b7211 */ /* 0x000fce00010f0eff */
[----:B------:R-:W2:Y:S01]  /*b980*/  LDC R247, c[0x0][0x248] ;  /* 0x00009200fff77b82 */ /* 0x000ea20000000800 */
[-C--:B------:R-:W-:Y:S01]  /*b990*/  LEA.HI.X.SX32 R125, R197, R121.reuse, 0x1, P0 ;  /* 0x00000079c57d7211 */ /* 0x080fe200000f0eff */
[----:B------:R-:W4:Y:S01]  /*b9a0*/  LDG.E.U16 R201, desc[UR4][R122.64] ;  /* 0x000000047ac97981 */ /* 0x000f22000c1e1500 */
[----:B------:R-:W-:-:S03]  /*b9b0*/  LEA.HI.X.SX32 R129, R199, R121, 0x1, P1 ;  /* 0x00000079c7817211 */ /* 0x000fc600008f0eff */
[----:B------:R0:W4:Y:S02]  /*b9c0*/  LDG.E.U16 R199, desc[UR4][R124.64] ;  /* 0x000000047cc77981 */ /* 0x000124000c1e1500 */
[----:B------:R-:W1:Y:S02]  /*b9d0*/  LDC R211, c[0x0][0x248] ;  /* 0x00009200ffd37b82 */ /* 0x000e640000000800 */
[----:B------:R5:W4:Y:S04]  /*b9e0*/  LDG.E.U16 R203, desc[UR4][R128.64] ;  /* 0x0000000480cb7981 */ /* 0x000b28000c1e1500 */
[----:B------:R5:W4:Y:S01]  /*b9f0*/  LDG.E.U16 R197, desc[UR4][R126.64] ;  /* 0x000000047ec57981 */ /* 0x000b22000c1e1500 */
[----:B0-----:R-:W-:Y:S01]  /*ba00*/  IMAD R124, R217, 0x3f8, RZ ;  /* 0x000003f8d97c7824 */ /* 0x001fe200078e02ff */
[----:B------:R-:W0:Y:S04]  /*ba10*/  LDC R221, c[0x0][0x248] ;  /* 0x00009200ffdd7b82 */ /* 0x000e280000000800 */
[----:B------:R-:W-:Y:S01]  /*ba20*/  IADD3 R124, P2, R124, R120, RZ ;  /* 0x000000787c7c7210 */ /* 0x000fe20007f5e0ff */
[----:B------:R-:W-:-:S03]  /*ba30*/  IMAD R122, R215, 0x3e8, RZ ;  /* 0x000003e8d77a7824 */ /* 0x000fc600078e02ff */
[-C--:B------:R-:W-:Y:S01]  /*ba40*/  LEA.HI.X.SX32 R125, R205, R121.reuse, 0x1, P2 ;  /* 0x00000079cd7d7211 */ /* 0x080fe200010f0eff */
[----:B-----5:R-:W5:Y:S01]  /*ba50*/  LDC R128, c[0x0][0x248] ;  /* 0x00009200ff807b82 */ /* 0x020f620000000800 */
[----:B------:R-:W-:Y:S01]  /*ba60*/  IMAD R126, R219, 0x38a, RZ ;  /* 0x0000038adb7e7824 */ /* 0x000fe200078e02ff */
[----:B------:R-:W-:Y:S01]  /*ba70*/  IADD3 R122, P1, R122, R120, RZ ;  /* 0x000000787a7a7210 */ /* 0x000fe20007f3e0ff */
[----:B--2---:R-:W-:Y:S01]  /*ba80*/  IMAD R247, R247, 0x1f4, RZ ;  /* 0x000001f4f7f77824 */ /* 0x004fe200078e02ff */
[----:B------:R1:W2:Y:S04]  /*ba90*/  LDG.E.U16 R207, desc[UR4][R124.64] ;  /* 0x000000047ccf7981 */ /* 0x0002a8000c1e1500 */
[----:B------:R-:W5:Y:S01]  /*baa0*/  LDC R129, c[0x0][0x248] ;  /* 0x00009200ff817b82 */ /* 0x000f620000000800 */
[----:B------:R-:W-:Y:S01]  /*bab0*/  LEA.HI.X.SX32 R123, R247, R121, 0x1, P1 ;  /* 0x00000079f77b7211 */ /* 0x000fe200008f0eff */
[----:B-1----:R-:W-:-:S06]  /*bac0*/  IMAD R124, R213, 0x3aa, RZ ;  /* 0x000003aad57c7824 */ /* 0x002fcc00078e02ff */
[----:B------:R-:W1:Y:S01]  /*bad0*/  LDC R219, c[0x0][0x248] ;  /* 0x00009200ffdb7b82 */ /* 0x000e620000000800 */
[----:B------:R-:W-:-:S07]  /*bae0*/  IMAD R125, R211, 0x1d5, RZ ;  /* 0x000001d5d37d7824 */ /* 0x000fce00078e02ff */
[----:B------:R-:W1:Y:S01]  /*baf0*/  LDC R215, c[0x0][0x248] ;  /* 0x00009200ffd77b82 */ /* 0x000e620000000800 */
[-C--:B------:R-:W-:Y:S01]  /*bb00*/  IADD3 R124, P1, R124, R120.reuse, RZ ;  /* 0x000000787c7c7210 */ /* 0x080fe20007f3e0ff */
[----:B0-----:R-:W-:Y:S01]  /*bb10*/  IMAD R127, R221, 0x1c5, RZ ;  /* 0x000001c5dd7f7824 */ /* 0x001fe200078e02ff */
[----:B------:R-:W-:Y:S01]  /*bb20*/  IADD3 R126, P0, R126, R120, RZ ;  /* 0x000000787e7e7210 */ /* 0x000fe20007f1e0ff */
[----:B------:R5:W2:Y:S01]  /*bb30*/  LDG.E.U16 R205, desc[UR4][R122.64] ;  /* 0x000000047acd7981 */ /* 0x000aa2000c1e1500 */
[----:B------:R-:W-:-:S03]  /*bb40*/  LEA.HI.X.SX32 R125, R125, R121, 0x1, P1 ;  /* 0x000000797d7d7211 */ /* 0x000fc600008f0eff */
[----:B------:R-:W0:Y:S02]  /*bb50*/  LDC R217, c[0x0][0x248] ;  /* 0x00009200ffd97b82 */ /* 0x000e240000000800 */
[----:B------:R5:W2:Y:S01]  /*bb60*/  LDG.E.U16 R213, desc[UR4][R124.64] ;  /* 0x000000047cd57981 */ /* 0x000aa2000c1e1500 */
[----:B------:R-:W-:Y:S01]  /*bb70*/  LEA.HI.X.SX32 R127, R127, R121, 0x1, P0 ;  /* 0x000000797f7f7211 */ /* 0x000fe200000f0eff */
[----:B-----5:R-:W-:-:S04]  /*bb80*/  IMAD R122, R128, 0x39a, RZ ;  /* 0x0000039a807a7824 */ /* 0x020fc800078e02ff */
[----:B------:R-:W5:Y:S01]  /*bb90*/  LDC R221, c[0x0][0x248] ;  /* 0x00009200ffdd7b82 */ /* 0x000f620000000800 */
[----:B------:R1:W2:Y:S07]  /*bba0*/  LDG.E.U16 R209, desc[UR4][R126.64] ;  /* 0x000000047ed17981 */ /* 0x0002ae000c1e1500 */
[----:B------:R-:W5:Y:S01]  /*bbb0*/  LDC R125, c[0x0][0x248] ;  /* 0x00009200ff7d7b82 */ /* 0x000f620000000800 */
[----:B------:R-:W-:Y:S01]  /*bbc0*/  IMAD R123, R129, 0x1cd, RZ ;  /* 0x000001cd817b7824 */ /* 0x000fe200078e02ff */
[----:B------:R-:W-:Y:S01]  /*bbd0*/  IADD3 R122, P0, R122, R120, RZ ;  /* 0x000000787a7a7210 */ /* 0x000fe20007f1e0ff */
[----:B-1----:R-:W-:-:S02]  /*bbe0*/  IMAD R126, R219, 0x3ba, RZ ;  /* 0x000003badb7e7824 */ /* 0x002fc400078e02ff */
[----:B------:R-:W-:Y:S01]  /*bbf0*/  IMAD R127, R215, 0x1dd, RZ ;  /* 0x000001ddd77f7824 */ /* 0x000fe200078e02ff */
[-C--:B------:R-:W-:Y:S02]  /*bc00*/  LEA.HI.X.SX32 R123, R123, R121.reuse, 0x1, P0 ;  /* 0x000000797b7b7211 */ /* 0x080fe400000f0eff */
[----:B------:R-:W1:Y:S01]  /*bc10*/  LDC R247, c[0x0][0x248] ;  /* 0x00009200fff77b82 */ /* 0x000e620000000800 */
[----:B------:R-:W-:Y:S02]  /*bc20*/  IADD3 R126, P0, R126, R120, RZ ;  /* 0x000000787e7e7210 */ /* 0x000fe40007f1e0ff */
[----:B------:R0:W2:Y:S02]  /*bc30*/  LDG.E.U16 R211, desc[UR4][R122.64] ;  /* 0x000000047ad37981 */ /* 0x0000a4000c1e1500 */
[----:B------:R-:W-:-:S03]  /*bc40*/  LEA.HI.X.SX32 R127, R127, R121, 0x1, P0 ;  /* 0x000000797f7f7211 */ /* 0x000fc600000f0eff */
[----:B------:R-:W1:Y:S02]  /*bc50*/  LDC R227, c[0x0][0x248] ;  /* 0x00009200ffe37b82 */ /* 0x000e640000000800 */
[----:B------:R5:W2:Y:S01]  /*bc60*/  LDG.E.U16 R215, desc[UR4][R126.64] ;  /* 0x000000047ed77981 */ /* 0x000aa2000c1e1500 */
[----:B0-----:R-:W-:-:S05]  /*bc70*/  IMAD R128, R217, 0x3ca, RZ ;  /* 0x000003cad9807824 */ /* 0x001fca00078e02ff */
[----:B------:R-:W0:Y:S01]  /*bc80*/  LDC R123, c[0x0][0x248] ;  /* 0x00009200ff7b7b82 */ /* 0x000e220000000800 */
[----:B-----5:R-:W-:-:S07]  /*bc90*/  IMAD R126, R125, 0x3ea, RZ ;  /* 0x000003ea7d7e7824 */ /* 0x020fce00078e02ff */
[----:B------:R-:W5:Y:S01]  /*bca0*/  LDC R125, c[0x0][0x248] ;  /* 0x00009200ff7d7b82 */ /* 0x000f620000000800 */
[----:B------:R-:W-:Y:S01]  /*bcb0*/  IMAD R129, R221, 0x1e5, RZ ;  /* 0x000001e5dd817824 */ /* 0x000fe200078e02ff */
[----:B------:R-:W-:-:S06]  /*bcc0*/  IADD3 R128, P2, R128, R120, RZ ;  /* 0x0000007880807210 */ /* 0x000fcc0007f5e0ff */
[----:B------:R-:W5:Y:S01]  /*bcd0*/  LDC R250, c[0x0][0x248] ;  /* 0x00009200fffa7b82 */ /* 0x000f620000000800 */
[----:B-1----:R-:W-:Y:S01]  /*bce0*/  IMAD R122, R247, 0x37e, RZ ;  /* 0x0000037ef77a7824 */ /* 0x002fe200078e02ff */
[----:B------:R-:W-:-:S05]  /*bcf0*/  LEA.HI.X.SX32 R129, R129, R121, 0x1, P2 ;  /* 0x0000007981817211 */ /* 0x000fca00010f0eff */
[----:B------:R1:W2:Y:S01]  /*bd00*/  LDG.E.U16 R217, desc[UR4][R128.64] ;  /* 0x0000000480d97981 */ /* 0x0002a2000c1e1500 */
[----:B------:R-:W3:Y:S08]  /*bd10*/  LDC R219, c[0x0][0x248] ;  /* 0x00009200ffdb7b82 */ /* 0x000ef00000000800 */
[----:B------:R-:W3:Y:S01]  /*bd20*/  LDC R247, c[0x0][0x248] ;  /* 0x00009200fff77b82 */ /* 0x000ee20000000800 */
[----:B-1----:R-:W-:-:S02]  /*bd30*/  IMAD R128, R227, 0x3da, RZ ;  /* 0x000003dae3807824 */ /* 0x002fc400078e02ff */
[----:B0-----:R-:W-:Y:S01]  /*bd40*/  IMAD R123, R123, 0x1ed, RZ ;  /* 0x000001ed7b7b7824 */ /* 0x001fe200078e02ff */
[-C--:B------:R-:W-:Y:S01]  /*bd50*/  IADD3 R126, P1, R126, R120.reuse, RZ ;  /* 0x000000787e7e7210 */ /* 0x080fe20007f3e0ff */
[----:B-----5:R-:W-:Y:S01]  /*bd60*/  IMAD R125, R125, 0x1f5, RZ ;  /* 0x000001f57d7d7824 */ /* 0x020fe200078e02ff */
[----:B------:R-:W-:Y:S02]  /*bd70*/  IADD3 R128, P0, R128, R120, RZ ;  /* 0x0000007880807210 */ /* 0x000fe40007f1e0ff */
[----:B------:R-:W0:Y:S01]  /*bd80*/  LDC R124, c[0x0][0x248] ;  /* 0x00009200ff7c7b82 */ /* 0x000e220000000800 */
[----:B------:R-:W-:Y:S01]  /*bd90*/  IMAD R221, R250, 0x38c, RZ ;  /* 0x0000038cfadd7824 */ /* 0x000fe200078e02ff */
[-C--:B------:R-:W-:Y:S02]  /*bda0*/  LEA.HI.X.SX32 R129, R123, R121.reuse, 0x1, P0 ;  /* 0x000000797b817211 */ /* 0x080fe400000f0eff */
[----:B------:R-:W-:-:S04]  /*bdb0*/  LEA.HI.X.SX32 R127, R125, R121, 0x1, P1 ;  /* 0x000000797d7f7211 */ /* 0x000fc800008f0eff */
[----:B------:R-:W1:Y:S01]  /*bdc0*/  LDC R223, c[0x0][0x248] ;  /* 0x00009200ffdf7b82 */ /* 0x000e620000000800 */
[----:B---3--:R-:W-:Y:S02]  /*bdd0*/  IMAD R123, R219, 0x1fd, RZ ;  /* 0x000001fddb7b7824 */ /* 0x008fe400078e02ff */
[----:B------:R3:W5:Y:S05]  /*bde0*/  LDG.E.U16 R219, desc[UR4][R128.64] ;  /* 0x0000000480db7981 */ /* 0x00076a000c1e1500 */
[----:B------:R-:W4:Y:S01]  /*bdf0*/  LDC R245, c[0x0][0x248] ;  /* 0x00009200fff57b82 */ /* 0x000f220000000800 */
[----:B---3--:R-:W-:Y:S02]  /*be00*/  IADD3 R128, P1, R221, R120, RZ ;  /* 0x00000078dd807210 */ /* 0x008fe40007f3e0ff */
[----:B------:R3:W5:Y:S01]  /*be10*/  LDG.E.U16 R221, desc[UR4][R126.64] ;  /* 0x000000047edd7981 */ /* 0x000762000c1e1500 */
[----:B0-----:R-:W-:-:S04]  /*be20*/  IMAD R124, R124, 0x3fa, RZ ;  /* 0x000003fa7c7c7824 */ /* 0x001fc800078e02ff */
[----:B------:R-:W0:Y:S01]  /*be30*/  LDC R250, c[0x0][0x248] ;  /* 0x00009200fffa7b82 */ /* 0x000e220000000800 */
[----:B---3--:R-:W-:Y:S01]  /*be40*/  IMAD R126, R247, 0x3ac, RZ ;  /* 0x000003acf77e7824 */ /* 0x008fe200078e02ff */
[----:B------:R-:W-:-:S06]  /*be50*/  IADD3 R122, P0, R122, R120, RZ ;  /* 0x000000787a7a7210 */ /* 0x000fcc0007f1e0ff */
[----:B------:R-:W3:Y:S01]  /*be60*/  LDC R247, c[0x0][0x248] ;  /* 0x00009200fff77b82 */ /* 0x000ee20000000800 */
[----:B------:R-:W-:Y:S01]  /*be70*/  IADD3 R124, P2, R124, R120, RZ ;  /* 0x000000787c7c7210 */ /* 0x000fe20007f5e0ff */
[----:B-1----:R-:W-:-:S03]  /*be80*/  IMAD R223, R223, 0x1bf, RZ ;  /* 0x000001bfdfdf7824 */ /* 0x002fc600078e02ff */
[-C--:B------:R-:W-:Y:S02]  /*be90*/  LEA.HI.X.SX32 R125, R123, R121.reuse, 0x1, P2 ;  /* 0x000000797b7d7211 */ /* 0x080fe400010f0eff */
[-C--:B------:R-:W-:Y:S01]  /*bea0*/  LEA.HI.X.SX32 R123, R223, R121.reuse, 0x1, P0 ;  /* 0x00000079df7b7211 */ /* 0x080fe200000f0eff */
[----:B------:R-:W1:Y:S02]  /*beb0*/  LDC R127, c[0x0][0x248] ;  /* 0x00009200ff7f7b82 */ /* 0x000e640000000800 */
[----:B------:R3:W5:Y:S01]  /*bec0*/  LDG.E.U16 R223, desc[UR4][R124.64] ;  /* 0x000000047cdf7981 */ /* 0x000762000c1e1500 */
[----:B------:R-:W-:-:S03]  /*bed0*/  LEA.HI.X.SX32 R129, R225, R121, 0x1, P1 ;  /* 0x00000079e1817211 */ /* 0x000fc600008f0eff */
[----:B------:R-:W5:Y:S04]  /*bee0*/  LDG.E.U16 R225, desc[UR4][R122.64] ;  /* 0x000000047ae17981 */ /* 0x000f68000c1e1500 */
[----:B------:R4:W5:Y:S01]  /*bef0*/  LDG.E.U16 R227, desc[UR4][R128.64] ;  /* 0x0000000480e37981 */ /* 0x000962000c1e1500 */
[----:B---3--:R-:W-:Y:S02]  /*bf00*/  IMAD R124, R247, 0x3bc, RZ ;  /* 0x000003bcf77c7824 */ /* 0x008fe400078e02ff */
[----:B------:R-:W3:Y:S01]  /*bf10*/  LDC R247, c[0x0][0x248] ;  /* 0x00009200fff77b82 */ /* 0x000ee20000000800 */
[----:B----4-:R-:W-:Y:S01]  /*bf20*/  IMAD R128, R245, 0x39c, RZ ;  /* 0x0000039cf5807824 */ /* 0x010fe200078e02ff */
[----:B------:R-:W-:-:S04]  /*bf30*/  IADD3 R126, P1, R126, R120, RZ ;  /* 0x000000787e7e7210 */ /* 0x000fc80007f3e0ff */
[-C--:B------:R-:W-:Y:S01]  /*bf40*/  IADD3 R128, P0, R128, R120.reuse, RZ ;  /* 0x0000007880807210 */ /* 0x080fe20007f1e0ff */
[----:B-1----:R-:W-:Y:S01]  /*bf50*/  IMAD R122, R127, 0x3cc, RZ ;  /* 0x000003cc7f7a7824 */ /* 0x002fe200078e02ff */
[----:B------:R-:W1:Y:S02]  /*bf60*/  LDC R245, c[0x0][0x248] ;  /* 0x00009200fff57b82 */ /* 0x000e640000000800 */
[-C--:B------:R-:W-:Y:S02]  /*bf70*/  LEA.HI.X.SX32 R129, R235, R121.reuse, 0x1, P0 ;  /* 0x00000079eb817211 */ /* 0x080fe400000f0eff */
[-C--:B------:R-:W-:Y:S02]  /*bf80*/  IADD3 R122, P3, R122, R120.reuse, RZ ;  /* 0x000000787a7a7210 */ /* 0x080fe40007f7e0ff */
[----:B------:R-:W-:Y:S02]  /*bf90*/  LEA.HI.X.SX32 R127, R229, R121, 0x1, P1 ;  /* 0x00000079e57f7211 */ /* 0x000fe400008f0eff */
[----:B------:R4:W5:Y:S01]  /*bfa0*/  LDG.E.U16 R229, desc[UR4][R128.64] ;  /* 0x0000000480e57981 */ /* 0x000962000c1e1500 */
[----:B---3--:R-:W-:Y:S01]  /*bfb0*/  IMAD R123, R247, 0x20c, RZ ;  /* 0x0000020cf77b7824 */ /* 0x008fe200078e02ff */
[-C--:B------:R-:W-:Y:S01]  /*bfc0*/  IADD3 R124, P2, R124, R120.reuse, RZ ;  /* 0x000000787c7c7210 */ /* 0x080fe20007f5e0ff */
[----:B------:R-:W3:Y:S03]  /*bfd0*/  LDC R247, c[0x0][0x248] ;  /* 0x00009200fff77b82 */ /* 0x000ee60000000800 */
[----:B----4-:R-:W-:-:S02]  /*bfe0*/  IADD3 R128, P0, R123, R120, RZ ;  /* 0x000000787b807210 */ /* 0x010fc40007f1e0ff */
[-C--:B------:R-:W-:Y:S02]  /*bff0*/  LEA.HI.X.SX32 R123, R231, R121.reuse, 0x1, P3 ;  /* 0x00000079e77b7211 */ /* 0x080fe400018f0eff */
[----:B------:R4:W5:Y:S01]  /*c000*/  LDG.E.U16 R231, desc[UR4][R126.64] ;  /* 0x000000047ee77981 */ /* 0x000962000c1e1500 */
[-C--:B------:R-:W-:Y:S02]  /*c010*/  LEA.HI.X.SX32 R129, R237, R121.reuse, 0x1, P0 ;  /* 0x00000079ed817211 */ /* 0x080fe400000f0eff */
[----:B------:R-:W-:Y:S01]  /*c020*/  LEA.HI.X.SX32 R125, R233, R121, 0x1, P2 ;  /* 0x00000079e97d7211 */ /* 0x000fe200010f0eff */
[----:B------:R-:W5:Y:S04]  /*c030*/  LDG.E.U16 R235, desc[UR4][R122.64] ;  /* 0x000000047aeb7981 */ /* 0x000f68000c1e1500 */
[----:B------:R0:W5:Y:S01]  /*c040*/  LDG.E.U16 R237, desc[UR4][R128.64] ;  /* 0x0000000480ed7981 */ /* 0x000162000c1e1500 */
[----:B----4-:R-:W4:Y:S03]  /*c050*/  LDC R127, c[0x0][0x248] ;  /* 0x00009200ff7f7b82 */ /* 0x010f260000000800 */
[----:B------:R1:W5:Y:S05]  /*c060*/  LDG.E.U16 R233, desc[UR4][R124.64] ;  /* 0x000000047ce97981 */ /* 0x00036a000c1e1500 */
[----:B0-----:R-:W0:Y:S01]  /*c070*/  LDC R129, c[0x0][0x248] ;  /* 0x00009200ff817b82 */ /* 0x001e220000000800 */
[----:B-1----:R-:W-:-:S07]  /*c080*/  IMAD R122, R245, 0x3dc, RZ ;  /* 0x000003dcf57a7824 */ /* 0x002fce00078e02ff */
[----:B------:R-:W1:Y:S01]  /*c090*/  LDC R128, c[0x0][0x248] ;  /* 0x00009200ff807b82 */ /* 0x000e620000000800 */
[----:B------:R-:W-:Y:S01]  /*c0a0*/  IMAD R124, R250, 0x3ec, RZ ;  /* 0x000003ecfa7c7824 */ /* 0x000fe200078e02ff */
[----:B------:R-:W-:-:S04]  /*c0b0*/  IADD3 R122, P0, R122, R120, RZ ;  /* 0x000000787a7a7210 */ /* 0x000fc80007f1e0ff */
[-C--:B------:R-:W-:Y:S01]  /*c0c0*/  IADD3 R124, P1, R124, R120.reuse, RZ ;  /* 0x000000787c7c7210 */ /* 0x080fe20007f3e0ff */
[----:B----4-:R-:W-:Y:S01]  /*c0d0*/  IMAD R126, R127, 0x3fc, RZ ;  /* 0x000003fc7f7e7824 */ /* 0x010fe200078e02ff */
[----:B------:R-:W4:Y:S01]  /*c0e0*/  LDC R245, c[0x0][0x248] ;  /* 0x00009200fff57b82 */ /* 0x000f220000000800 */
[-C--:B------:R-:W-:Y:S02]  /*c0f0*/  LEA.HI.X.SX32 R123, R243, R121.reuse, 0x1, P0 ;  /* 0x00000079f37b7211 */ /* 0x080fe400000f0eff */
[----:B------:R-:W-:Y:S02]  /*c100*/  LEA.HI.X.SX32 R125, R241, R121, 0x1, P1 ;  /* 0x00000079f17d7211 */ /* 0x000fe400008f0eff */
[----:B------:R-:W-:-:S03]  /*c110*/  IADD3 R126, P2, R126, R120, RZ ;  /* 0x000000787e7e7210 */ /* 0x000fc60007f5e0ff */
[----:B------:R3:W5:Y:S01]  /*c120*/  LDG.E.U16 R241, desc[UR4][R124.64] ;  /* 0x000000047cf17981 */ /* 0x000762000c1e1500 */
[----:B------:R-:W-:Y:S01]  /*c130*/  LEA.HI.X.SX32 R127, R239, R121, 0x1, P2 ;  /* 0x00000079ef7f7211 */ /* 0x000fe200010f0eff */
[----:B------:R-:W2:Y:S02]  /*c140*/  LDC R250, c[0x0][0x248] ;  /* 0x00009200fffa7b82 */ /* 0x000ea40000000800 */
[----:B------:R0:W5:Y:S04]  /*c150*/  LDG.E.U16 R239, desc[UR4][R122.64] ;  /* 0x000000047aef7981 */ /* 0x000168000c1e1500 */
[----:B------:R4:W5:Y:S02]  /*c160*/  LDG.E.U16 R243, desc[UR4][R126.64] ;  /* 0x000000047ef37981 */ /* 0x000964000c1e1500 */
[----:B---3--:R-:W3:Y:S01]  /*c170*/  LDC R124, c[0x0][0x248] ;  /* 0x00009200ff7c7b82 */ /* 0x008ee20000000800 */
[----:B0-----:R-:W-:-:S02]  /*c180*/  IMAD R122, R129, 0x38e, RZ ;  /* 0x0000038e817a7824 */ /* 0x001fc400078e02ff */
[----:B-1----:R-:W-:Y:S02]  /*c190*/  IMAD R123, R128, 0x1c7, RZ ;  /* 0x000001c7807b7824 */ /* 0x002fe400078e02ff */
[----:B----4-:R-:W-:Y:S01]  /*c1a0*/  IMAD R127, R245, 0x1d7, RZ ;  /* 0x000001d7f57f7824 */ /* 0x010fe200078e02ff */
[----:B------:R-:W-:Y:S01]  /*c1b0*/  IADD3 R122, P0, R122, R120, RZ ;  /* 0x000000787a7a7210 */ /* 0x000fe20007f1e0ff */
[----:B------:R-:W-:Y:S01]  /*c1c0*/  IMAD R125, R247, 0x1cf, RZ ;  /* 0x000001cff77d7824 */ /* 0x000fe200078e02ff */
[----:B------:R-:W0:Y:S02]  /*c1d0*/  LDC R128, c[0x0][0x248] ;  /* 0x00009200ff807b82 */ /* 0x000e240000000800 */
[----:B------:R-:W-:-:S05]  /*c1e0*/  LEA.HI.X.SX32 R123, R123, R121, 0x1, P0 ;  /* 0x000000797b7b7211 */ /* 0x000fca00000f0eff */
[----:B------:R1:W4:Y:S01]  /*c1f0*/  LDG.E.U16 R245, desc[UR4][R122.64] ;  /* 0x000000047af57981 */ /* 0x000322000c1e1500 */
[----:B--2---:R-:W-:Y:S01]  /*c200*/  IMAD R126, R250, 0x3ae, RZ ;  /* 0x000003aefa7e7824 */ /* 0x004fe200078e02ff */
[----:B------:R-:W2:Y:S08]  /*c210*/  LDC R129, c[0x0][0x248] ;  /* 0x00009200ff817b82 */ /* 0x000eb00000000800 */
[----:B-1----:R-:W1:Y:S08]  /*c220*/  LDC R122, c[0x0][0x248] ;  /* 0x00009200ff7a7b82 */ /* 0x002e700000000800 */
[----:B------:R-:W0:Y:S01]  /*c230*/  LDC R123, c[0x0][0x248] ;  /* 0x00009200ff7b7b82 */ /* 0x000e220000000800 */
[----:B---3--:R-:W-:Y:S01]  /*c240*/  IMAD R124, R124, 0x39e, RZ ;  /* 0x0000039e7c7c7824 */ /* 0x008fe200078e02ff */
[----:B------:R-:W-:-:S04]  /*c250*/  IADD3 R126, P2, R126, R120, RZ ;  /* 0x000000787e7e7210 */ /* 0x000fc80007f5e0ff */
[----:B------:R-:W-:Y:S02]  /*c260*/  IADD3 R124, P1, R124, R120, RZ ;  /* 0x000000787c7c7210 */ /* 0x000fe40007f3e0ff */
[-C--:B------:R-:W-:Y:S02]  /*c270*/  LEA.HI.X.SX32 R127, R127, R121.reuse, 0x1, P2 ;  /* 0x000000797f7f7211 */ /* 0x080fe400010f0eff */
[----:B------:R-:W-:-:S03]  /*c280*/  LEA.HI.X.SX32 R125, R125, R121, 0x1, P1 ;  /* 0x000000797d7d7211 */ /* 0x000fc600008f0eff */
[----:B------:R0:W3:Y:S04]  /*c290*/  LDG.E.U16 R250, desc[UR4][R126.64] ;  /* 0x000000047efa7981 */ /* 0x0000e8000c1e1500 */
[----:B------:R1:W3:Y:S01]  /*c2a0*/  LDG.E.U16 R247, desc[UR4][R124.64] ;  /* 0x000000047cf77981 */ /* 0x0002e2000c1e1500 */
[----:B0-----:R-:W-:Y:S02]  /*c2b0*/  IMAD R126, R123, 0x3ce, RZ ;  /* 0x000003ce7b7e7824 */ /* 0x001fe400078e02ff */
[----:B------:R-:W0:Y:S01]  /*c2c0*/  LDC R123, c[0x0][0x248] ;  /* 0x00009200ff7b7b82 */ /* 0x000e220000000800 */
[----:B-1----:R-:W-:-:S07]  /*c2d0*/  IMAD R125, R122, 0x1e7, RZ ;  /* 0x000001e77a7d7824 */ /* 0x002fce00078e02ff */
[----:B------:R-:W1:Y:S08]  /*c2e0*/  LDC R124, c[0x0][0x248] ;  /* 0x00009200ff7c7b82 */ /* 0x000e700000000800 */
[----:B------:R-:W1:Y:S01]  /*c2f0*/  LDC R122, c[0x0][0x248] ;  /* 0x00009200ff7a7b82 */ /* 0x000e620000000800 */
[----:B------:R-:W-:Y:S02]  /*c300*/  IMAD R128, R128, 0x3be, RZ ;  /* 0x000003be80807824 */ /* 0x000fe400078e02ff */
[----:B--2---:R-:W-:-:S03]  /*c310*/  IMAD R129, R129, 0x1df, RZ ;  /* 0x000001df81817824 */ /* 0x004fc600078e02ff */
[----:B------:R-:W-:Y:S01]  /*c320*/  IADD3 R128, P0, R128, R120, RZ ;  /* 0x0000007880807210 */ /* 0x000fe20007f1e0ff */
[----:B0-----:R-:W-:-:S03]  /*c330*/  IMAD R123, R123, 0x3fe, RZ ;  /* 0x000003fe7b7b7824 */ /* 0x001fc600078e02ff */
[----:B------:R-:W-:Y:S02]  /*c340*/  LEA.HI.X.SX32 R129, R129, R121, 0x1, P0 ;  /* 0x0000007981817211 */ /* 0x000fe400000f0eff */
[----:B------:R-:W-:-:S03]  /*c350*/  IADD3 R126, P0, R126, R120, RZ ;  /* 0x000000787e7e7210 */ /* 0x000fc60007f1e0ff */
[----:B------:R0:W2:Y:S01]  /*c360*/  LDG.E.U16 R128, desc[UR4][R128.64] ;  /* 0x0000000480807981 */ /* 0x0000a2000c1e1500 */
[----:B-1----:R-:W-:Y:S01]  /*c370*/  IMAD R124, R124, 0x3de, RZ ;  /* 0x000003de7c7c7824 */ /* 0x002fe200078e02ff */
[----:B------:R-:W-:Y:S02]  /*c380*/  LEA.HI.X.SX32 R127, R125, R121, 0x1, P0 ;  /* 0x000000797d7f7211 */ /* 0x000fe400000f0eff */
[----:B------:R-:W1:Y:S01]  /*c390*/  LDC R125, c[0x0][0x248] ;  /* 0x00009200ff7d7b82 */ /* 0x000e620000000800 */
[----:B------:R-:W-:Y:S01]  /*c3a0*/  IMAD R122, R122, 0x3ee, RZ ;  /* 0x000003ee7a7a7824 */ /* 0x000fe200078e02ff */
[-C--:B------:R-:W-:Y:S01]  /*c3b0*/  IADD3 R124, P1, R124, R120.reuse, RZ ;  /* 0x000000787c7c7210 */ /* 0x080fe20007f3e0ff */
[----:B------:R-:W2:Y:S05]  /*c3c0*/  LDG.E.U16 R126, desc[UR4][R126.64] ;  /* 0x000000047e7e7981 */ /* 0x000eaa000c1e1500 */
[----:B0-----:R-:W0:Y:S01]  /*c3d0*/  LDC R129, c[0x0][0x248] ;  /* 0x00009200ff817b82 */ /* 0x001e220000000800 */
[----:B------:R-:W-:-:S02]  /*c3e0*/  IADD3 R122, P2, R122, R120, RZ ;  /* 0x000000787a7a7210 */ /* 0x000fc40007f5e0ff */
[----:B------:R-:W-:-:S05]  /*c3f0*/  IADD3 R120, P0, R123, R120, RZ ;  /* 0x000000787b787210 */ /* 0x000fca0007f1e0ff */
[----:B------:R-:W0:Y:S01]  /*c400*/  LDC R123, c[0x0][0x248] ;  /* 0x00009200ff7b7b82 */ /* 0x000e220000000800 */
[----:B------:R-:W5:Y:S01]  /*c410*/  LDL.LU R127, [R1+0x4] ;  /* 0x00000400017f7983 */ /* 0x000f620000300800 */
[----:B-1----:R-:W-:-:S05]  /*c420*/  IMAD R125, R125, 0x1ef, RZ ;  /* 0x000001ef7d7d7824 */ /* 0x002fca00078e02ff */
[----:B------:R-:W-:Y:S01]  /*c430*/  LEA.HI.X.SX32 R125, R125, R121, 0x1, P1 ;  /* 0x000000797d7d7211 */ /* 0x000fe200008f0eff */
[----:B0-----:R-:W-:-:S04]  /*c440*/  IMAD R129, R129, 0x1ff, RZ ;  /* 0x000001ff81817824 */ /* 0x001fc800078e02ff */
[----:B------:R-:W2:Y:S01]  /*c450*/  LDG.E.U16 R124, desc[UR4][R124.64] ;  /* 0x000000047c7c7981 */ /* 0x000ea2000c1e1500 */
[----:B------:R-:W-:-:S05]  /*c460*/  IMAD R123, R123, 0x1f7, RZ ;  /* 0x000001f77b7b7824 */ /* 0x000fca00078e02ff */
[-C--:B------:R-:W-:Y:S02]  /*c470*/  LEA.HI.X.SX32 R123, R123, R121.reuse, 0x1, P2 ;  /* 0x000000797b7b7211 */ /* 0x080fe400010f0eff */
[----:B------:R-:W-:Y:S02]  /*c480*/  LEA.HI.X.SX32 R121, R129, R121, 0x1, P0 ;  /* 0x0000007981797211 */ /* 0x000fe400000f0eff */
[----:B------:R-:W4:Y:S04]  /*c490*/  LDL.LU R129, [R1+0x8] ;  /* 0x0000080001817983 */ /* 0x000f280000300800 */
[----:B------:R-:W3:Y:S04]  /*c4a0*/  LDL.LU R125, [R1+0xc] ;  /* 0x00000c00017d7983 */ /* 0x000ee80000300800 */
[----:B------:R-:W2:Y:S04]  /*c4b0*/  LDG.E.U16 R122, desc[UR4][R122.64] ;  /* 0x000000047a7a7981 */ /* 0x000ea8000c1e1500 */
[----:B------:R-:W2:Y:S04]  /*c4c0*/  LDG.E.U16 R120, desc[UR4][R120.64] ;  /* 0x0000000478787981 */ /* 0x000ea8000c1e1500 */
[----:B------:R0:W-:Y:S04]  /*c4d0*/  STS.U16 [R4+0x2180], R220 ;  /* 0x002180dc04007388 */ /* 0x0001e80000000400 */
[----:B------:R-:W5:Y:S04]  /*c4e0*/  LDL.LU R123, [R1+0x10] ;  /* 0x00001000017b7983 */ /* 0x000f680000300800 */
[----:B------:R-:W4:Y:S04]  /*c4f0*/  LDL.LU R121, [R1+0x14] ;  /* 0x0000140001797983 */ /* 0x000f280000300800 */
[----:B0-----:R-:W3:Y:S04]  /*c500*/  LDL.LU R220, [R1+0x18] ;  /* 0x0000180001dc7983 */ /* 0x001ee80000300800 */
[----:B------:R0:W-:Y:S04]  /*c510*/  STS.U16 [R4+0x2580], R216 ;  /* 0x002580d804007388 */ /* 0x0001e80000000400 */
[----:B------:R1:W-:Y:S04]  /*c520*/  STS.U16 [R4+0x2980], R212 ;  /* 0x002980d404007388 */ /* 0x0003e80000000400 */
[----:B------:R1:W-:Y:S04]  /*c530*/  STS.U16 [R4+0x2d80], R208 ;  /* 0x002d80d004007388 */ /* 0x0003e80000000400 */
[----:B0-----:R-:W2:Y:S04]  /*c540*/  LDL.LU R216, [R1+0x1c] ;  /* 0x00001c0001d87983 */ /* 0x001ea80000300800 */
[----:B-1----:R-:W5:Y:S04]  /*c550*/  LDL.LU R212, [R1+0x20] ;  /* 0x0000200001d47983 */ /* 0x002f680000300800 */
[----:B------:R-:W4:Y:S04]  /*c560*/  LDL.LU R208, [R1+0x24] ;  /* 0x0000240001d07983 */ /* 0x000f280000300800 */
[----:B------:R0:W-:Y:S04]  /*c570*/  STS.U16 [R4+0x3180], R204 ;  /* 0x003180cc04007388 */ /* 0x0001e80000000400 */
[----:B------:R1:W-:Y:S04]  /*c580*/  STS.U16 [R4+0x3580], R200 ;  /* 0x003580c804007388 */ /* 0x0003e80000000400 */
[----:B------:R1:W-:Y:S04]  /*c590*/  STS.U16 [R4+0x3980], R196 ;  /* 0x003980c404007388 */ /* 0x0003e80000000400 */
[----:B0-----:R-:W3:Y:S04]  /*c5a0*/  LDL.LU R204, [R1+0x28] ;  /* 0x0000280001cc7983 */ /* 0x001ee80000300800 */
[----:B-1----:R-:W3:Y:S04]  /*c5b0*/  LDL.LU R200, [R1+0x2c] ;  /* 0x00002c0001c87983 */ /* 0x002ee80000300800 */
[----:B------:R-:W3:Y:S04]  /*c5c0*/  LDL.LU R196, [R1+0x30] ;  /* 0x0000300001c47983 */ /* 0x000ee80000300800 */
        /* <DEDUP_REMOVED lines=16> */
[----:B-1----:R-:W3:Y:S01]  /*c6d0*/  LDL.LU R148, [R1+0x7c] ;  /* 0x00007c0001947983 */ /* 0x002ee20000300800 */
[----:B------:R-:W-:-:S03]  /*c6e0*/  LOP3.LUT R5, R2, 0x40, RZ, 0x3c, !PT ;  /* 0x0000004002057812 */ /* 0x000fc600078e3cff */
[----:B------:R0:W-:Y:S04]  /*c6f0*/  STS.U16 [R4+0x5d80], R142 ;  /* 0x005d808e04007388 */ /* 0x0001e80000000400 */
[----:B------:R1:W-:Y:S01]  /*c700*/  STS.U16 [R4+0x6180], R136 ;  /* 0x0061808804007388 */ /* 0x0003e20000000400 */
[----:B------:R-:W-:-:S03]  /*c710*/  IADD3 R5, R249, R5, RZ ;  /* 0x00000005f9057210 */ /* 0x000fc60007ffe0ff */
        /* <DEDUP_REMOVED lines=46> */
[----:B------:R-:W3:Y:S04]  /*ca00*/  LDL.LU R26, [R1+0x100] ;  /* 0x00010000011a7983 */ /* 0x000ee80000300800 */
[----:B--2---:R-:W-:Y:S04]  /*ca10*/  STS.U16 [R5+0x5e00], R216 ;  /* 0x005e00d805007388 */ /* 0x004fe80000000400 */
[----:B-----5:R-:W-:Y:S04]  /*ca20*/  STS.U16 [R5+0x5a00], R212 ;  /* 0x005a00d405007388 */ /* 0x020fe80000000400 */
[----:B----4-:R-:W-:Y:S04]  /*ca30*/  STS.U16 [R5+0x5600], R208 ;  /* 0x005600d005007388 */ /* 0x010fe80000000400 */
[----:B---3--:R-:W-:Y:S04]  /*ca40*/  STS.U16 [R5+0x6200], R220 ;  /* 0x006200dc05007388 */ /* 0x008fe80000000400 */
        /* <DEDUP_REMOVED lines=11> */
[----:B0-----:R-:W2:Y:S04]  /*cb00*/  LDL.LU R160, [R1+0x10c] ;  /* 0x00010c0001a07983 */ /* 0x001ea80000300800 */
[----:B------:R-:W3:Y:S04]  /*cb10*/  LDL.LU R166, [R1+0xfc] ;  /* 0x0000fc0001a67983 */ /* 0x000ee80000300800 */
[----:B------:R-:W4:Y:S04]  /*cb20*/  LDL.LU R172, [R1+0xec] ;  /* 0x0000ec0001ac7983 */ /* 0x000f280000300800 */
[----:B------:R-:W5:Y:S04]  /*cb30*/  LDL.LU R178, [R1+0xdc] ;  /* 0x0000dc0001b27983 */ /* 0x000f680000300800 */
[----:B------:R-:W2:Y:S04]  /*cb40*/  LDL.LU R184, [R1+0xcc] ;  /* 0x0000cc0001b87983 */ /* 0x000ea80000300800 */
[----:B------:R-:W3:Y:S04]  /*cb50*/  LDL.LU R190, [R1+0xbc] ;  /* 0x0000bc0001be7983 */ /* 0x000ee80000300800 */
[----:B------:R-:W4:Y:S04]  /*cb60*/  LDL.LU R196, [R1+0xac] ;  /* 0x0000ac0001c47983 */ /* 0x000f280000300800 */
[----:B------:R-:W5:Y:S04]  /*cb70*/  LDL.LU R200, [R1+0x9c] ;  /* 0x00009c0001c87983 */ /* 0x000f680000300800 */
[----:B------:R-:W5:Y:S04]  /*cb80*/  LDL.LU R204, [R1+0x90] ;  /* 0x0000900001cc7983 */ /* 0x000f680000300800 */
[----:B------:R-:W5:Y:S04]  /*cb90*/  LDL.LU R208, [R1+0x84] ;  /* 0x0000840001d07983 */ /* 0x000f680000300800 */
[----:B------:R-:W5:Y:S04]  /*cba0*/  LDL.LU R212, [R1+0x78] ;  /* 0x0000780001d47983 */ /* 0x000f680000300800 */
[----:B------:R-:W5:Y:S04]  /*cbb0*/  LDL.LU R216, [R1+0x6c] ;  /* 0x00006c0001d87983 */ /* 0x000f680000300800 */
[----:B------:R-:W5:Y:S04]  /*cbc0*/  LDL.LU R220, [R1+0x60] ;  /* 0x0000600001dc7983 */ /* 0x000f680000300800 */
[----:B------:R-:W5:Y:S04]  /*cbd0*/  LDL.LU R121, [R1+0x54] ;  /* 0x0000540001797983 */ /* 0x000f680000300800 */
[----:B------:R0:W-:Y:S04]  /*cbe0*/  STS.U16 [R5+0x6e00], R125 ;  /* 0x006e007d05007388 */ /* 0x0001e80000000400 */
[----:B------:R-:W5:Y:S04]  /*cbf0*/  LDL.LU R123, [R1+0x48] ;  /* 0x00004800017b7983 */ /* 0x000f680000300800 */
[----:B------:R1:W-:Y:S04]  /*cc00*/  STS.U16 [R5+0x7200], R129 ;  /* 0x0072008105007388 */ /* 0x0003e80000000400 */
[----:B0-----:R-:W5:Y:S04]  /*cc10*/  LDL.LU R125, [R1+0x40] ;  /* 0x00004000017d7983 */ /* 0x001f680000300800 */
[----:B------:R0:W-:Y:S04]  /*cc20*/  STS.U16 [R5+0x7a00], R127 ;  /* 0x007a007f05007388 */ /* 0x0001e80000000400 */
[----:B-1----:R-:W5:Y:S04]  /*cc30*/  LDL.LU R129, [R1+0x38] ;  /* 0x0000380001817983 */ /* 0x002f680000300800 */
[----:B0-----:R-:W5:Y:S04]  /*cc40*/  LDL.LU R127, [R1] ;  /* 0x00000000017f7983 */ /* 0x001f680000300800 */
[----:B------:R0:W-:Y:S02]  /*cc50*/  STS.U16 [R5+0x7600], R0 ;  /* 0x0076000005007388 */ /* 0x0001e40000000400 */
[----:B0-----:R-:W-:-:S04]  /*cc60*/  LOP3.LUT R0, R2, 0x50, RZ, 0x3c, !PT ;  /* 0x0000005002007812 */ /* 0x001fc800078e3cff */
[----:B------:R-:W-:Y:S01]  /*cc70*/  IADD3 R0, R249, R0, RZ ;  /* 0x00000000f9007210 */ /* 0x000fe20007ffe0ff */
        /* <DEDUP_REMOVED lines=45> */
[----:B--2---:R0:W-:Y:S04]  /*cf50*/  STS.U16 [R0+0x1280], R184 ;  /* 0x001280b800007388 */ /* 0x0041e80000000400 */
[----:B---3--:R1:W-:Y:S04]  /*cf60*/  STS.U16 [R0+0x1680], R190 ;  /* 0x001680be00007388 */ /* 0x0083e80000000400 */
[----:B----4-:R2:W-:Y:S04]  /*cf70*/  STS.U16 [R0+0x1a80], R196 ;  /* 0x001a80c400007388 */ /* 0x0105e80000000400 */
[----:B0-----:R-:W3:Y:S04]  /*cf80*/  LDL.LU R184, [R1+0x108] ;  /* 0x0001080001b87983 */ /* 0x001ee80000300800 */
[----:B-1----:R-:W4:Y:S04]  /*cf90*/  LDL.LU R190, [R1+0xf8] ;  /* 0x0000f80001be7983 */ /* 0x002f280000300800 */
[----:B-----5:R0:W-:Y:S04]  /*cfa0*/  STS.U16 [R0+0x1e80], R200 ;  /* 0x001e80c800007388 */ /* 0x0201e80000000400 */
[----:B--2---:R-:W2:Y:S04]  /*cfb0*/  LDL.LU R196, [R1+0xe8] ;  /* 0x0000e80001c47983 */ /* 0x004ea80000300800 */
[----:B------:R1:W-:Y:S04]  /*cfc0*/  STS.U16 [R0+0x2280], R204 ;  /* 0x002280cc00007388 */ /* 0x0003e80000000400 */
[----:B0-----:R-:W5:Y:S04]  /*cfd0*/  LDL.LU R200, [R1+0xd8] ;  /* 0x0000d80001c87983 */ /* 0x001f680000300800 */
[----:B------:R0:W-:Y:S04]  /*cfe0*/  STS.U16 [R0+0x2680], R208 ;  /* 0x002680d000007388 */ /* 0x0001e80000000400 */
[----:B-1----:R-:W5:Y:S04]  /*cff0*/  LDL.LU R204, [R1+0xc8] ;  /* 0x0000c80001cc7983 */ /* 0x002f680000300800 */
[----:B------:R1:W-:Y:S04]  /*d000*/  STS.U16 [R0+0x2a80], R212 ;  /* 0x002a80d400007388 */ /* 0x0003e80000000400 */
[----:B0-----:R-:W5:Y:S04]  /*d010*/  LDL.LU R208, [R1+0xb8] ;  /* 0x0000b80001d07983 */ /* 0x001f680000300800 */
[----:B------:R0:W-:Y:S04]  /*d020*/  STS.U16 [R0+0x2e80], R216 ;  /* 0x002e80d800007388 */ /* 0x0001e80000000400 */
[----:B-1----:R-:W5:Y:S04]  /*d030*/  LDL.LU R212, [R1+0xa8] ;  /* 0x0000a80001d47983 */ /* 0x002f680000300800 */
[----:B------:R1:W-:Y:S04]  /*d040*/  STS.U16 [R0+0x3280], R220 ;  /* 0x003280dc00007388 */ /* 0x0003e80000000400 */
[----:B0-----:R-:W3:Y:S04]  /*d050*/  LDL.LU R216, [R1+0x98] ;  /* 0x0000980001d87983 */ /* 0x001ee80000300800 */
[----:B------:R0:W-:Y:S04]  /*d060*/  STS.U16 [R0+0x3680], R121 ;  /* 0x0036807900007388 */ /* 0x0001e80000000400 */
[----:B-1----:R-:W4:Y:S04]  /*d070*/  LDL.LU R220, [R1+0x8c] ;  /* 0x00008c0001dc7983 */ /* 0x002f280000300800 */
[----:B------:R1:W-:Y:S04]  /*d080*/  STS.U16 [R0+0x3a80], R123 ;  /* 0x003a807b00007388 */ /* 0x0003e80000000400 */
[----:B0-----:R-:W2:Y:S04]  /*d090*/  LDL.LU R121, [R1+0x80] ;  /* 0x0000800001797983 */ /* 0x001ea80000300800 */
[----:B------:R0:W-:Y:S04]  /*d0a0*/  STS.U16 [R0+0x3e80], R125 ;  /* 0x003e807d00007388 */ /* 0x0001e80000000400 */
[----:B-1----:R-:W5:Y:S04]  /*d0b0*/  LDL.LU R123, [R1+0x74] ;  /* 0x00007400017b7983 */ /* 0x002f680000300800 */
[----:B------:R1:W-:Y:S04]  /*d0c0*/  STS.U16 [R0+0x4280], R129 ;  /* 0x0042808100007388 */ /* 0x0003e80000000400 */
[----:B0-----:R-:W5:Y:S04]  /*d0d0*/  LDL.LU R125, [R1+0x68] ;  /* 0x00006800017d7983 */ /* 0x001f680000300800 */
[----:B------:R0:W-:Y:S04]  /*d0e0*/  STS.U16 [R0+0x4680], R127 ;  /* 0x0046807f00007388 */ /* 0x0001e80000000400 */
[----:B-1----:R-:W5:Y:S04]  /*d0f0*/  LDL.LU R129, [R1+0x5c] ;  /* 0x00005c0001817983 */ /* 0x002f680000300800 */
[----:B0-----:R-:W5:Y:S01]  /*d100*/  LDL.LU R127, [R1+0x50] ;  /* 0x00005000017f7983 */ /* 0x001f620000300800 */
[----:B------:R-:W-:-:S04]  /*d110*/  LOP3.LUT R4, R2, 0x60, RZ, 0x3c, !PT ;  /* 0x0000006002047812 */ /* 0x000fc800078e3cff */
        /* <DEDUP_REMOVED lines=51> */
[----:B---3--:R0:W-:Y:S04]  /*d450*/  STS.U16 [R4+0x1f00], R216 ;  /* 0x001f00d804007388 */ /* 0x0081e80000000400 */
[----:B----4-:R1:W-:Y:S04]  /*d460*/  STS.U16 [R4+0x2300], R220 ;  /* 0x002300dc04007388 */ /* 0x0103e80000000400 */
[----:B0-----:R-:W3:Y:S04]  /*d470*/  LDL.LU R216, [R1+0x104] ;  /* 0x0001040001d87983 */ /* 0x001ee80000300800 */
[----:B--2---:R0:W-:Y:S04]  /*d480*/  STS.U16 [R4+0x2700], R121 ;  /* 0x0027007904007388 */ /* 0x0041e80000000400 */
[----:B-1----:R-:W2:Y:S04]  /*d490*/  LDL.LU R220, [R1+0xf4] ;  /* 0x0000f40001dc7983 */ /* 0x002ea80000300800 */
[----:B-----5:R1:W-:Y:S04]  /*d4a0*/  STS.U16 [R4+0x2b00], R123 ;  /* 0x002b007b04007388 */ /* 0x0203e80000000400 */
[----:B0-----:R-:W4:Y:S04]  /*d4b0*/  LDL.LU R121, [R1+0xe4] ;  /* 0x0000e40001797983 */ /* 0x001f280000300800 */
        /* <DEDUP_REMOVED lines=9> */
[----:B------:R-:W-:Y:S01]  /*d550*/  STS.U16 [R4+0x300], R184 ;  /* 0x000300b804007388 */ /* 0x000fe20000000400 */
[----:B------:R-:W-:-:S03]  /*d560*/  MOV R0, 0xff800000 ;  /* 0xff80000000007802 */ /* 0x000fc60000000f00 */
        /* <DEDUP_REMOVED lines=62> */
[----:B---3--:R-:W-:Y:S04]  /*d950*/  STS.U16 [R3+0x380], R216 ;  /* 0x000380d803007388 */ /* 0x008fe80000000400 */
[----:B------:R-:W-:Y:S04]  /*d960*/  STS.U16 [R3+0x3380], R202 ;  /* 0x003380ca03007388 */ /* 0x000fe80000000400 */
[----:B--2---:R-:W-:Y:S04]  /*d970*/  STS.U16 [R3+0x780], R220 ;  /* 0x000780dc03007388 */ /* 0x004fe80000000400 */
[----:B------:R-:W-:Y:S04]  /*d980*/  STS.U16 [R3+0x3780], R198 ;  /* 0x003780c603007388 */ /* 0x000fe80000000400 */
[----:B----4-:R-:W-:Y:S04]  /*d990*/  STS.U16 [R3+0xb80], R121 ;  /* 0x000b807903007388 */ /* 0x010fe80000000400 */
[----:B------:R-:W-:Y:S04]  /*d9a0*/  STS.U16 [R3+0x3b80], R192 ;  /* 0x003b80c003007388 */ /* 0x000fe80000000400 */
[----:B-----5:R-:W-:Y:S04]  /*d9b0*/  STS.U16 [R3+0xf80], R123 ;  /* 0x000f807b03007388 */ /* 0x020fe80000000400 */
        /* <DEDUP_REMOVED lines=52> */
[----:B------:R-:W-:Y:S01]  /*dd00*/  STL [R1+0x810], R0 ;  /* 0x0008100001007387 */ /* 0x000fe20000100800 */
[----:B0-----:R-:W-:-:S05]  /*dd10*/  MOV R3, 0xff800000 ;  /* 0xff80000000037802 */ /* 0x001fca0000000f00 */
[----:B------:R-:W-:Y:S04]  /*dd20*/  STL [R1+0x80c], R3 ;  /* 0x00080c0301007387 */ /* 0x000fe80000100800 */
[----:B------:R-:W-:Y:S04]  /*dd30*/  STL [R1+0x808], R2 ;  /* 0x0008080201007387 */ /* 0x000fe80000100800 */
[----:B------:R0:W-:Y:S04]  /*dd40*/  STL [R1+0x800], R0 ;  /* 0x0008000001007387 */ /* 0x0001e80000100800 */
[----:B------:R1:W-:Y:S04]  /*dd50*/  STL [R1+0x400], RZ ;  /* 0x000400ff01007387 */ /* 0x0003e80000100800 */
        /* <DEDUP_REMOVED lines=255> */
[----:B------:R1:W-:Y:S04]  /*ed50*/  STL [R1], RZ ;  /* 0x000000ff01007387 */ /* 0x0003e80000100800 */
        /* <DEDUP_REMOVED lines=81> */
[----:B------:R1:W-:Y:S01]  /*f270*/  STL [R1+0x148], RZ ;  /* 0x000148ff01007387 */ /* 0x0003e20000100800 */
[----:B------:R-:W2:Y:S03]  /*f280*/  S2R R220, SR_CTAID.X ;  /* 0x0000000000dc7919 */ /* 0x000ea60000002500 */
        /* <DEDUP_REMOVED lines=28> */
[----:B--2---:R-:W-:-:S03]  /*f450*/  SHF.L.U32 R12, R220, 0x8, RZ ;  /* 0x00000008dc0c7819 */ /* 0x004fc600000006ff */
[----:B------:R1:W-:Y:S04]  /*f460*/  STL [R1+0x1bc], RZ ;  /* 0x0001bcff01007387 */ /* 0x0003e80000100800 */
[----:B------:R1:W-:Y:S04]  /*f470*/  STL [R1+0x1c0], RZ ;  /* 0x0001c0ff01007387 */ /* 0x0003e80000100800 */
[----:B------:R1:W-:Y:S04]  /*f480*/  STL [R1+0x1c4], RZ ;  /* 0x0001c4ff01007387 */ /* 0x0003e80000100800 */
[----:B------:R1:W-:Y:S04]  /*f490*/  STL [R1+0x1c8], RZ ;  /* 0x0001c8ff01007387 */ /* 0x0003e80000100800 */
[----:B------:R1:W-:Y:S01]  /*f4a0*/  STL [R1+0x1cc], RZ ;  /* 0x0001ccff01007387 */ /* 0x0003e20000100800 */
[----:B------:R-:W2:Y:S03]  /*f4b0*/  S2R R220, SR_TID.X ;  /* 0x0000000000dc7919 */ /* 0x000ea60000002100 */
        /* <DEDUP_REMOVED lines=9> */
[----:B0-----:R-:W-:-:S03]  /*f550*/  IADD3 R0, R12, 0x100, RZ ;  /* 0x000001000c007810 */ /* 0x001fc60007ffe0ff */
[----:B------:R1:W-:Y:S04]  /*f560*/  STL [R1+0x1f4], RZ ;  /* 0x0001f4ff01007387 */ /* 0x0003e80000100800 */
[----:B------:R1:W-:Y:S04]  /*f570*/  STL [R1+0x1f8], RZ ;  /* 0x0001f8ff01007387 */ /* 0x0003e80000100800 */
[----:B------:R1:W-:Y:S01]  /*f580*/  STL [R1+0x1fc], RZ ;  /* 0x0001fcff01007387 */ /* 0x0003e20000100800 */
[----:B------:R-:W-:Y:S02]  /*f590*/  ISETP.GE.AND P0, PT, R0, 0x1, PT ;  /* 0x000000010000780c */ /* 0x000fe40003f06270 */
[----:B------:R-:W-:-:S02]  /*f5a0*/  CS2R R24, SRZ ;  /* 0x0000000000187805 */ /* 0x000fc4000001ff00 */
[----:B------:R-:W-:Y:S02]  /*f5b0*/  MOV R248, 0x3f800000 ;  /* 0x3f80000000f87802 */ /* 0x000fe40000000f00 */
[----:B------:R-:W-:Y:S02]  /*f5c0*/  CS2R R26, SRZ ;  /* 0x00000000001a7805 */ /* 0x000fe4000001ff00 */
[----:B------:R-:W-:Y:S02]  /*f5d0*/  MOV R247, 0x3f800000 ;  /* 0x3f80000000f77802 */ /* 0x000fe40000000f00 */
[----:B------:R-:W-:Y:S02]  /*f5e0*/  CS2R R28, SRZ ;  /* 0x00000000001c7805 */ /* 0x000fe4000001ff00 */
[----:B------:R-:W-:Y:S02]  /*f5f0*/  MOV R246, 0x3f800000 ;  /* 0x3f80000000f67802 */ /* 0x000fe40000000f00 */
[----:B------:R-:W-:-:S02]  /*f600*/  CS2R R30, SRZ ;  /* 0x00000000001e7805 */ /* 0x000fc4000001ff00 */
[----:B------:R-:W-:Y:S02]  /*f610*/  MOV R245, 0x3f800000 ;  /* 0x3f80000000f57802 */ /* 0x000fe40000000f00 */
[----:B------:R-:W-:Y:S02]  /*f620*/  CS2R R32, SRZ ;  /* 0x0000000000207805 */ /* 0x000fe4000001ff00 */
[----:B------:R-:W-:Y:S02]  /*f630*/  CS2R R34, SRZ ;  /* 0x0000000000227805 */ /* 0x000fe4000001ff00 */
[----:B------:R-:W-:Y:S02]  /*f640*/  CS2R R36, SRZ ;  /* 0x0000000000247805 */ /* 0x000fe4000001ff00 */
[----:B------:R-:W-:Y:S02]  /*f650*/  CS2R R38, SRZ ;  /* 0x0000000000267805 */ /* 0x000fe4000001ff00 */
[----:B------:R-:W-:-:S02]  /*f660*/  CS2R R40, SRZ ;  /* 0x0000000000287805 */ /* 0x000fc4000001ff00 */
[----:B------:R-:W-:Y:S02]  /*f670*/  CS2R R42, SRZ ;  /* 0x00000000002a7805 */ /* 0x000fe4000001ff00 */
        /* <DEDUP_REMOVED lines=54> */
[C---:B--2---:R-:W-:Y:S02]  /*f9e0*/  LOP3.LUT R0, R220.reuse, 0xff, RZ, 0xc0, !PT ;  /* 0x000000ffdc007812 */ /* 0x044fe400078ec0ff */
[C---:B------:R-:W-:Y:S02]  /*f9f0*/  LOP3.LUT R2, R220.reuse, 0xe0, RZ, 0xc0, !PT ;  /* 0x000000e0dc027812 */ /* 0x040fe400078ec0ff */
[----:B------:R-:W-:Y:S01]  /*fa00*/  LOP3.LUT R3, R220, 0xf, RZ, 0xc0, !PT ;  /* 0x0000000fdc037812 */ /* 0x000fe200078ec0ff */
[----:B-1----:R-:W-:Y:S06]  /*fa10*/  @!P0 BRA `(.L_x_0) ;  /* 0x000000c800bc8947 */ /* 0x002fec0003800000 */
[----:B------:R-:W0:Y:S01]  /*fa20*/  S2R R216, SR_TID.X ;  /* 0x0000000000d87919 */ /* 0x000e220000002100 */
[----:B------:R-:W1:Y:S01]  /*fa30*/  LDC.64 R4, c[0x0][0x260] ;  /* 0x00009800ff047b82 */ /* 0x000e620000000a00 */
[----:B------:R-:W-:Y:S01]  /*fa40*/  UMOV UR8, 0xfffffe00 ;  /* 0xfffffe0000087882 */ /* 0x000fe20000000000 */
[----:B------:R-:W-:Y:S01]  /*fa50*/  UMOV UR9, 0x3fffffef ;  /* 0x3fffffef00097882 */ /* 0x000fe20000000000 */
[----:B------:R-:W-:Y:S02]  /*fa60*/  SHF.R.S32.HI R20, RZ, 0x6, R220 ;  /* 0x00000006ff147819 */ /* 0x000fe400000114dc */
[----:B------:R-:W-:Y:S02]  /*fa70*/  CS2R R32, SRZ ;  /* 0x0000000000207805 */ /* 0x000fe4000001ff00 */
[----:B------:R-:W-:Y:S02]  /*fa80*/  MOV R248, 0x3f800000 ;  /* 0x3f80000000f87802 */ /* 0x000fe40000000f00 */
[----:B------:R-:W-:-:S02]  /*fa90*/  CS2R R34, SRZ ;  /* 0x0000000000227805 */ /* 0x000fc4000001ff00 */
[----:B------:R-:W-:Y:S01]  /*faa0*/  SGXT R20, R20, 0x1 ;  /* 0x000000011414781a */ /* 0x000fe20000000200 */
[----:B------:R-:W2:Y:S01]  /*fab0*/  LDC R27, c[0x0][0x268] ;  /* 0x00009a00ff1b7b82 */ /* 0x000ea20000000800 */
[----:B------:R-:W-:Y:S02]  /*fac0*/  MOV R247, 0x3f800000 ;  /* 0x3f80000000f77802 */ /* 0x000fe40000000f00 */
[----:B------:R-:W-:Y:S02]  /*fad0*/  CS2R R36, SRZ ;  /* 0x0000000000247805 */ /* 0x000fe4000001ff00 */
[----:B------:R-:W-:Y:S02]  /*fae0*/  LOP3.LUT R20, R20, 0x90, RZ, 0xc0, !PT ;  /* 0x0000009014147812 */ /* 0x000fe400078ec0ff */
[----:B------:R-:W-:Y:S02]  /*faf0*/  CS2R R38, SRZ ;  /* 0x0000000000267805 */ /* 0x000fe4000001ff00 */
[----:B------:R-:W-:-:S02]  /*fb00*/  MOV R246, 0x3f800000 ;  /* 0x3f80000000f67802 */ /* 0x000fc40000000f00 */
[----:B------:R-:W-:Y:S02]  /*fb10*/  CS2R R40, SRZ ;  /* 0x0000000000287805 */ /* 0x000fe4000001ff00 */
[----:B------:R-:W-:Y:S01]  /*fb20*/  MOV R245, 0x3f800000 ;  /* 0x3f80000000f57802 */ /* 0x000fe20000000f00 */
[----:B------:R-:W3:Y:S01]  /*fb30*/  LDC.64 R210, c[0x0][0x250] ;  /* 0x00009400ffd27b82 */ /* 0x000ee20000000a00 */
[----:B------:R-:W-:Y:S02]  /*fb40*/  MOV R213, 0xff800000 ;  /* 0xff80000000d57802 */ /* 0x000fe40000000f00 */
[----:B------:R-:W-:Y:S02]  /*fb50*/  CS2R R42, SRZ ;  /* 0x00000000002a7805 */ /* 0x000fe4000001ff00 */
[----:B------:R-:W-:Y:S02]  /*fb60*/  MOV R214, 0xff800000 ;  /* 0xff80000000d67802 */ /* 0x000fe40000000f00 */
[----:B------:R-:W-:-:S02]  /*fb70*/  CS2R R44, SRZ ;  /* 0x00000000002c7805 */ /* 0x000fc4000001ff00 */
[----:B------:R-:W-:Y:S02]  /*fb80*/  CS2R R46, SRZ ;  /* 0x00000000002e7805 */ /* 0x000fe4000001ff00 */
[----:B------:R-:W-:Y:S02]  /*fb90*/  CS2R R48, SRZ ;  /* 0x0000000000307805 */ /* 0x000fe4000001ff00 */
[----:B------:R-:W-:Y:S02]  /*fba0*/  CS2R R50, SRZ ;  /* 0x0000000000327805 */ /* 0x000fe4000001ff00 */
[----:B-1----:R-:W-:Y:S01]  /*fbb0*/  MOV R11, R4 ;  /* 0x00000004000b7202 */ /* 0x002fe20000000f00 */
[----:B------:R-:W1:Y:S01]  /*fbc0*/  LDC R19, c[0x0][0x258] ;  /* 0x00009600ff137b82 */ /* 0x000e620000000800 */
[----:B------:R-:W-:Y:S01]  /*fbd0*/  SHF.R.U32.HI R4, RZ, 0x4, R220 ;  /* 0x00000004ff047819 */ /* 0x000fe200000116dc */
[----:B------:R4:W-:Y:S01]  /*fbe0*/  STL [R1+0x804], R5 ;  /* 0x0008040501007387 */ /* 0x0009e20000100800 */
[----:B------:R-:W-:-:S02]  /*fbf0*/  MOV R6, R5 ;  /* 0x0000000500067202 */ /* 0x000fc40000000f00 */
[----:B------:R-:W-:Y:S02]  /*fc00*/  CS2R R52, SRZ ;  /* 0x0000000000347805 */ /* 0x000fe4000001ff00 */
[----:B------:R-:W-:Y:S02]  /*fc10*/  SGXT.U32 R4, R4, 0x4 ;  /* 0x000000040404781a */ /* 0x000fe40000000000 */
[----:B------:R-:W-:Y:S02]  /*fc20*/  CS2R R54, SRZ ;  /* 0x0000000000367805 */ /* 0x000fe4000001ff00 */
[C---:B0-----:R-:W-:Y:S01]  /*fc30*/  SHF.L.U32 R212, R216.reuse, 0x1, RZ ;  /* 0x00000001d8d47819 */ /* 0x041fe200000006ff */
[----:B------:R-:W0:Y:S01]  /*fc40*/  LDC.64 R24, c[0x0][0x218] ;  /* 0x00008600ff187b82 */ /* 0x000e220000000a00 */
[----:B------:R-:W-:Y:S01]  /*fc50*/  LOP3.LUT R216, R216, 0xc0, RZ, 0xc0, !PT ;  /* 0x000000c0d8d87812 */ /* 0x000fe200078ec0ff */
[----:B--2---:R-:W-:Y:S01]  /*fc60*/  IMAD R8, R4, R27, RZ ;  /* 0x0000001b04087224 */ /* 0x004fe200078e02ff */
[----:B------:R-:W-:Y:S01]  /*fc70*/  LOP3.LUT R212, R212, 0x7e, RZ, 0xc0, !PT ;  /* 0x0000007ed4d47812 */ /* 0x000fe200078ec0ff */
[----:B------:R-:W-:Y:S01]  /*fc80*/  IMAD R6, R3, R6, RZ ;  /* 0x0000000603067224 */ /* 0x000fe200078e02ff */
[----:B----4-:R-:W-:-:S02]  /*fc90*/  SHF.R.U32.HI R5, RZ, 0x1, R2 ;  /* 0x00000001ff057819 */ /* 0x010fc40000011602 */
[----:B------:R-:W-:Y:S02]  /*fca0*/  CS2R R56, SRZ ;  /* 0x0000000000387805 */ /* 0x000fe4000001ff00 */
[----:B------:R-:W-:Y:S01]  /*fcb0*/  LEA R21, R216, R212, 0x5 ;  /* 0x000000d4d8157211 */ /* 0x000fe200078e28ff */
[----:B------:R-:W2:Y:S01]  /*fcc0*/  LDC.64 R22, c[0x0][0x220] ;  /* 0x00008800ff167b82 */ /* 0x000ea20000000a00 */
[----:B------:R-:W4:Y:S01]  /*fcd0*/  S2R R216, SR_CTAID.Y ;  /* 0x0000000000d87919 */ /* 0x000f220000002600 */
[----:B------:R-:W-:Y:S01]  /*fce0*/  SHF.R.U32.HI R2, RZ, 0x2, R220 ;  /* 0x00000002ff027819 */ /* 0x000fe200000116dc */
[----:B---3--:R-:W-:Y:S01]  /*fcf0*/  IMAD R152, R211, 0xc, RZ ;  /* 0x0000000cd3987824 */ /* 0x008fe200078e02ff */
[----:B------:R-:W-:Y:S01]  /*fd00*/  IADD3 R4, R249, 0x40000, RZ ;  /* 0x00040000f9047810 */ /* 0x000fe20007ffe0ff */
[----:B------:R-:W-:Y:S01]  /*fd10*/  IMAD R153, R211, 0xd, RZ ;  /* 0x0000000dd3997824 */ /* 0x000fe200078e02ff */
[----:B------:R-:W-:Y:S02]  /*fd20*/  SGXT.U32 R2, R2, 0x3 ;  /* 0x000000030202781a */ /* 0x000fe40000000000 */
[----:B------:R-:W-:-:S02]  /*fd30*/  CS2R R58, SRZ ;  /* 0x00000000003a7805 */ /* 0x000fc4000001ff00 */
[----:B------:R-:W-:Y:S01]  /*fd40*/  SHF.R.U32.HI R7, RZ, 0x4, R4 ;  /* 0x00000004ff077819 */ /* 0x000fe20000011604 */
[----:B-1----:R-:W-:Y:S01]  /*fd50*/  IMAD R0, R0, R19, RZ ;  /* 0x0000001300007224 */ /* 0x002fe200078e02ff */
[----:B------:R-:W-:Y:S02]  /*fd60*/  LOP3.LUT R12, R12, R5, R2, 0xfe, !PT ;  /* 0x000000050c0c7212 */ /* 0x000fe400078efe02 */
[----:B------:R-:W-:Y:S02]  /*fd70*/  CS2R R60, SRZ ;  /* 0x00000000003c7805 */ /* 0x000fe4000001ff00 */
[----:B------:R-:W-:Y:S02]  /*fd80*/  SGXT.U32 R2, R7, 0xe ;  /* 0x0000000e0702781a */ /* 0x000fe40000000000 */
[----:B------:R-:W-:Y:S02]  /*fd90*/  CS2R R62, SRZ ;  /* 0x00000000003e7805 */ /* 0x000fe4000001ff00 */
[----:B------:R-:W-:-:S02]  /*fda0*/  LEA R9, R27, R8, 0x4 ;  /* 0x000000081b097211 */ /* 0x000fc400078e20ff */
[----:B------:R-:W-:Y:S02]  /*fdb0*/  CS2R R64, SRZ ;  /* 0x0000000000407805 */ /* 0x000fe4000001ff00 */
[C---:B------:R-:W-:Y:S02]  /*fdc0*/  R2UR UR10, R2.reuse ;  /* 0x00000000020a72ca */ /* 0x040fe400000e0000 */
[----:B------:R-:W-:Y:S02]  /*fdd0*/  CS2R R66, SRZ ;  /* 0x0000000000427805 */ /* 0x000fe4000001ff00 */
[C---:B------:R-:W-:Y:S02]  /*fde0*/  IADD3 R15, P0, R2.reuse, 0x2, RZ ;  /* 0x00000002020f7810 */ /* 0x040fe40007f1e0ff */
[----:B------:R-:W-:Y:S02]  /*fdf0*/  CS2R R68, SRZ ;  /* 0x0000000000447805 */ /* 0x000fe4000001ff00 */
[----:B------:R-:W-:-:S02]  /*fe00*/  R2UR UR6, R2 ;  /* 0x00000000020672ca */ /* 0x000fc400000e0000 */
[----:B------:R-:W-:Y:S02]  /*fe10*/  CS2R R70, SRZ ;  /* 0x0000000000467805 */ /* 0x000fe4000001ff00 */
[----:B------:R-:W-:Y:S02]  /*fe20*/  MOV R2, RZ ;  /* 0x000000ff00027202 */ /* 0x000fe40000000f00 */
[----:B------:R-:W-:Y:S02]  /*fe30*/  CS2R R72, SRZ ;  /* 0x0000000000487805 */ /* 0x000fe4000001ff00 */
[----:B------:R-:W-:Y:S02]  /*fe40*/  LEA R10, R27, R9, 0x4 ;  /* 0x000000091b0a7211 */ /* 0x000fe400078e20ff */
[----:B------:R-:W-:Y:S02]  /*fe50*/  CS2R R74, SRZ ;  /* 0x00000000004a7805 */ /* 0x000fe4000001ff00 */
[----:B------:R-:W-:-:S02]  /*fe60*/  IADD3.X R2, R2, 0x40000040, RZ, P0, !PT ;  /* 0x4000004002027810 */ /* 0x000fc400007fe4ff */
[----:B------:R-:W-:Y:S02]  /*fe70*/  CS2R R76, SRZ ;  /* 0x00000000004c7805 */ /* 0x000fe4000001ff00 */
[C---:B------:R-:W-:Y:S01]  /*fe80*/  SHF.L.U32 R7, R6.reuse, 0x1, RZ ;  /* 0x0000000106077819 */ /* 0x040fe200000006ff */
[----:B------:R-:W-:Y:S01]  /*fe90*/  IMAD.HI R6, R6, 0x2, RZ ;  /* 0x0000000206067827 */ /* 0x000fe200078e02ff */
[----:B------:R-:W-:Y:S02]  /*fea0*/  R2UR UR55, R2 ;  /* 0x00000000023772ca */ /* 0x000fe400000e0000 */
[----:B------:R-:W-:Y:S02]  /*feb0*/  CS2R R78, SRZ ;  /* 0x00000000004e7805 */ /* 0x000fe4000001ff00 */
[----:B------:R-:W-:Y:S01]  /*fec0*/  LEA R2, R19, R0, 0x8 ;  /* 0x0000000013027211 */ /* 0x000fe200078e40ff */
[C---:B----4-:R-:W-:Y:S01]  /*fed0*/  IMAD R210, R216.reuse, R210, RZ ;  /* 0x000000d2d8d27224 */ /* 0x050fe200078e02ff */
[----:B------:R-:W-:Y:S01]  /*fee0*/  MOV R3, RZ ;  /* 0x000000ff00037202 */ /* 0x000fe20000000f00 */
[----:B------:R-:W-:Y:S01]  /*fef0*/  IMAD R4, R216, R11, RZ ;  /* 0x0000000bd8047224 */ /* 0x000fe200078e02ff */
[----:B------:R-:W-:-:S02]  /*ff00*/  LEA R11, R27, R10, 0x4 ;  /* 0x0000000a1b0b7211 */ /* 0x000fc400078e20ff */
[----:B------:R-:W-:Y:S02]  /*ff10*/  CS2R R80, SRZ ;  /* 0x0000000000507805 */ /* 0x000fe4000001ff00 */
[----:B0-----:R-:W-:Y:S02]  /*ff20*/  LEA R17, P0, R210, R24, 0x1 ;  /* 0x00000018d2117211 */ /* 0x001fe400078008ff */
[----:B------:R-:W-:Y:S02]  /*ff30*/  CS2R R82, SRZ ;  /* 0x0000000000527805 */ /* 0x000fe4000001ff00 */
[C---:B------:R-:W-:Y:S01]  /*ff40*/  SHF.L.U32 R5, R4.reuse, 0x1, RZ ;  /* 0x0000000104057819 */ /* 0x040fe200000006ff */
[----:B------:R-:W-:Y:S01]  /*ff50*/  IMAD.HI R4, R4, 0x2, RZ ;  /* 0x0000000204047827 */ /* 0x000fe200078e02ff */
[----:B------:R-:W-:Y:S02]  /*ff60*/  LEA.HI.X.SX32 R25, R210, R25, 0x1, P0 ;  /* 0x00000019d2197211 */ /* 0x000fe400000f0eff */
[----:B------:R-:W-:-:S02]  /*ff70*/  CS2R R84, SRZ ;  /* 0x0000000000547805 */ /* 0x000fc4000001ff00 */
[----:B------:R-:W-:Y:S02]  /*ff80*/  LEA R13, R27, R11, 0x4 ;  /* 0x0000000b1b0d7211 */ /* 0x000fe400078e20ff */
[----:B------:R-:W-:Y:S02]  /*ff90*/  CS2R R86, SRZ ;  /* 0x0000000000567805 */ /* 0x000fe4000001ff00 */
[----:B------:R-:W-:Y:S02]  /*ffa0*/  LEA R18, P0, R0, R17, 0x1 ;  /* 0x0000001100127211 */ /* 0x000fe400078008ff */
[----:B------:R-:W-:Y:S02]  /*ffb0*/  CS2R R88, SRZ ;  /* 0x0000000000587805 */ /* 0x000fe4000001ff00 */
[----:B--2---:R-:W-:Y:S02]  /*ffc0*/  IADD3 R251, P1, P2, R7, R22, R5 ;  /* 0x0000001607fb7210 */ /* 0x004fe40007a3e005 */
[----:B------:R-:W-:-:S02]  /*ffd0*/  CS2R R90, SRZ ;  /* 0x00000000005a7805 */ /* 0x000fc4000001ff00 */
[----:B------:R-:W-:Y:S02]  /*ffe0*/  LEA R14, R27, R13, 0x4 ;  /* 0x0000000d1b0e7211 */ /* 0x000fe400078e20ff */
[----:B------:R-:W-:Y:S02]  /*fff0*/  CS2R R92, SRZ ;  /* 0x00000000005c7805 */ /* 0x000fe4000001ff00 */
[----:B------:R-:W-:Y:S02]  /*10000*/  LEA.HI.X.SX32 R19, R0, R25, 0x1, P0 ;  /* 0x0000001900137211 */ /* 0x000fe400000f0eff */
[----:B------:R-:W-:Y:S02]  /*10010*/  CS2R R94, SRZ ;  /* 0x00000000005e7805 */ /* 0x000fe4000001ff00 */
[----:B------:R-:W-:Y:S02]  /*10020*/  IADD3.X R23, R6, R23, R4, P1, P2 ;  /* 0x0000001706177210 */ /* 0x000fe40000fe4404 */
[----:B------:R-:W-:-:S02]  /*10030*/  CS2R R96, SRZ ;  /* 0x0000000000607805 */ /* 0x000fc4000001ff00 */
[----:B------:R-:W-:Y:S02]  /*10040*/  LEA R28, P0, R8, R251, 0x1 ;  /* 0x000000fb081c7211 */ /* 0x000fe400078008ff */
[----:B------:R-:W-:Y:S02]  /*10050*/  CS2R R98, SRZ ;  /* 0x0000000000627805 */ /* 0x000fe4000001ff00 */
[----:B------:R-:W-:Y:S01]  /*10060*/  R2UR UR7, R3 ;  /* 0x00000000030772ca */ /* 0x000fe200000e0000 */
[----:B------:R-:W-:Y:S01]  /*10070*/  IMAD R3, R27, 0x10, R14 ;  /* 0x000000101b037824 */ /* 0x000fe200078e020e */
[----:B------:R-:W-:Y:S02]  /*10080*/  LEA R16, P1, R2, R17, 0x1 ;  /* 0x0000001102107211 */ /* 0x000fe400078208ff */
[----:B------:R-:W-:Y:S02]  /*10090*/  CS2R R100, SRZ ;  /* 0x0000000000647805 */ /* 0x000fe4000001ff00 */
[----:B------:R-:W-:-:S02]  /*100a0*/  LEA.HI.X.SX32 R29, R8, R23, 0x1, P0 ;  /* 0x00000017081d7211 */ /* 0x000fc400000f0eff */
[----:B------:R-:W-:Y:S02]  /*100b0*/  CS2R R102, SRZ ;  /* 0x0000000000667805 */ /* 0x000fe4000001ff00 */
[----:B------:R-:W-:Y:S02]  /*100c0*/  LEA.HI.X.SX32 R17, R2, R25, 0x1, P1 ;  /* 0x0000001902117211 */ /* 0x000fe400008f0eff */
[----:B------:R-:W-:Y:S02]  /*100d0*/  CS2R R104, SRZ ;  /* 0x0000000000687805 */ /* 0x000fe4000001ff00 */
[----:B------:R-:W-:Y:S01]  /*100e0*/  LEA R5, R27, R3, 0x4 ;  /* 0x000000031b057211 */ /* 0x000fe200078e20ff */
[----:B------:R0:W-:Y:S01]  /*100f0*/  STL.64 [R1+0x6f0], R28 ;  /* 0x0006f01c01007387 */ /* 0x0001e20000100a00 */
[----:B------:R-:W-:Y:S02]  /*10100*/  LEA R30, P1, R9, R251, 0x1 ;  /* 0x000000fb091e7211 */ /* 0x000fe400078208ff */
[----:B------:R-:W-:-:S02]  /*10110*/  CS2R R106, SRZ ;  /* 0x00000000006a7805 */ /* 0x000fc4000001ff00 */
[----:B------:R-:W-:Y:S01]  /*10120*/  LEA R24, P2, R11, R251, 0x1 ;  /* 0x000000fb0b187211 */ /* 0x000fe200078408ff */
[----:B------:R-:W-:Y:S01]  /*10130*/  UIADD3.64 UR6, UR6, -UR8, URZ ;  /* 0x8000000806067297 */ /* 0x000fe2000fffe03f */
[----:B------:R-:W-:Y:S02]  /*10140*/  LEA R7, R27, R5, 0x4 ;  /* 0x000000051b077211 */ /* 0x000fe400078e20ff */
[----:B------:R-:W-:Y:S02]  /*10150*/  CS2R R108, SRZ ;  /* 0x00000000006c7805 */ /* 0x000fe4000001ff00 */
[-C--:B------:R-:W-:Y:S02]  /*10160*/  LEA.HI.X.SX32 R31, R9, R23.reuse, 0x1, P1 ;  /* 0x00000017091f7211 */ /* 0x080fe400008f0eff */
[----:B------:R-:W-:Y:S02]  /*10170*/  CS2R R110, SRZ ;  /* 0x00000000006e7805 */ /* 0x000fe4000001ff00 */
[----:B------:R-:W-:Y:S01]  /*10180*/  LEA.HI.X.SX32 R25, R11, R23, 0x1, P2 ;  /* 0x000000170b197211 */ /* 0x000fe200010f0eff */
[----:B------:R-:W-:Y:S01]  /*10190*/  IMAD.U32 R154, RZ, RZ, UR6 ;  /* 0x00000006ff9a7e24 */ /* 0x000fe2000f8e00ff */
[----:B------:R-:W-:Y:S01]  /*101a0*/  R2UR UR54, R15 ;  /* 0x000000000f3672ca */ /* 0x000fe200000e0000 */
[----:B------:R1:W-:Y:S01]  /*101b0*/  STL.64 [R1+0x6e8], R30 ;  /* 0x0006e81e01007387 */ /* 0x0003e20000100a00 */
[----:B0-----:R-:W-:-:S02]  /*101c0*/  LEA R28, P0, R10, R251, 0x1 ;  /* 0x000000fb0a1c7211 */ /* 0x001fc400078008ff */
[----:B------:R-:W-:Y:S02]  /*101d0*/  CS2R R112, SRZ ;  /* 0x0000000000707805 */ /* 0x000fe4000001ff00 */
[C---:B------:R-:W-:Y:S02]  /*101e0*/  LEA R15, R27.reuse, R7, 0x4 ;  /* 0x000000071b0f7211 */ /* 0x040fe400078e20ff */
[----:B------:R-:W-:Y:S02]  /*101f0*/  CS2R R114, SRZ ;  /* 0x0000000000727805 */ /* 0x000fe4000001ff00 */
[----:B------:R-:W-:Y:S02]  /*10200*/  LEA.HI.X.SX32 R29, R10, R23, 0x1, P0 ;  /* 0x000000170a1d7211 */ /* 0x000fe400000f0eff */
[----:B------:R-:W-:Y:S02]  /*10210*/  CS2R R116, SRZ ;  /* 0x0000000000747805 */ /* 0x000fe4000001ff00 */
[----:B------:R-:W-:-:S02]  /*10220*/  LEA R4, R27, R15, 0x4 ;  /* 0x0000000f1b047211 */ /* 0x000fc400078e20ff */
[----:B------:R-:W-:Y:S02]  /*10230*/  CS2R R118, SRZ ;  /* 0x0000000000767805 */ /* 0x000fe4000001ff00 */
[----:B------:R-:W-:Y:S01]  /*10240*/  MOV R155, UR7 ;  /* 0x00000007009b7c02 */ /* 0x000fe20008000f00 */
[----:B------:R0:W-:Y:S01]  /*10250*/  STL.64 [R1+0x6e0], R28 ;  /* 0x0006e01c01007387 */ /* 0x0001e20000100a00 */
[----:B------:R-:W-:Y:S01]  /*10260*/  LEA R6, R27, R4, 0x4 ;  /* 0x000000041b067211 */ /* 0x000fe200078e20ff */
[----:B------:R-:W-:Y:S01]  /*10270*/  UIADD3.64 UR8, UR54, 0x2, URZ ;  /* 0x0000000236087897 */ /* 0x000fe2000fffe03f */
[----:B-1----:R-:W-:Y:S01]  /*10280*/  LEA R30, P0, R13, R251, 0x1 ;  /* 0x000000fb0d1e7211 */ /* 0x002fe200078008ff */
[----:B------:R1:W-:Y:S01]  /*10290*/  STL.64 [R1+0x6d8], R24 ;  /* 0x0006d81801007387 */ /* 0x0003e20000100a00 */
[----:B------:R-:W-:Y:S01]  /*102a0*/  LEA R0, R27, R6, 0x4 ;  /* 0x000000061b007211 */ /* 0x000fe200078e20ff */
[----:B------:R-:W-:Y:S01]  /*102b0*/  UIADD3.64 UR6, UR54, 0x4, URZ ;  /* 0x0000000436067897 */ /* 0x000fe2000fffe03f */
[----:B------:R-:W-:Y:S01]  /*102c0*/  LEA.HI.X.SX32 R31, R13, R23, 0x1, P0 ;  /* 0x000000170d1f7211 */ /* 0x000fe200000f0eff */
[----:B------:R-:W-:Y:S01]  /*102d0*/  UIADD3.64 UR12, UR54, 0x204, URZ ;  /* 0x00000204360c7897 */ /* 0x000fe2000fffe03f */
[----:B------:R-:W-:-:S02]  /*102e0*/  LEA R2, R27, R0, 0x4 ;  /* 0x000000001b027211 */ /* 0x000fc400078e20ff */
[----:B------:R-:W-:Y:S02]  /*102f0*/  CS2R R120, SRZ ;  /* 0x0000000000787805 */ /* 0x000fe4000001ff00 */
[----:B------:R-:W-:Y:S01]  /*10300*/  MOV R206, UR8 ;  /* 0x0000000800ce7c02 */ /* 0x000fe20008000f00 */
[----:B------:R2:W-:Y:S01]  /*10310*/  STL.64 [R1+0x6d0], R30 ;  /* 0x0006d01e01007387 */ /* 0x0005e20000100a00 */
[----:B0-----:R-:W-:Y:S02]  /*10320*/  LEA R28, P1, R14, R251, 0x1 ;  /* 0x000000fb0e1c7211 */ /* 0x001fe400078208ff */
[----:B------:R-:W-:Y:S02]  /*10330*/  CS2R R122, SRZ ;  /* 0x00000000007a7805 */ /* 0x000fe4000001ff00 */
[----:B------:R-:W-:Y:S02]  /*10340*/  LEA R8, R27, R2, 0x4 ;  /* 0x000000021b087211 */ /* 0x000fe400078e20ff */
[----:B------:R-:W-:-:S02]  /*10350*/  CS2R R124, SRZ ;  /* 0x00000000007c7805 */ /* 0x000fc4000001ff00 */
[C---:B-1----:R-:W-:Y:S02]  /*10360*/  LEA R24, P2, R3.reuse, R251, 0x1 ;  /* 0x000000fb03187211 */ /* 0x042fe400078408ff */
[----:B------:R-:W-:Y:S02]  /*10370*/  CS2R R126, SRZ ;  /* 0x00000000007e7805 */ /* 0x000fe4000001ff00 */
[-C--:B------:R-:W-:Y:S02]  /*10380*/  LEA.HI.X.SX32 R29, R14, R23.reuse, 0x1, P1 ;  /* 0x000000170e1d7211 */ /* 0x080fe400008f0eff */
[----:B------:R-:W-:Y:S02]  /*10390*/  CS2R R128, SRZ ;  /* 0x0000000000807805 */ /* 0x000fe4000001ff00 */
[----:B------:R-:W-:Y:S02]  /*103a0*/  LEA.HI.X.SX32 R25, R3, R23, 0x1, P2 ;  /* 0x0000001703197211 */ /* 0x000fe400010f0eff */
[----:B------:R-:W-:-:S02]  /*103b0*/  CS2R R130, SRZ ;  /* 0x0000000000827805 */ /* 0x000fc4000001ff00 */
[----:B------:R-:W-:Y:S01]  /*103c0*/  LEA R9, R27, R8, 0x4 ;  /* 0x000000081b097211 */ /* 0x000fe200078e20ff */
[----:B------:R0:W-:Y:S01]  /*103d0*/  STL.64 [R1+0x6c8], R28 ;  /* 0x0006c81c01007387 */ /* 0x0001e20000100a00 */
[----:B--2---:R-:W-:Y:S02]  /*103e0*/  LEA R30, P0, R5, R251, 0x1 ;  /* 0x000000fb051e7211 */ /* 0x004fe400078008ff */
[----:B------:R-:W-:Y:S02]  /*103f0*/  CS2R R132, SRZ ;  /* 0x0000000000847805 */ /* 0x000fe4000001ff00 */
[----:B------:R-:W-:Y:S01]  /*10400*/  LEA R10, R27, R9, 0x4 ;  /* 0x000000091b0a7211 */ /* 0x000fe200078e20ff */
[----:B------:R1:W-:Y:S01]  /*10410*/  STL.64 [R1+0x6c0], R24 ;  /* 0x0006c01801007387 */ /* 0x0003e20000100a00 */
[----:B------:R-:W-:Y:S02]  /*10420*/  LEA.HI.X.SX32 R31, R5, R23, 0x1, P0 ;  /* 0x00000017051f7211 */ /* 0x000fe400000f0eff */
[----:B------:R-:W-:-:S02]  /*10430*/  CS2R R134, SRZ ;  /* 0x0000000000867805 */ /* 0x000fc4000001ff00 */
[C---:B------:R-:W-:Y:S02]  /*10440*/  LEA R3, R27.reuse, R10, 0x4 ;  /* 0x0000000a1b037211 */ /* 0x040fe400078e20ff */
[----:B------:R-:W-:Y:S02]  /*10450*/  CS2R R136, SRZ ;  /* 0x0000000000887805 */ /* 0x000fe4000001ff00 */
[----:B------:R-:W-:Y:S01]  /*10460*/  MOV R207, UR9 ;  /* 0x0000000900cf7c02 */ /* 0x000fe20008000f00 */
[----:B------:R2:W-:Y:S01]  /*10470*/  STL.64 [R1+0x6b8], R30 ;  /* 0x0006b81e01007387 */ /* 0x0005e20000100a00 */
[----:B------:R-:W-:Y:S01]  /*10480*/  LEA R11, R27, R3, 0x4 ;  /* 0x000000031b0b7211 */ /* 0x000fe200078e20ff */
[----:B------:R-:W-:Y:S01]  /*10490*/  UIADD3.64 UR8, UR54, 0x7e, URZ ;  /* 0x0000007e36087897 */ /* 0x000fe2000fffe03f */
[----:B0-----:R-:W-:Y:S02]  /*104a0*/  LEA R28, P1, R7, R251, 0x1 ;  /* 0x000000fb071c7211 */ /* 0x001fe400078208ff */
[----:B------:R-:W-:-:S02]  /*104b0*/  CS2R R138, SRZ ;  /* 0x00000000008a7805 */ /* 0x000fc4000001ff00 */
[----:B------:R-:W-:Y:S02]  /*104c0*/  LEA R5, R27, R11, 0x4 ;  /* 0x0000000b1b057211 */ /* 0x000fe400078e20ff */
[----:B------:R-:W-:Y:S02]  /*104d0*/  CS2R R140, SRZ ;  /* 0x00000000008c7805 */ /* 0x000fe4000001ff00 */
[----:B-1----:R-:W-:Y:S02]  /*104e0*/  LEA R24, P2, R15, R251, 0x1 ;  /* 0x000000fb0f187211 */ /* 0x002fe400078408ff */
[----:B------:R-:W-:Y:S02]  /*104f0*/  CS2R R142, SRZ ;  /* 0x00000000008e7805 */ /* 0x000fe4000001ff00 */
[----:B------:R-:W-:Y:S02]  /*10500*/  LEA.HI.X.SX32 R29, R7, R23, 0x1, P1 ;  /* 0x00000017071d7211 */ /* 0x000fe400008f0eff */
[----:B------:R-:W-:-:S02]  /*10510*/  CS2R R144, SRZ ;  /* 0x0000000000907805 */ /* 0x000fc4000001ff00 */
[----:B------:R-:W-:Y:S02]  /*10520*/  LEA.HI.X.SX32 R25, R15, R23, 0x1, P2 ;  /* 0x000000170f197211 */ /* 0x000fe400010f0eff */
[----:B------:R-:W-:Y:S02]  /*10530*/  CS2R R146, SRZ ;  /* 0x0000000000927805 */ /* 0x000fe4000001ff00 */
[C---:B--2---:R-:W-:Y:S01]  /*10540*/  LEA R30, P0, R4.reuse, R251, 0x1 ;  /* 0x000000fb041e7211 */ /* 0x044fe200078008ff */
[----:B------:R0:W-:Y:S01]  /*10550*/  STL.64 [R1+0x6b0], R28 ;  /* 0x0006b01c01007387 */ /* 0x0001e20000100a00 */
[----:B------:R-:W-:Y:S02]  /*10560*/  LEA R7, R27, R5, 0x4 ;  /* 0x000000051b077211 */ /* 0x000fe400078e20ff */
[----:B------:R-:W-:Y:S02]  /*10570*/  CS2R R148, SRZ ;  /* 0x0000000000947805 */ /* 0x000fe4000001ff00 */
[----:B------:R-:W-:Y:S01]  /*10580*/  LEA.HI.X.SX32 R31, R4, R23, 0x1, P0 ;  /* 0x00000017041f7211 */ /* 0x000fe200000f0eff */
[----:B------:R1:W-:Y:S01]  /*10590*/  STL.64 [R1+0x6a8], R24 ;  /* 0x0006a81801007387 */ /* 0x0003e20000100a00 */
[----:B------:R-:W-:-:S02]  /*105a0*/  MOV R204, UR6 ;  /* 0x0000000600cc7c02 */ /* 0x000fc40008000f00 */
[----:B------:R-:W-:Y:S02]  /*105b0*/  CS2R R150, SRZ ;  /* 0x0000000000967805 */ /* 0x000fe4000001ff00 */
[----:B------:R-:W-:Y:S01]  /*105c0*/  MOV R205, UR7 ;  /* 0x0000000700cd7c02 */ /* 0x000fe20008000f00 */
[----:B------:R2:W-:Y:S01]  /*105d0*/  STL.64 [R1+0x6a0], R30 ;  /* 0x0006a01e01007387 */ /* 0x0005e20000100a00 */
[----:B------:R-:W-:Y:S01]  /*105e0*/  UIADD3.64 UR6, UR54, 0x80, URZ ;  /* 0x0000008036067897 */ /* 0x000fe2000fffe03f */
[----:B------:R-:W-:Y:S01]  /*105f0*/  MOV R202, UR8 ;  /* 0x0000000800ca7c02 */ /* 0x000fe20008000f00 */
[----:B------:R-:W-:Y:S01]  /*10600*/  UMOV UR11, 0x40000040 ;  /* 0x40000040000b7882 */ /* 0x000fe20000000000 */
[-C--:B0-----:R-:W-:Y:S01]  /*10610*/  LEA R28, P1, R6, R251.reuse, 0x1 ;  /* 0x000000fb061c7211 */ /* 0x081fe200078208ff */
[----:B------:R-:W-:Y:S01]  /*10620*/  UIADD3.64 UR14, UR54, 0x282, URZ ;  /* 0x00000282360e7897 */ /* 0x000fe2000fffe03f */
[----:B------:R-:W-:Y:S01]  /*10630*/  MOV R203, UR9 ;  /* 0x0000000900cb7c02 */ /* 0x000fe20008000f00 */
[----:B------:R-:W-:Y:S01]  /*10640*/  UIADD3.64 UR8, UR54, 0x82, URZ ;  /* 0x0000008236087897 */ /* 0x000fe2000fffe03f */
[----:B-1----:R-:W-:Y:S01]  /*10650*/  LEA R24, P2, R0, R251, 0x1 ;  /* 0x000000fb00187211 */ /* 0x002fe200078408ff */
[----:B------:R-:W-:Y:S01]  /*10660*/  UIADD3.64 UR18, UR54, 0x284, URZ ;  /* 0x0000028436127897 */ /* 0x000fe2000fffe03f */
[-C--:B------:R-:W-:Y:S01]  /*10670*/  LEA.HI.X.SX32 R29, R6, R23.reuse, 0x1, P1 ;  /* 0x00000017061d7211 */ /* 0x080fe200008f0eff */
[----:B------:R-:W-:Y:S01]  /*10680*/  UIADD3.64 UR22, UR54, 0x2fe, URZ ;  /* 0x000002fe36167897 */ /* 0x000fe2000fffe03f */
[----:B------:R-:W-:-:S02]  /*10690*/  LEA.HI.X.SX32 R25, R0, R23, 0x1, P2 ;  /* 0x0000001700197211 */ /* 0x000fc400010f0eff */
[----:B--2---:R-:W-:Y:S02]  /*106a0*/  CS2R R30, SRZ ;  /* 0x00000000001e7805 */ /* 0x004fe4000001ff00 */
[----:B------:R-:W-:Y:S01]  /*106b0*/  LEA R14, P2, R9, R251, 0x1 ;  /* 0x000000fb090e7211 */ /* 0x000fe200078408ff */
[----:B------:R0:W-:Y:S01]  /*106c0*/  STL.64 [R1+0x698], R28 ;  /* 0x0006981c01007387 */ /* 0x0001e20000100a00 */
[----:B------:R-:W-:Y:S01]  /*106d0*/  LEA R0, R27, R7, 0x4 ;  /* 0x000000071b007211 */ /* 0x000fe200078e20ff */
[----:B------:R-:W-:Y:S01]  /*106e0*/  UIADD3.64 UR26, UR54, 0x300, URZ ;  /* 0x00000300361a7897 */ /* 0x000fe2000fffe03f */
[----:B------:R-:W-:Y:S01]  /*106f0*/  LEA.HI.X.SX32 R15, R9, R23, 0x1, P2 ;  /* 0x00000017090f7211 */ /* 0x000fe200010f0eff */
[----:B------:R1:W-:Y:S01]  /*10700*/  STL.64 [R1+0x690], R24 ;  /* 0x0006901801007387 */ /* 0x0003e20000100a00 */
[----:B------:R-:W-:Y:S01]  /*10710*/  LEA R4, R27, R0, 0x4 ;  /* 0x000000001b047211 */ /* 0x000fe200078e20ff */
[----:B------:R-:W-:Y:S01]  /*10720*/  UIADD3.64 UR30, UR54, 0x302, URZ ;  /* 0x00000302361e7897 */ /* 0x000fe2000fffe03f */
[----:B------:R-:W-:Y:S01]  /*10730*/  MOV R200, UR6 ;  /* 0x0000000600c87c02 */ /* 0x000fe20008000f00 */
[----:B------:R-:W-:Y:S01]  /*10740*/  UIADD3.64 UR34, UR54, 0x304, URZ ;  /* 0x0000030436227897 */ /* 0x000fe2000fffe03f */
[----:B------:R-:W-:Y:S01]  /*10750*/  MOV R201, UR7 ;  /* 0x0000000700c97c02 */ /* 0x000fe20008000f00 */
[----:B------:R-:W-:Y:S01]  /*10760*/  UIADD3.64 UR6, UR54, 0x84, URZ ;  /* 0x0000008436067897 */ /* 0x000fe2000fffe03f */
[----:B------:R-:W-:Y:S01]  /*10770*/  MOV R198, UR8 ;  /* 0x0000000800c67c02 */ /* 0x000fe20008000f00 */
[----:B------:R-:W-:Y:S01]  /*10780*/  UIADD3.64 UR38, UR54, 0x37e, URZ ;  /* 0x0000037e36267897 */ /* 0x000fe2000fffe03f */
        /* <DEDUP_REMOVED lines=9> */
[C---:B------:R-:W-:Y:S01]  /*10820*/  LEA R2, R27.reuse, R4, 0x4 ;  /* 0x000000041b027211 */ /* 0x040fe200078e20ff */
[----:B------:R0:W-:Y:S01]  /*10830*/  STL.64 [R1+0x688], R28 ;  /* 0x0006881c01007387 */ /* 0x0001e20000100a00 */
[----:B------:R-:W-:Y:S02]  /*10840*/  MOV R196, UR6 ;  /* 0x0000000600c47c02 */ /* 0x000fe40008000f00 */
[----:B------:R-:W-:Y:S01]  /*10850*/  LEA R6, R27, R2, 0x4 ;  /* 0x000000021b067211 */ /* 0x000fe200078e20ff */
[----:B------:R1:W-:Y:S01]  /*10860*/  STL.64 [R1+0x680], R24 ;  /* 0x0006801801007387 */ /* 0x0003e20000100a00 */
[----:B------:R-:W-:Y:S01]  /*10870*/  MOV R197, UR7 ;  /* 0x0000000700c57c02 */ /* 0x000fe20008000f00 */
[----:B------:R-:W-:Y:S01]  /*10880*/  UIADD3.64 UR6, UR54, 0x100, URZ ;  /* 0x0000010036067897 */ /* 0x000fe2000fffe03f */
[----:B------:R-:W-:Y:S01]  /*10890*/  MOV R194, UR8 ;  /* 0x0000000800c27c02 */ /* 0x000fe20008000f00 */
[----:B------:R2:W-:Y:S01]  /*108a0*/  STL.64 [R1+0x678], R14 ;  /* 0x0006780e01007387 */ /* 0x0005e20000100a00 */
[----:B------:R-:W-:Y:S01]  /*108b0*/  MOV R195, UR9 ;  /* 0x0000000900c37c02 */ /* 0x000fe20008000f00 */
[----:B------:R-:W-:Y:S01]  /*108c0*/  UIADD3.64 UR8, UR54, 0x102, URZ ;  /* 0x0000010236087897 */ /* 0x000fe2000fffe03f */
[----:B------:R-:W-:-:S02]  /*108d0*/  LOP3.LUT R156, R12, 0x88, RZ, 0xfc, !PT ;  /* 0x000000880c9c7812 */ /* 0x000fc400078efcff */
[CC--:B0-----:R-:W-:Y:S02]  /*108e0*/  LEA R28, P0, R10.reuse, R251.reuse, 0x1 ;  /* 0x000000fb0a1c7211 */ /* 0x0c1fe400078008ff */
[----:B------:R-:W-:Y:S02]  /*108f0*/  MOV R192, UR6 ;  /* 0x0000000600c07c02 */ /* 0x000fe40008000f00 */
[----:B-1----:R-:W-:Y:S02]  /*10900*/  LEA R24, P1, R3, R251, 0x1 ;  /* 0x000000fb03187211 */ /* 0x002fe400078208ff */
[----:B------:R-:W-:Y:S02]  /*10910*/  LEA.HI.X.SX32 R29, R10, R23, 0x1, P0 ;  /* 0x000000170a1d7211 */ /* 0x000fe400000f0eff */
[----:B--2---:R-:W-:Y:S02]  /*10920*/  LEA R14, P2, R11, R251, 0x1 ;  /* 0x000000fb0b0e7211 */ /* 0x004fe400078408ff */
[-C--:B------:R-:W-:Y:S01]  /*10930*/  LEA.HI.X.SX32 R25, R3, R23.reuse, 0x1, P1 ;  /* 0x0000001703197211 */ /* 0x080fe200008f0eff */
[----:B------:R0:W-:Y:S01]  /*10940*/  STL.64 [R1+0x670], R28 ;  /* 0x0006701c01007387 */ /* 0x0001e20000100a00 */
[----:B------:R-:W-:-:S02]  /*10950*/  LEA.HI.X.SX32 R15, R11, R23, 0x1, P2 ;  /* 0x000000170b0f7211 */ /* 0x000fc400010f0eff */
[C---:B------:R-:W-:Y:S01]  /*10960*/  LEA R3, R27.reuse, R6, 0x4 ;  /* 0x000000061b037211 */ /* 0x040fe200078e20ff */
[----:B------:R1:W-:Y:S01]  /*10970*/  STL.64 [R1+0x668], R24 ;  /* 0x0006681801007387 */ /* 0x0003e20000100a00 */
[----:B------:R-:W-:Y:S01]  /*10980*/  MOV R193, UR7 ;  /* 0x0000000700c17c02 */ /* 0x000fe20008000f00 */
[----:B------:R-:W-:Y:S01]  /*10990*/  UIADD3.64 UR6, UR54, 0x104, URZ ;  /* 0x0000010436067897 */ /* 0x000fe2000fffe03f */
[----:B------:R-:W-:Y:S01]  /*109a0*/  LEA R8, R27, R3, 0x4 ;  /* 0x000000031b087211 */ /* 0x000fe200078e20ff */
[----:B------:R2:W-:Y:S01]  /*109b0*/  STL.64 [R1+0x660], R14 ;  /* 0x0006600e01007387 */ /* 0x0005e20000100a00 */
[----:B------:R-:W-:Y:S02]  /*109c0*/  MOV R190, UR8 ;  /* 0x0000000800be7c02 */ /* 0x000fe40008000f00 */
[----:B------:R-:W-:Y:S01]  /*109d0*/  MOV R191, UR9 ;  /* 0x0000000900bf7c02 */ /* 0x000fe20008000f00 */
[----:B------:R-:W-:Y:S01]  /*109e0*/  UIADD3.64 UR8, UR54, 0x17e, URZ ;  /* 0x0000017e36087897 */ /* 0x000fe2000fffe03f */
[----:B0-----:R-:W-:-:S02]  /*109f0*/  LEA R28, P0, R5, R251, 0x1 ;  /* 0x000000fb051c7211 */ /* 0x001fc400078008ff */
[----:B------:R-:W-:Y:S02]  /*10a00*/  MOV R188, UR6 ;  /* 0x0000000600bc7c02 */ /* 0x000fe40008000f00 */
[----:B-1----:R-:W-:Y:S02]  /*10a10*/  LEA R24, P1, R7, R251, 0x1 ;  /* 0x000000fb07187211 */ /* 0x002fe400078208ff */
[----:B------:R-:W-:Y:S02]  /*10a20*/  LEA.HI.X.SX32 R29, R5, R23, 0x1, P0 ;  /* 0x00000017051d7211 */ /* 0x000fe400000f0eff */
[C---:B--2---:R-:W-:Y:S02]  /*10a30*/  LEA R14, P2, R0.reuse, R251, 0x1 ;  /* 0x000000fb000e7211 */ /* 0x044fe400078408ff */
[-C--:B------:R-:W-:Y:S01]  /*10a40*/  LEA.HI.X.SX32 R25, R7, R23.reuse, 0x1, P1 ;  /* 0x0000001707197211 */ /* 0x080fe200008f0eff */
[----:B------:R0:W-:Y:S01]  /*10a50*/  STL.64 [R1+0x658], R28 ;  /* 0x0006581c01007387 */ /* 0x0001e20000100a00 */
[----:B------:R-:W-:-:S02]  /*10a60*/  LEA.HI.X.SX32 R15, R0, R23, 0x1, P2 ;  /* 0x00000017000f7211 */ /* 0x000fc400010f0eff */
[C---:B------:R-:W-:Y:S01]  /*10a70*/  LEA R10, P2, R6.reuse, R251, 0x1 ;  /* 0x000000fb060a7211 */ /* 0x040fe200078408ff */
[----:B------:R1:W-:Y:S01]  /*10a80*/  STL.64 [R1+0x650], R24 ;  /* 0x0006501801007387 */ /* 0x0003e20000100a00 */
[C---:B------:R-:W-:Y:S02]  /*10a90*/  LEA R0, R27.reuse, R8, 0x4 ;  /* 0x000000081b007211 */ /* 0x040fe400078e20ff */
[----:B------:R-:W-:Y:S01]  /*10aa0*/  LEA.HI.X.SX32 R11, R6, R23, 0x1, P2 ;  /* 0x00000017060b7211 */ /* 0x000fe200010f0eff */
[----:B------:R2:W-:Y:S01]  /*10ab0*/  STL.64 [R1+0x648], R14 ;  /* 0x0006480e01007387 */ /* 0x0005e20000100a00 */
[----:B------:R-:W-:Y:S02]  /*10ac0*/  LEA R5, R27, R0, 0x4 ;  /* 0x000000001b057211 */ /* 0x000fe400078e20ff */
[----:B------:R-:W-:Y:S01]  /*10ad0*/  MOV R189, UR7 ;  /* 0x0000000700bd7c02 */ /* 0x000fe20008000f00 */
[----:B------:R-:W-:Y:S01]  /*10ae0*/  UIADD3.64 UR6, UR54, 0x180, URZ ;  /* 0x0000018036067897 */ /* 0x000fe2000fffe03f */
[----:B------:R-:W-:-:S02]  /*10af0*/  MOV R186, UR8 ;  /* 0x0000000800ba7c02 */ /* 0x000fc40008000f00 */
[----:B0-----:R-:W-:Y:S02]  /*10b00*/  CS2R R28, SRZ ;  /* 0x00000000001c7805 */ /* 0x001fe4000001ff00 */
[----:B------:R-:W-:Y:S01]  /*10b10*/  MOV R187, UR9 ;  /* 0x0000000900bb7c02 */ /* 0x000fe20008000f00 */
[----:B------:R-:W-:Y:S01]  /*10b20*/  UIADD3.64 UR8, UR54, 0x182, URZ ;  /* 0x0000018236087897 */ /* 0x000fe2000fffe03f */
[-C--:B-1----:R-:W-:Y:S02]  /*10b30*/  LEA R24, P0, R4, R251.reuse, 0x1 ;  /* 0x000000fb04187211 */ /* 0x082fe400078008ff */
[----:B------:R-:W-:Y:S02]  /*10b40*/  MOV R184, UR6 ;  /* 0x0000000600b87c02 */ /* 0x000fe40008000f00 */
[----:B--2---:R-:W-:Y:S02]  /*10b50*/  LEA R14, P1, R2, R251, 0x1 ;  /* 0x000000fb020e7211 */ /* 0x004fe400078208ff */
[----:B------:R-:W-:-:S02]  /*10b60*/  LEA.HI.X.SX32 R25, R4, R23, 0x1, P0 ;  /* 0x0000001704197211 */ /* 0x000fc400000f0eff */
[----:B------:R-:W-:Y:S02]  /*10b70*/  LEA.HI.X.SX32 R15, R2, R23, 0x1, P1 ;  /* 0x00000017020f7211 */ /* 0x000fe400008f0eff */
        /* <DEDUP_REMOVED lines=8> */
[----:B------:R2:W-:Y:S01]  /*10c00*/  STL.64 [R1+0x630], R10 ;  /* 0x0006300a01007387 */ /* 0x0005e20000100a00 */
[----:B------:R-:W-:Y:S01]  /*10c10*/  MOV R180, UR6 ;  /* 0x0000000600b47c02 */ /* 0x000fe20008000f00 */
[----:B------:R-:W-:Y:S01]  /*10c20*/  UIADD3.64 UR8, UR54, 0x1fe, URZ ;  /* 0x000001fe36087897 */ /* 0x000fe2000fffe03f */
[----:B------:R-:W-:Y:S01]  /*10c30*/  MOV R181, UR7 ;  /* 0x0000000700b57c02 */ /* 0x000fe20008000f00 */
[----:B------:R-:W-:Y:S01]  /*10c40*/  UIADD3.64 UR6, UR54, 0x200, URZ ;  /* 0x0000020036067897 */ /* 0x000fe2000fffe03f */
[----:B0-----:R-:W-:-:S02]  /*10c50*/  LEA R24, P0, R3, R251, 0x1 ;  /* 0x000000fb03187211 */ /* 0x001fc400078008ff */
[----:B------:R-:W-:Y:S02]  /*10c60*/  LOP3.LUT R156, R12, 0x80, RZ, 0xfc, !PT ;  /* 0x000000800c9c7812 */ /* 0x000fe400078efcff */
[----:B------:R-:W-:Y:S02]  /*10c70*/  LEA.HI.X.SX32 R25, R3, R23, 0x1, P0 ;  /* 0x0000001703197211 */ /* 0x000fe400000f0eff */
[-C--:B-1----:R-:W-:Y:S02]  /*10c80*/  LEA R14, P1, R8, R251.reuse, 0x1 ;  /* 0x000000fb080e7211 */ /* 0x082fe400078208ff */
[----:B--2---:R-:W-:Y:S01]  /*10c90*/  LEA R10, P2, R0, R251, 0x1 ;  /* 0x000000fb000a7211 */ /* 0x004fe200078408ff */
[----:B------:R0:W-:Y:S01]  /*10ca0*/  STL.64 [R1+0x628], R24 ;  /* 0x0006281801007387 */ /* 0x0001e20000100a00 */
[-C--:B------:R-:W-:Y:S02]  /*10cb0*/  LEA.HI.X.SX32 R15, R8, R23.reuse, 0x1, P1 ;  /* 0x00000017080f7211 */ /* 0x080fe400008f0eff */
[----:B------:R-:W-:-:S02]  /*10cc0*/  LEA.HI.X.SX32 R11, R0, R23, 0x1, P2 ;  /* 0x00000017000b7211 */ /* 0x000fc400010f0eff */
[-C--:B------:R-:W-:Y:S02]  /*10cd0*/  LEA R8, P1, R2, R251.reuse, 0x1 ;  /* 0x000000fb02087211 */ /* 0x080fe400078208ff */
[----:B------:R-:W-:Y:S01]  /*10ce0*/  LEA R6, P2, R4, R251, 0x1 ;  /* 0x000000fb04067211 */ /* 0x000fe200078408ff */
[----:B------:R1:W-:Y:S01]  /*10cf0*/  STL.64 [R1+0x618], R10 ;  /* 0x0006180a01007387 */ /* 0x0003e20000100a00 */
[-C--:B------:R-:W-:Y:S02]  /*10d00*/  LEA.HI.X.SX32 R9, R2, R23.reuse, 0x1, P1 ;  /* 0x0000001702097211 */ /* 0x080fe400008f0eff */
[----:B------:R-:W-:Y:S01]  /*10d10*/  LEA.HI.X.SX32 R7, R4, R23, 0x1, P2 ;  /* 0x0000001704077211 */ /* 0x000fe200010f0eff */
[----:B------:R2:W-:Y:S01]  /*10d20*/  STL.64 [R1+0x620], R14 ;  /* 0x0006200e01007387 */ /* 0x0005e20000100a00 */
[----:B------:R-:W-:Y:S02]  /*10d30*/  MOV R178, UR8 ;  /* 0x0000000800b27c02 */ /* 0x000fe40008000f00 */
[----:B0-----:R-:W-:-:S02]  /*10d40*/  CS2R R24, SRZ ;  /* 0x0000000000187805 */ /* 0x001fc4000001ff00 */
[----:B------:R-:W-:Y:S01]  /*10d50*/  MOV R179, UR9 ;  /* 0x0000000900b37c02 */ /* 0x000fe20008000f00 */
[----:B------:R-:W-:Y:S01]  /*10d60*/  UIADD3.64 UR8, UR54, 0x202, URZ ;  /* 0x0000020236087897 */ /* 0x000fe2000fffe03f */
[----:B------:R-:W-:Y:S01]  /*10d70*/  MOV R176, UR6 ;  /* 0x0000000600b07c02 */ /* 0x000fe20008000f00 */
[----:B------:R-:W-:Y:S01]  /*10d80*/  UMOV UR6, UR10 ;  /* 0x0000000a00067c82 */ /* 0x000fe20008000000 */
[----:B------:R-:W-:Y:S01]  /*10d90*/  MOV R177, UR7 ;  /* 0x0000000700b17c02 */ /* 0x000fe20008000f00 */
[----:B------:R-:W-:Y:S01]  /*10da0*/  UMOV UR7, 0xc0000010 ;  /* 0xc000001000077882 */ /* 0x000fe20000000000 */
[----:B-1----:R-:W-:Y:S01]  /*10db0*/  LEA R10, P0, R5, R251, 0x1 ;  /* 0x000000fb050a7211 */ /* 0x002fe200078008ff */
[----:B------:R-:W-:Y:S01]  /*10dc0*/  IMAD.U32 R157, RZ, RZ, UR7 ;  /* 0x00000007ff9d7e24 */ /* 0x000fe2000f8e00ff */
[----:B------:R-:W-:Y:S01]  /*10dd0*/  LOP3.LUT R156, R12, 0x8, RZ, 0xfc, !PT ;  /* 0x000000080c9c7812 */ /* 0x000fe200078efcff */
[----:B--2---:R-:W-:Y:S01]  /*10de0*/  IMAD R14, R211, 0xa, RZ ;  /* 0x0000000ad30e7824 */ /* 0x004fe200078e02ff */
[----:B------:R-:W-:Y:S01]  /*10df0*/  LEA.HI.X.SX32 R11, R5, R23, 0x1, P0 ;  /* 0x00000017050b7211 */ /* 0x000fe200000f0eff */
[----:B------:R-:W-:Y:S01]  /*10e00*/  IMAD R5, R211, 0x3, RZ ;  /* 0x00000003d3057824 */ /* 0x000fe200078e02ff */
[----:B------:R-:W-:Y:S01]  /*10e10*/  LEA R0, R27, R4, 0x4 ;  /* 0x000000041b007211 */ /* 0x000fe200078e20ff */
[C---:B------:R-:W-:Y:S01]  /*10e20*/  IMAD R15, R211.reuse, 0xb, RZ ;  /* 0x0000000bd30f7824 */ /* 0x040fe200078e02ff */
[----:B------:R-:W-:Y:S01]  /*10e30*/  MOV R156, UR6 ;  /* 0x00000006009c7c02 */ /* 0x000fe20008000f00 */
[----:B------:R0:W-:Y:S01]  /*10e40*/  STL.64 [R1+0x610], R10 ;  /* 0x0006100a01007387 */ /* 0x0001e20000100a00 */
[----:B------:R-:W-:Y:S01]  /*10e50*/  SHF.L.U32 R4, R211, 0x1, RZ ;  /* 0x00000001d3047819 */ /* 0x000fe200000006ff */
[----:B------:R-:W-:Y:S01]  /*10e60*/  UIADD3.64 UR6, UR54, 0x280, URZ ;  /* 0x0000028036067897 */ /* 0x000fe2000fffe03f */
[----:B------:R-:W-:Y:S01]  /*10e70*/  MOV R174, UR8 ;  /* 0x0000000800ae7c02 */ /* 0x000fe20008000f00 */
[----:B------:R1:W-:Y:S01]  /*10e80*/  STL.64 [R1+0x608], R8 ;  /* 0x0006080801007387 */ /* 0x0003e20000100a00 */
[----:B------:R-:W-:Y:S01]  /*10e90*/  MOV R175, UR9 ;  /* 0x0000000900af7c02 */ /* 0x000fe20008000f00 */
[----:B------:R-:W-:Y:S01]  /*10ea0*/  UIADD3.64 UR8, UR54, 0x27e, URZ ;  /* 0x0000027e36087897 */ /* 0x000fe2000fffe03f */
[----:B------:R-:W-:Y:S01]  /*10eb0*/  MOV R160, UR12 ;  /* 0x0000000c00a07c02 */ /* 0x000fe20008000f00 */
[----:B------:R2:W-:Y:S01]  /*10ec0*/  STL.64 [R1+0x600], R6 ;  /* 0x0006000601007387 */ /* 0x0005e20000100a00 */
[----:B------:R-:W-:-:S02]  /*10ed0*/  MOV R161, UR13 ;  /* 0x0000000d00a17c02 */ /* 0x000fc40008000f00 */
[----:B------:R-:W-:Y:S02]  /*10ee0*/  CS2R R26, SRZ ;  /* 0x00000000001a7805 */ /* 0x000fe4000001ff00 */
[----:B------:R-:W-:Y:S01]  /*10ef0*/  LEA R250, P3, R0, R251, 0x1 ;  /* 0x000000fb00fa7211 */ /* 0x000fe200078608ff */
[----:B------:R-:W-:Y:S01]  /*10f00*/  STL [R1+0x400], RZ ;  /* 0x000400ff01007387 */ /* 0x000fe20000100800 */
[----:B------:R-:W-:Y:S01]  /*10f10*/  MOV R158, UR8 ;  /* 0x00000008009e7c02 */ /* 0x000fe20008000f00 */
[C---:B0-----:R-:W-:Y:S01]  /*10f20*/  IMAD R11, R211.reuse, 0x9, RZ ;  /* 0x00000009d30b7824 */ /* 0x041fe200078e02ff */
[----:B------:R-:W-:Y:S01]  /*10f30*/  MOV R159, UR9 ;  /* 0x00000009009f7c02 */ /* 0x000fe20008000f00 */
[----:B------:R-:W-:Y:S01]  /*10f40*/  STL [R1+0x404], RZ ;  /* 0x000404ff01007387 */ /* 0x000fe20000100800 */
[C---:B-1----:R-:W-:Y:S01]  /*10f50*/  IMAD R8, R211.reuse, 0x6, RZ ;  /* 0x00000006d3087824 */ /* 0x042fe200078e02ff */
[C---:B------:R-:W-:Y:S01]  /*10f60*/  SHF.L.U32 R10, R211.reuse, 0x3, RZ ;  /* 0x00000003d30a7819 */ /* 0x040fe200000006ff */
[C---:B------:R-:W-:Y:S01]  /*10f70*/  IMAD R9, R211.reuse, 0x7, RZ ;  /* 0x00000007d3097824 */ /* 0x040fe200078e02ff */
[----:B------:R-:W-:Y:S01]  /*10f80*/  STL [R1+0x408], RZ ;  /* 0x000408ff01007387 */ /* 0x000fe20000100800 */
[C---:B--2---:R-:W-:Y:S01]  /*10f90*/  SHF.L.U32 R6, R211.reuse, 0x2, RZ ;  /* 0x00000002d3067819 */ /* 0x044fe200000006ff */
[----:B------:R-:W-:Y:S01]  /*10fa0*/  IMAD R7, R211, 0x5, RZ ;  /* 0x00000005d3077824 */ /* 0x000fe200078e02ff */
[----:B------:R-:W-:Y:S01]  /*10fb0*/  SHF.L.U32 R220, R220, 0x1, RZ ;  /* 0x00000001dcdc7819 */ /* 0x000fe200000006ff */
[----:B------:R-:W-:Y:S01]  /*10fc0*/  STL [R1+0x40c], RZ ;  /* 0x00040cff01007387 */ /* 0x000fe20000100800 */
[----:B------:R-:W-:-:S02]  /*10fd0*/  LEA.HI.X.SX32 R251, R0, R23, 0x1, P3 ;  /* 0x0000001700fb7211 */ /* 0x000fc400018f0eff */
[C---:B------:R-:W-:Y:S01]  /*10fe0*/  LOP3.LUT R171, R21.reuse, 0x10, RZ, 0x3c, !PT ;  /* 0x0000001015ab7812 */ /* 0x040fe200078e3cff */
[----:B------:R-:W-:Y:S01]  /*10ff0*/  STL [R1+0x410], RZ ;  /* 0x000410ff01007387 */ /* 0x000fe20000100800 */
[C---:B------:R-:W-:Y:S02]  /*11000*/  LOP3.LUT R170, R21.reuse, 0x20, RZ, 0x3c, !PT ;  /* 0x0000002015aa7812 */ /* 0x040fe400078e3cff */
[C---:B------:R-:W-:Y:S01]  /*11010*/  LOP3.LUT R169, R21.reuse, 0x30, RZ, 0x3c, !PT ;  /* 0x0000003015a97812 */ /* 0x040fe200078e3cff */
[----:B------:R-:W-:Y:S01]  /*11020*/  STL [R1+0x414], RZ ;  /* 0x000414ff01007387 */ /* 0x000fe20000100800 */
[C---:B------:R-:W-:Y:S02]  /*11030*/  LOP3.LUT R168, R21.reuse, 0x40, RZ, 0x3c, !PT ;  /* 0x0000004015a87812 */ /* 0x040fe400078e3cff */
[C---:B------:R-:W-:Y:S01]  /*11040*/  LOP3.LUT R23, R21.reuse, 0x50, RZ, 0x3c, !PT ;  /* 0x0000005015177812 */ /* 0x040fe200078e3cff */
[----:B------:R-:W-:Y:S01]  /*11050*/  STL [R1+0x418], RZ ;  /* 0x000418ff01007387 */ /* 0x000fe20000100800 */
[----:B------:R-:W-:-:S02]  /*11060*/  LOP3.LUT R22, R21, 0x60, RZ, 0x3c, !PT ;  /* 0x0000006015167812 */ /* 0x000fc400078e3cff */
[----:B------:R-:W-:Y:S01]  /*11070*/  IADD3 R172, R249, R21, RZ ;  /* 0x00000015f9ac7210 */ /* 0x000fe20007ffe0ff */
[----:B------:R-:W-:Y:S01]  /*11080*/  STL [R1+0x41c], RZ ;  /* 0x00041cff01007387 */ /* 0x000fe20000100800 */
[----:B------:R-:W-:Y:S02]  /*11090*/  LOP3.LUT R3, R20, 0x17e, R220, 0x78, !PT ;  /* 0x0000017e14037812 */ /* 0x000fe400078e78dc */
[----:B------:R-:W-:Y:S01]  /*110a0*/  LOP3.LUT R21, R21, 0x70, RZ, 0x3c, !PT ;  /* 0x0000007015157812 */ /* 0x000fe200078e3cff */
[----:B------:R-:W-:Y:S01]  /*110b0*/  STL [R1+0x420], RZ ;  /* 0x000420ff01007387 */ /* 0x000fe20000100800 */
[----:B------:R-:W-:Y:S02]  /*110c0*/  MOV R210, 0xff800000 ;  /* 0xff80000000d27802 */ /* 0x000fe40000000f00 */
[----:B------:R-:W-:Y:S01]  /*110d0*/  MOV R13, RZ ;  /* 0x000000ff000d7202 */ /* 0x000fe20000000f00 */
[----:B------:R-:W-:Y:S01]  /*110e0*/  STL [R1+0x424], RZ ;  /* 0x000424ff01007387 */ /* 0x000fe20000100800 */
[----:B------:R-:W-:-:S02]  /*110f0*/  MOV R20, RZ ;  /* 0x000000ff00147202 */ /* 0x000fc40000000f00 */
[----:B------:R-:W-:Y:S01]  /*11100*/  MOV R2, RZ ;  /* 0x000000ff00027202 */ /* 0x000fe20000000f00 */
[----:B------:R-:W-:Y:S01]  /*11110*/  STL [R1+0x428], RZ ;  /* 0x000428ff01007387 */ /* 0x000fe20000100800 */
[----:B------:R-:W-:Y:S02]  /*11120*/  MOV R0, RZ ;  /* 0x000000ff00007202 */ /* 0x000fe40000000f00 */
[----:B------:R-:W-:Y:S01]  /*11130*/  MOV R212, 0xff800000 ;  /* 0xff80000000d47802 */ /* 0x000fe20000000f00 */
[----:B------:R-:W-:Y:S01]  /*11140*/  STL [R1+0x42c], RZ ;  /* 0x00042cff01007387 */ /* 0x000fe20000100800 */
[C---:B------:R-:W-:Y:S02]  /*11150*/  IADD3 R171, R249.reuse, R171, RZ ;  /* 0x000000abf9ab7210 */ /* 0x040fe40007ffe0ff */
[C---:B------:R-:W-:Y:S01]  /*11160*/  IADD3 R170, R249.reuse, R170, RZ ;  /* 0x000000aaf9aa7210 */ /* 0x040fe20007ffe0ff */
[----:B------:R-:W-:Y:S01]  /*11170*/  STL [R1+0x430], RZ ;  /* 0x000430ff01007387 */ /* 0x000fe20000100800 */
[----:B------:R-:W-:-:S02]  /*11180*/  IADD3 R169, R249, R169, RZ ;  /* 0x000000a9f9a97210 */ /* 0x000fc40007ffe0ff */
[C---:B------:R-:W-:Y:S01]  /*11190*/  IADD3 R168, R249.reuse, R168, RZ ;  /* 0x000000a8f9a87210 */ /* 0x040fe20007ffe0ff */
[----:B------:R-:W-:Y:S01]  /*111a0*/  STL [R1+0x434], RZ ;  /* 0x000434ff01007387 */ /* 0x000fe20000100800 */
[C---:B------:R-:W-:Y:S02]  /*111b0*/  IADD3 R23, R249.reuse, R23, RZ ;  /* 0x00000017f9177210 */ /* 0x040fe40007ffe0ff */
[C---:B------:R-:W-:Y:S01]  /*111c0*/  IADD3 R22, R249.reuse, R22, RZ ;  /* 0x00000016f9167210 */ /* 0x040fe20007ffe0ff */
[----:B------:R-:W-:Y:S01]  /*111d0*/  STL [R1+0x438], RZ ;  /* 0x000438ff01007387 */ /* 0x000fe20000100800 */
[C---:B------:R-:W-:Y:S02]  /*111e0*/  IADD3 R21, R249.reuse, R21, RZ ;  /* 0x00000015f9157210 */ /* 0x040fe40007ffe0ff */
[----:B------:R-:W-:Y:S01]  /*111f0*/  IADD3 R3, R249, R3, RZ ;  /* 0x00000003f9037210 */ /* 0x000fe20007ffe0ff */
[----:B------:R-:W-:Y:S04]  /*11200*/  STL [R1+0x43c], RZ ;  /* 0x00043cff01007387 */ /* 0x000fe80000100800 */
        /* <DEDUP_REMOVED lines=240> */
[----:B------:R-:W-:Y:S04]  /*12110*/  STL [R1], RZ ;  /* 0x000000ff01007387 */ /* 0x000fe80000100800 */
        /* <DEDUP_REMOVED lines=127> */
[----:B------:R0:W-:Y:S04]  /*12910*/  STL.64 [R1+0x7d8], R154 ;  /* 0x0007d89a01007387 */ /* 0x0001e80000100a00 */
[----:B------:R1:W-:Y:S04]  /*12920*/  STL.64 [R1+0x7e0], R156 ;  /* 0x0007e09c01007387 */ /* 0x0003e80000100a00 */
[----:B------:R-:W-:Y:S01]  /*12930*/  STL.64 [R1+0x7f8], R160 ;  /* 0x0007f8a001007387 */ /* 0x000fe20000100a00 */
[----:B0-----:R-:W-:-:S02]  /*12940*/  IMAD R154, R211, 0xe, RZ ;  /* 0x0000000ed39a7824 */ /* 0x001fc400078e02ff */
[----:B------:R-:W-:Y:S02]  /*12950*/  IMAD R155, R211, 0xf, RZ ;  /* 0x0000000fd39b7824 */ /* 0x000fe400078e02ff */
[----:B-1----:R-:W-:-:S05]  /*12960*/  IMAD.WIDE R156, R4, 0x2, R18 ;  /* 0x00000002049c7825 */ /* 0x002fca00078e0212 */
[----:B------:R0:W-:Y:S04]  /*12970*/  STL.64 [R1+0x7d0], R156 ;  /* 0x0007d09c01007387 */ /* 0x0001e80000100a00 */
[----:B------:R1:W-:Y:S01]  /*12980*/  STL.64 [R1+0x7f0], R158 ;  /* 0x0007f09e01007387 */ /* 0x0003e20000100a00 */
[----:B0-----:R-:W-:Y:S02]  /*12990*/  MOV R156, UR6 ;  /* 0x00000006009c7c02 */ /* 0x001fe40008000f00 */
[----:B------:R-:W-:Y:S01]  /*129a0*/  MOV R157, UR7 ;  /* 0x00000007009d7c02 */ /* 0x000fe20008000f00 */
[----:B-1----:R-:W-:-:S04]  /*129b0*/  IMAD.WIDE R158, R4, 0x2, R16 ;  /* 0x00000002049e7825 */ /* 0x002fc800078e0210 */
[----:B------:R0:W-:Y:S04]  /*129c0*/  STL.64 [R1+0x7e8], R156 ;  /* 0x0007e89c01007387 */ /* 0x0001e80000100a00 */
[----:B------:R1:W-:Y:S01]  /*129d0*/  STL.64 [R1+0x7c8], R158 ;  /* 0x0007c89e01007387 */ /* 0x0003e20000100a00 */
[----:B0-----:R-:W-:-:S04]  /*129e0*/  IMAD.WIDE R156, R5, 0x2, R18 ;  /* 0x00000002059c7825 */ /* 0x001fc800078e0212 */
[----:B------:R-:W-:Y:S01]  /*129f0*/  IMAD.WIDE R4, R5, 0x2, R16 ;  /* 0x0000000205047825 */ /* 0x000fe200078e0210 */
[----:B------:R0:W-:Y:S03]  /*12a00*/  STL.64 [R1+0x7c0], R156 ;  /* 0x0007c09c01007387 */ /* 0x0001e60000100a00 */
[--C-:B-1----:R-:W-:Y:S01]  /*12a10*/  IMAD.WIDE R158, R6, 0x2, R18.reuse ;  /* 0x00000002069e7825 */ /* 0x102fe200078e0212 */
[----:B------:R1:W-:Y:S04]  /*12a20*/  STL.64 [R1+0x7b8], R4 ;  /* 0x0007b80401007387 */ /* 0x0003e80000100a00 */
[----:B------:R-:W-:Y:S01]  /*12a30*/  STL.64 [R1+0x7b0], R158 ;  /* 0x0007b09e01007387 */ /* 0x000fe20000100a00 */
[----:B0-----:R-:W-:-:S04]  /*12a40*/  IMAD.WIDE R156, R7, 0x2, R18 ;  /* 0x00000002079c7825 */ /* 0x001fc800078e0212 */
[----:B-1----:R-:W-:-:S04]  /*12a50*/  IMAD.WIDE R4, R6, 0x2, R16 ;  /* 0x0000000206047825 */ /* 0x002fc800078e0210 */
[----:B------:R-:W-:Y:S01]  /*12a60*/  IMAD.WIDE R6, R7, 0x2, R16 ;  /* 0x0000000207067825 */ /* 0x000fe200078e0210 */
[----:B------:R0:W-:Y:S04]  /*12a70*/  STL.64 [R1+0x7a8], R4 ;  /* 0x0007a80401007387 */ /* 0x0001e80000100a00 */
[----:B------:R1:W-:Y:S04]  /*12a80*/  STL.64 [R1+0x7a0], R156 ;  /* 0x0007a09c01007387 */ /* 0x0003e80000100a00 */
[----:B------:R2:W-:Y:S01]  /*12a90*/  STL.64 [R1+0x798], R6 ;  /* 0x0007980601007387 */ /* 0x0005e20000100a00 */
[----:B0-----:R-:W-:-:S04]  /*12aa0*/  IMAD.WIDE R4, R8, 0x2, R18 ;  /* 0x0000000208047825 */ /* 0x001fc800078e0212 */
[----:B-1----:R-:W-:Y:S01]  /*12ab0*/  IMAD.WIDE R156, R8, 0x2, R16 ;  /* 0x00000002089c7825 */ /* 0x002fe200078e0210 */
[----:B------:R0:W-:Y:S03]  /*12ac0*/  STL.64 [R1+0x790], R4 ;  /* 0x0007900401007387 */ /* 0x0001e60000100a00 */
[C---:B--2---:R-:W-:Y:S01]  /*12ad0*/  IMAD.WIDE R6, R9.reuse, 0x2, R18 ;  /* 0x0000000209067825 */ /* 0x044fe200078e0212 */
[----:B------:R-:W-:Y:S04]  /*12ae0*/  STL.64 [R1+0x788], R156 ;  /* 0x0007889c01007387 */ /* 0x000fe80000100a00 */
[----:B------:R1:W-:Y:S01]  /*12af0*/  STL.64 [R1+0x780], R6 ;  /* 0x0007800601007387 */ /* 0x0003e20000100a00 */
[----:B0-----:R-:W-:-:S04]  /*12b00*/  IMAD.WIDE R4, R9, 0x2, R16 ;  /* 0x0000000209047825 */ /* 0x001fc800078e0210 */
[C---:B------:R-:W-:Y:S01]  /*12b10*/  IMAD.WIDE R8, R10.reuse, 0x2, R18 ;  /* 0x000000020a087825 */ /* 0x040fe200078e0212 */
[----:B------:R0:W-:Y:S03]  /*12b20*/  STL.64 [R1+0x778], R4 ;  /* 0x0007780401007387 */ /* 0x0001e60000100a00 */
[----:B-1----:R-:W-:Y:S01]  /*12b30*/  IMAD.WIDE R6, R10, 0x2, R16 ;  /* 0x000000020a067825 */ /* 0x002fe200078e0210 */
[----:B------:R1:W-:Y:S04]  /*12b40*/  STL.64 [R1+0x770], R8 ;  /* 0x0007700801007387 */ /* 0x0003e80000100a00 */
[----:B------:R2:W-:Y:S01]  /*12b50*/  STL.64 [R1+0x768], R6 ;  /* 0x0007680601007387 */ /* 0x0005e20000100a00 */
[----:B0-----:R-:W-:-:S04]  /*12b60*/  IMAD.WIDE R4, R11, 0x2, R18 ;  /* 0x000000020b047825 */ /* 0x001fc800078e0212 */
[----:B-1----:R-:W-:Y:S01]  /*12b70*/  IMAD.WIDE R8, R11, 0x2, R16 ;  /* 0x000000020b087825 */ /* 0x002fe200078e0210 */
[----:B------:R0:W-:Y:S03]  /*12b80*/  STL.64 [R1+0x760], R4 ;  /* 0x0007600401007387 */ /* 0x0001e60000100a00 */
[C---:B--2---:R-:W-:Y:S01]  /*12b90*/  IMAD.WIDE R6, R14.reuse, 0x2, R18 ;  /* 0x000000020e067825 */ /* 0x044fe200078e0212 */
[----:B------:R1:W-:Y:S04]  /*12ba0*/  STL.64 [R1+0x758], R8 ;  /* 0x0007580801007387 */ /* 0x0003e80000100a00 */
[----:B------:R2:W-:Y:S01]  /*12bb0*/  STL.64 [R1+0x750], R6 ;  /* 0x0007500601007387 */ /* 0x0005e20000100a00 */
[----:B0-----:R-:W-:-:S04]  /*12bc0*/  IMAD.WIDE R4, R14, 0x2, R16 ;  /* 0x000000020e047825 */ /* 0x001fc800078e0210 */
[C---:B-1----:R-:W-:Y:S01]  /*12bd0*/  IMAD.WIDE R8, R15.reuse, 0x2, R18 ;  /* 0x000000020f087825 */ /* 0x042fe200078e0212 */
[----:B------:R0:W-:Y:S03]  /*12be0*/  STL.64 [R1+0x748], R4 ;  /* 0x0007480401007387 */ /* 0x0001e60000100a00 */
[----:B--2---:R-:W-:Y:S01]  /*12bf0*/  IMAD.WIDE R6, R15, 0x2, R16 ;  /* 0x000000020f067825 */ /* 0x004fe200078e0210 */
        /* <DEDUP_REMOVED lines=20> */
[----:B0-----:R-:W-:-:S05]  /*12d40*/  IMAD.WIDE R4, R211, 0x2, R16 ;  /* 0x00000002d3047825 */ /* 0x001fca00078e0210 */
[----:B------:R1:W-:Y:S02]  /*12d50*/  STL.64 [R1+0x820], R4 ;  /* 0x0008200401007387 */ /* 0x0003e40000100a00 */
.L_x_1:
[----:B-1----:R-:W2:Y:S04]  /*12d60*/  LDL.64 R8, [R1+0x828] ;  /* 0x0008280001087983 */ /* 0x002ea80000100a00 */
[----:B------:R-:W3:Y:S04]  /*12d70*/  LDL.64 R6, [R1+0x820] ;  /* 0x0008200001067983 */ /* 0x000ee80000100a00 */
[----:B------:R-:W4:Y:S04]  /*12d80*/  LDL.64 R4, [R1+0x7d0] ;  /* 0x0007d00001047983 */ /* 0x000f280000100a00 */
[----:B------:R-:W4:Y:S04]  /*12d90*/  LDL.64 R164, [R1+0x7c8] ;  /* 0x0007c80001a47983 */ /* 0x000f280000100a00 */
[----:B------:R-:W4:Y:S04]  /*12da0*/  LDL.64 R162, [R1+0x7c0] ;  /* 0x0007c00001a27983 */ /* 0x000f280000100a00 */
[----:B------:R-:W4:Y:S04]  /*12db0*/  LDL.64 R160, [R1+0x7b8] ;  /* 0x0007b80001a07983 */ /* 0x000f280000100a00 */
[----:B------:R-:W4:Y:S04]  /*12dc0*/  LDL.64 R158, [R1+0x7b0] ;  /* 0x0007b000019e7983 */ /* 0x000f280000100a00 */
[----:B------:R-:W4:Y:S04]  /*12dd0*/  LDL.64 R156, [R1+0x7a8] ;  /* 0x0007a800019c7983 */ /* 0x000f280000100a00 */
[----:B------:R-:W4:Y:S04]  /*12de0*/  LDL.64 R154, [R1+0x7a0] ;  /* 0x0007a000019a7983 */ /* 0x000f280000100a00 */
[----:B------:R-:W4:Y:S01]  /*12df0*/  LDL.64 R152, [R1+0x798] ;  /* 0x0007980001987983 */ /* 0x000f220000100a00 */
[----:B-----5:R-:W-:Y:S01]  /*12e00*/  IMAD.WIDE R14, R2, 0x2, R18 ;  /* 0x00000002020e7825 */ /* 0x020fe200078e0212 */
[----:B------:R-:W-:-:S02]  /*12e10*/  MOV R232, UR31 ;  /* 0x0000001f00e87c02 */ /* 0x000fc40008000f00 */
[----:B------:R-:W-:Y:S01]  /*12e20*/  STL [R1+0x1168], R213 ;  /* 0x001168d501007387 */ /* 0x000fe20000100800 */
[----:B------:R-:W-:Y:S01]  /*12e30*/  IMAD.WIDE R10, R2, 0x2, R16 ;  /* 0x00000002020a7825 */ /* 0x000fe200078e0210 */
[----:B------:R-:W-:Y:S02]  /*12e40*/  MOV R231, UR30 ;  /* 0x0000001e00e77c02 */ /* 0x000fe40008000f00 */
[----:B------:R-:W-:Y:S01]  /*12e50*/  STL [R1+0x1164], R214 ;  /* 0x001164d601007387 */ /* 0x000fe20000100800 */
[----:B------:R-:W-:Y:S02]  /*12e60*/  MOV R222, UR51 ;  /* 0x0000003300de7c02 */ /* 0x000fe40008000f00 */
[----:B------:R-:W-:Y:S01]  /*12e70*/  MOV R221, UR50 ;  /* 0x0000003200dd7c02 */ /* 0x000fe20008000f00 */
[----:B------:R-:W-:Y:S01]  /*12e80*/  STL [R1+0x1160], R248 ;  /* 0x001160f801007387 */ /* 0x000fe20000100800 */
[----:B------:R-:W-:Y:S02]  /*12e90*/  MOV R228, UR39 ;  /* 0x0000002700e47c02 */ /* 0x000fe40008000f00 */
[----:B------:R-:W-:Y:S01]  /*12ea0*/  MOV R227, UR38 ;  /* 0x0000002600e37c02 */ /* 0x000fe20008000f00 */
[----:B------:R-:W-:Y:S01]  /*12eb0*/  STL [R1+0x115c], R247 ;  /* 0x00115cf701007387 */ /* 0x000fe20000100800 */
[----:B------:R-:W-:-:S02]  /*12ec0*/  MOV R224, UR47 ;  /* 0x0000002f00e07c02 */ /* 0x000fc40008000f00 */
[----:B------:R-:W-:Y:S01]  /*12ed0*/  MOV R223, UR46 ;  /* 0x0000002e00df7c02 */ /* 0x000fe20008000f00 */
[----:B------:R-:W-:Y:S01]  /*12ee0*/  STL [R1+0x1158], R246 ;  /* 0x001158f601007387 */ /* 0x000fe20000100800 */
[----:B------:R-:W-:Y:S02]  /*12ef0*/  MOV R226, UR43 ;  /* 0x0000002b00e27c02 */ /* 0x000fe40008000f00 */
[----:B------:R-:W-:Y:S01]  /*12f00*/  MOV R225, UR42 ;  /* 0x0000002a00e17c02 */ /* 0x000fe20008000f00 */
[----:B------:R-:W-:Y:S01]  /*12f10*/  STL [R1+0x1154], R245 ;  /* 0x001154f501007387 */ /* 0x000fe20000100800 */
[----:B------:R-:W-:Y:S02]  /*12f20*/  MOV R230, UR35 ;  /* 0x0000002300e67c02 */ /* 0x000fe40008000f00 */
[----:B------:R-:W-:Y:S01]  /*12f30*/  MOV R229, UR34 ;  /* 0x0000002200e57c02 */ /* 0x000fe20008000f00 */
[----:B------:R-:W-:Y:S01]  /*12f40*/  STL [R1+0x1150], R211 ;  /* 0x001150d301007387 */ /* 0x000fe20000100800 */
[----:B------:R-:W-:-:S02]  /*12f50*/  R2UR UR58, R194 ;  /* 0x00000000c23a72ca */ /* 0x000fc400000e0000 */
[----:B------:R-:W-:Y:S01]  /*12f60*/  R2UR UR59, R195 ;  /* 0x00000000c33b72ca */ /* 0x000fe200000e0000 */
[----:B------:R-:W-:Y:S01]  /*12f70*/  STL.64 [R1+0xf48], R150 ;  /* 0x000f489601007387 */ /* 0x000fe20000100a00 */
[----:B------:R-:W0:Y:S01]  /*12f80*/  S2R R233, SR_TID.X ;  /* 0x0000000000e97919 */ /* 0x000e220000002100 */
[----:B------:R-:W-:Y:S01]  /*12f90*/  UMOV UR9, 0x40000040 ;  /* 0x4000004000097882 */ /* 0x000fe20000000000 */
[----:B------:R-:W-:Y:S01]  /*12fa0*/  R2UR UR30, R206 ;  /* 0x00000000ce1e72ca */ /* 0x000fe200000e0000 */
[----:B------:R-:W-:Y:S01]  /*12fb0*/  STL.64 [R1+0xf40], R148 ;  /* 0x000f409401007387 */ /* 0x000fe20000100a00 */
[----:B------:R-:W-:Y:S02]  /*12fc0*/  R2UR UR31, R207 ;  /* 0x00000000cf1f72ca */ /* 0x000fe400000e0000 */
[----:B------:R-:W-:Y:S01]  /*12fd0*/  R2UR UR50, R204 ;  /* 0x00000000cc3272ca */ /* 0x000fe200000e0000 */
[----:B------:R-:W-:Y:S01]  /*12fe0*/  STL.64 [R1+0xf38], R146 ;  /* 0x000f389201007387 */ /* 0x000fe20000100a00 */
[----:B------:R-:W-:-:S02]  /*12ff0*/  R2UR UR51, R205 ;  /* 0x00000000cd3372ca */ /* 0x000fc400000e0000 */
[----:B------:R-:W-:Y:S01]  /*13000*/  R2UR UR38, R202 ;  /* 0x00000000ca2672ca */ /* 0x000fe200000e0000 */
[----:B------:R-:W-:Y:S01]  /*13010*/  STL.64 [R1+0xf30], R144 ;  /* 0x000f309001007387 */ /* 0x000fe20000100a00 */
[----:B------:R-:W-:Y:S02]  /*13020*/  R2UR UR39, R203 ;  /* 0x00000000cb2772ca */ /* 0x000fe400000e0000 */
        /* <DEDUP_REMOVED lines=8> */
[----:B------:R-:W-:-:S03]  /*130b0*/  R2UR UR35, R197 ;  /* 0x00000000c52372ca */ /* 0x000fc600000e0000 */
[----:B------:R-:W-:Y:S04]  /*130c0*/  STL.64 [R1+0xf10], R136 ;  /* 0x000f108801007387 */ /* 0x000fe80000100a00 */
        /* <DEDUP_REMOVED lines=49> */
[----:B------:R-:W-:Y:S01]  /*133e0*/  STL.64 [R1+0xd80], R36 ;  /* 0x000d802401007387 */ /* 0x000fe20000100a00 */
[----:B--2---:R-:W-:-:S03]  /*133f0*/  IMAD.WIDE R8, R2, 0x2, R8 ;  /* 0x0000000202087825 */ /* 0x004fc600078e0208 */
[----:B------:R-:W-:Y:S01]  /*13400*/  STL.64 [R1+0xd78], R34 ;  /* 0x000d782201007387 */ /* 0x000fe20000100a00 */
[----:B---3--:R-:W-:-:S03]  /*13410*/  IMAD.WIDE R6, R2, 0x2, R6 ;  /* 0x0000000202067825 */ /* 0x008fc600078e0206 */
[----:B------:R-:W-:Y:S01]  /*13420*/  STL.64 [R1+0xd70], R32 ;  /* 0x000d702001007387 */ /* 0x000fe20000100a00 */
[----:B----4-:R-:W-:-:S03]  /*13430*/  IMAD.WIDE R4, R2, 0x2, R4 ;  /* 0x0000000202047825 */ /* 0x010fc600078e0204 */
[----:B------:R-:W-:Y:S04]  /*13440*/  STL.64 [R1+0xd68], R30 ;  /* 0x000d681e01007387 */ /* 0x000fe80000100a00 */
[----:B------:R-:W-:Y:S04]  /*13450*/  STL.64 [R1+0xd60], R28 ;  /* 0x000d601c01007387 */ /* 0x000fe80000100a00 */
[----:B------:R1:W-:Y:S04]  /*13460*/  STL.64 [R1+0xd58], R26 ;  /* 0x000d581a01007387 */ /* 0x0003e80000100a00 */
[----:B------:R2:W-:Y:S04]  /*13470*/  STL.64 [R1+0xd50], R24 ;  /* 0x000d501801007387 */ /* 0x0005e80000100a00 */
[----:B------:R-:W-:Y:S04]  /*13480*/  STL [R1+0x1170], R18 ;  /* 0x0011701201007387 */ /* 0x000fe80000100800 */
[----:B------:R3:W-:Y:S04]  /*13490*/  STL [R1+0x116c], R19 ;  /* 0x00116c1301007387 */ /* 0x0007e80000100800 */
[----:B------:R-:W-:Y:S04]  /*134a0*/  STL [R1+0x1178], R16 ;  /* 0x0011781001007387 */ /* 0x000fe80000100800 */
[----:B------:R4:W-:Y:S04]  /*134b0*/  STL [R1+0x1174], R17 ;  /* 0x0011741101007387 */ /* 0x0009e80000100800 */
[----:B-1----:R-:W4:Y:S04]  /*134c0*/  LDL.64 R26, [R1+0x790] ;  /* 0x00079000011a7983 */ /* 0x002f280000100a00 */
[----:B--2---:R-:W2:Y:S04]  /*134d0*/  LDL.64 R24, [R1+0x788] ;  /* 0x0007880001187983 */ /* 0x004ea80000100a00 */
[----:B---3--:R-:W3:Y:S04]  /*134e0*/  LDL.64 R18, [R1+0x780] ;  /* 0x0007800001127983 */ /* 0x008ee80000100a00 */
[----:B----4-:R-:W4:Y:S04]  /*134f0*/  LDL.64 R16, [R1+0x778] ;  /* 0x0007780001107983 */ /* 0x010f280000100a00 */
[----:B------:R-:W4:Y:S04]  /*13500*/  LDL.64 R42, [R1+0x770] ;  /* 0x00077000012a7983 */ /* 0x000f280000100a00 */
[----:B------:R-:W4:Y:S04]  /*13510*/  LDL.64 R40, [R1+0x768] ;  /* 0x0007680001287983 */ /* 0x000f280000100a00 */
[----:B------:R-:W4:Y:S04]  /*13520*/  LDL.64 R38, [R1+0x760] ;  /* 0x0007600001267983 */ /* 0x000f280000100a00 */
[----:B------:R-:W4:Y:S04]  /*13530*/  LDL.64 R36, [R1+0x758] ;  /* 0x0007580001247983 */ /* 0x000f280000100a00 */
[----:B------:R-:W4:Y:S04]  /*13540*/  LDL.64 R34, [R1+0x750] ;  /* 0x0007500001227983 */ /* 0x000f280000100a00 */
[----:B------:R-:W4:Y:S04]  /*13550*/  LDL.64 R32, [R1+0x748] ;  /* 0x0007480001207983 */ /* 0x000f280000100a00 */
[----:B------:R1:W4:Y:S04]  /*13560*/  LDG.E.U16 R216, desc[UR4][R4.64] ;  /* 0x0000000404d87981 */ /* 0x000328000c1e1500 */
[----:B------:R-:W4:Y:S04]  /*13570*/  LDL.64 R30, [R1+0x740] ;  /* 0x00074000011e7983 */ /* 0x000f280000100a00 */
[----:B------:R-:W4:Y:S01]  /*13580*/  LDG.E.U16 R220, desc[UR4][R14.64] ;  /* 0x000000040edc7981 */ /* 0x000f22000c1e1500 */
[----:B-1----:R-:W-:-:S03]  /*13590*/  IMAD.WIDE R4, R2, 0x2, R160 ;  /* 0x0000000202047825 */ /* 0x002fc600078e02a0 */
[----:B------:R1:W4:Y:S04]  /*135a0*/  LDG.E.U16 R218, desc[UR4][R8.64] ;  /* 0x0000000408da7981 */ /* 0x000328000c1e1500 */
[----:B------:R0:W4:Y:S04]  /*135b0*/  LDG.E.U16 R167, desc[UR4][R4.64] ;  /* 0x0000000404a77981 */ /* 0x000128000c1e1500 */
[----:B------:R-:W4:Y:S01]  /*135c0*/  LDL.64 R14, [R1+0x738] ;  /* 0x00073800010e7983 */ /* 0x000f220000100a00 */
[----:B-1----:R-:W-:-:S03]  /*135d0*/  IMAD.WIDE R8, R2, 0x2, R164 ;  /* 0x0000000202087825 */ /* 0x002fc600078e02a4 */
[----:B------:R-:W4:Y:S01]  /*135e0*/  LDL.64 R28, [R1+0x730] ;  /* 0x00073000011c7983 */ /* 0x000f220000100a00 */
[----:B0-----:R-:W-:-:S03]  /*135f0*/  IMAD.WIDE R4, R2, 0x2, R156 ;  /* 0x0000000202047825 */ /* 0x001fc600078e029c */
[----:B------:R-:W4:Y:S04]  /*13600*/  LDG.E.U16 R219, desc[UR4][R10.64] ;  /* 0x000000040adb7981 */ /* 0x000f28000c1e1500 */
[----:B------:R0:W4:Y:S04]  /*13610*/  LDG.E.U16 R165, desc[UR4][R4.64] ;  /* 0x0000000404a57981 */ /* 0x000128000c1e1500 */
[----:B------:R1:W4:Y:S04]  /*13620*/  LDG.E.U16 R217, desc[UR4][R6.64] ;  /* 0x0000000406d97981 */ /* 0x000328000c1e1500 */
[----:B------:R-:W4:Y:S01]  /*13630*/  LDL.64 R10, [R1+0x728] ;  /* 0x00072800010a7983 */ /* 0x000f220000100a00 */
[----:B0-----:R-:W-:-:S03]  /*13640*/  IMAD.WIDE R4, R2, 0x2, R154 ;  /* 0x0000000202047825 */ /* 0x001fc600078e029a */
[----:B------:R-:W4:Y:S04]  /*13650*/  LDG.E.U16 R215, desc[UR4][R8.64] ;  /* 0x0000000408d77981 */ /* 0x000f28000c1e1500 */
[----:B------:R0:W4:Y:S01]  /*13660*/  LDG.E.U16 R164, desc[UR4][R4.64] ;  /* 0x0000000404a47981 */ /* 0x000122000c1e1500 */
[----:B-1----:R-:W-:-:S03]  /*13670*/  IMAD.WIDE R6, R2, 0x2, R162 ;  /* 0x0000000202067825 */ /* 0x002fc600078e02a2 */
[----:B------:R-:W4:Y:S01]  /*13680*/  LDL.64 R8, [R1+0x718] ;  /* 0x0007180001087983 */ /* 0x000f220000100a00 */
[----:B0-----:R-:W-:-:S03]  /*13690*/  IMAD.WIDE R4, R2, 0x2, R152 ;  /* 0x0000000202047825 */ /* 0x001fc600078e0298 */
[----:B------:R0:W4:Y:S04]  /*136a0*/  LDG.E.U16 R209, desc[UR4][R6.64] ;  /* 0x0000000406d17981 */ /* 0x000128000c1e1500 */
[----:B------:R1:W4:Y:S01]  /*136b0*/  LDG.E.U16 R163, desc[UR4][R4.64] ;  /* 0x0000000404a37981 */ /* 0x000322000c1e1500 */
[----:B0-----:R-:W-:-:S05]  /*136c0*/  IMAD.WIDE R6, R2, 0x2, R158 ;  /* 0x0000000202067825 */ /* 0x001fca00078e029e */
[----:B------:R-:W4:Y:S04]  /*136d0*/  LDG.E.U16 R166, desc[UR4][R6.64] ;  /* 0x0000000406a67981 */ /* 0x000f28000c1e1500 */
[----:B------:R-:W4:Y:S01]  /*136e0*/  LDL.64 R6, [R1+0x708] ;  /* 0x0007080001067983 */ /* 0x000f220000100a00 */
[----:B-1----:R-:W-:-:S03]  /*136f0*/  IMAD.WIDE R4, R2, 0x2, R26 ;  /* 0x0000000202047825 */ /* 0x002fc600078e021a */
[----:B------:R-:W4:Y:S04]  /*13700*/  LDL.64 R26, [R1+0x720] ;  /* 0x00072000011a7983 */ /* 0x000f280000100a00 */
[----:B------:R2:W4:Y:S02]  /*13710*/  LDG.E.U16 R162, desc[UR4][R4.64] ;  /* 0x0000000404a27981 */ /* 0x000524000c1e1500 */
[C---:B--2---:R-:W-:Y:S02]  /*13720*/  IMAD.WIDE R4, R2.reuse, 0x2, R24 ;  /* 0x0000000202047825 */ /* 0x044fe400078e0218 */
[----:B------:R-:W2:Y:S04]  /*13730*/  LDL.64 R24, [R1+0x710] ;  /* 0x0007100001187983 */ /* 0x000ea80000100a00 */
[----:B------:R3:W2:Y:S02]  /*13740*/  LDG.E.U16 R161, desc[UR4][R4.64] ;  /* 0x0000000404a17981 */ /* 0x0006a4000c1e1500 */
[----:B---3--:R-:W-:-:S02]  /*13750*/  IMAD.WIDE R4, R2, 0x2, R18 ;  /* 0x0000000202047825 */ /* 0x008fc400078e0212 */
[----:B------:R-:W3:Y:S04]  /*13760*/  LDL.64 R18, [R1+0x700] ;  /* 0x0007000001127983 */ /* 0x000ee80000100a00 */
[----:B------:R4:W3:Y:S02]  /*13770*/  LDG.E.U16 R160, desc[UR4][R4.64] ;  /* 0x0000000404a07981 */ /* 0x0008e4000c1e1500 */
[C---:B----4-:R-:W-:Y:S02]  /*13780*/  IMAD.WIDE R4, R2.reuse, 0x2, R16 ;  /* 0x0000000202047825 */ /* 0x050fe400078e0210 */
[----:B------:R-:W4:Y:S04]  /*13790*/  LDL.64 R16, [R1+0x6f8] ;  /* 0x0006f80001107983 */ /* 0x000f280000100a00 */
[----:B------:R0:W4:Y:S02]  /*137a0*/  LDG.E.U16 R159, desc[UR4][R4.64] ;  /* 0x00000004049f7981 */ /* 0x000124000c1e1500 */
[----:B0-----:R-:W-:-:S05]  /*137b0*/  IMAD.WIDE R4, R2, 0x2, R42 ;  /* 0x0000000202047825 */ /* 0x001fca00078e022a */
        /* <DEDUP_REMOVED lines=23> */
[----:B--2---:R-:W-:-:S05]  /*13930*/  IMAD.WIDE R4, R2, 0x2, R24 ;  /* 0x0000000202047825 */ /* 0x004fca00078e0218 */
[----:B------:R0:W2:Y:S02]  /*13940*/  LDG.E.U16 R8, desc[UR4][R4.64] ;  /* 0x0000000404087981 */ /* 0x0000a4000c1e1500 */
[----:B0-----:R-:W-:-:S05]  /*13950*/  IMAD.WIDE R4, R2, 0x2, R6 ;  /* 0x0000000202047825 */ /* 0x001fca00078e0206 */
[----:B------:R3:W2:Y:S02]  /*13960*/  LDG.E.U16 R7, desc[UR4][R4.64] ;  /* 0x0000000404077981 */ /* 0x0006a4000c1e1500 */
[----:B---3--:R-:W-:-:S05]  /*13970*/  IMAD.WIDE R4, R2, 0x2, R18 ;  /* 0x0000000202047825 */ /* 0x008fca00078e0212 */
[----:B------:R4:W3:Y:S02]  /*13980*/  LDG.E.U16 R6, desc[UR4][R4.64] ;  /* 0x0000000404067981 */ /* 0x0008e4000c1e1500 */
[----:B----4-:R-:W-:-:S06]  /*13990*/  IMAD.WIDE R4, R2, 0x2, R16 ;  /* 0x0000000202047825 */ /* 0x010fcc00078e0210 */
[----:B------:R0:W4:Y:S01]  /*139a0*/  LDG.E.U16 R5, desc[UR4][R4.64] ;  /* 0x0000000404057981 */ /* 0x000122000c1e1500 */
[----:B------:R-:W-:Y:S06]  /*139b0*/  BAR.SYNC.DEFER_BLOCKING 0x0 ;  /* 0x0000000000007b1d */ /* 0x000fec0000010000 */
        /* <DEDUP_REMOVED lines=22> */
[----:B------:R-:W-:-:S04]  /*13b20*/  SHF.R.U32.HI R16, RZ, 0x5, R233 ;  /* 0x00000005ff107819 */ /* 0x000fc800000116e9 */
[----:B0-----:R-:W-:-:S04]  /*13b30*/  SHF.L.U32 R4, R16, 0x9, RZ ;  /* 0x0000000910047819 */ /* 0x001fc800000006ff */
[----:B------:R-:W-:-:S04]  /*13b40*/  LOP3.LUT R4, R4, 0x800, RZ, 0xc0, !PT ;  /* 0x0000080004047812 */ /* 0x000fc800078ec0ff */
[----:B------:R-:W-:-:S04]  /*13b50*/  LEA.HI R4, R249, R4, RZ, 0x1c ;  /* 0x00000004f9047211 */ /* 0x000fc800078fe0ff */
[----:B------:R-:W-:-:S04]  /*13b60*/  LOP3.LUT R4, R4, 0x3fff, RZ, 0xc0, !PT ;  /* 0x00003fff04047812 */ /* 0x000fc800078ec0ff */
[----:B------:R-:W-:Y:S01]  /*13b70*/  R2UR UR8, R4 ;  /* 0x00000000040872ca */ /* 0x000fe200000e0000 */
[----:B------:R-:W-:Y:S04]  /*13b80*/  STS.U16 [R23+0x40680], R10 ;  /* 0x0406800a17007388 */ /* 0x000fe80000000400 */
[----:B------:R-:W-:Y:S04]  /*13b90*/  STS.U16 [R23+0x42680], R9 ;  /* 0x0426800917007388 */ /* 0x000fe80000000400 */
[----:B------:R-:W-:Y:S04]  /*13ba0*/  STS.U16 [R22+0x40300], R162 ;  /* 0x040300a216007388 */ /* 0x000fe80000000400 */
[----:B------:R-:W-:Y:S04]  /*13bb0*/  STS.U16 [R22+0x42300], R161 ;  /* 0x042300a116007388 */ /* 0x000fe80000000400 */
[----:B--2---:R-:W-:Y:S04]  /*13bc0*/  STS.U16 [R22+0x40700], R8 ;  /* 0x0407000816007388 */ /* 0x004fe80000000400 */
[----:B------:R-:W-:Y:S04]  /*13bd0*/  STS.U16 [R22+0x42700], R7 ;  /* 0x0427000716007388 */ /* 0x000fe80000000400 */
[----:B------:R0:W-:Y:S04]  /*13be0*/  STS.U16 [R21+0x40380], R160 ;  /* 0x040380a015007388 */ /* 0x0001e80000000400 */
[----:B------:R-:W-:Y:S04]  /*13bf0*/  STS.U16 [R21+0x42380], R159 ;  /* 0x0423809f15007388 */ /* 0x000fe80000000400 */
[----:B---3--:R1:W-:Y:S04]  /*13c00*/  STS.U16 [R21+0x40780], R6 ;  /* 0x0407800615007388 */ /* 0x0083e80000000400 */
[----:B----4-:R2:W-:Y:S01]  /*13c10*/  STS.U16 [R21+0x42780], R5 ;  /* 0x0427800515007388 */ /* 0x0105e20000000400 */
[----:B------:R3:W-:Y:S06]  /*13c20*/  MEMBAR.ALL.CTA ;  /* 0x0000000000007992 */ /* 0x0007ec0000008000 */
[----:B---3--:R-:W3:Y:S02]  /*13c30*/  FENCE.VIEW.ASYNC.S ;  /* 0x00000000000073c6 */ /* 0x008ee40000000000 */
[----:B---3--:R-:W-:Y:S06]  /*13c40*/  BAR.SYNC.DEFER_BLOCKING 0x0 ;  /* 0x0000000000007b1d */ /* 0x008fec0000010000 */
[----:B0-----:R-:W-:-:S06]  /*13c50*/  WARPGROUP.ARRIVE ;  /* 0x00000000000079c5 */ /* 0x001fcc0000000000 */
[----:B------:R-:W-:Y:S01]  /*13c60*/  HGMMA.64x16x16.F32 R160, gdesc[UR8].tnspA, RZ, !UPT, gsb0 ;  /* 0x2020000008a079f0 */ /* 0x000fe2000c0008ff */
[----:B-1----:R-:W-:Y:S02]  /*13c70*/  MOV R6, RZ ;  /* 0x000000ff00067202 */ /* 0x002fe40000000f00 */
[----:B--2---:R-:W-:-:S04]  /*13c80*/  IADD3 R5, P0, R4, 0x80, RZ ;  /* 0x0000008004057810 */ /* 0x004fc80007f1e0ff */
[----:B------:R-:W-:Y:S02]  /*13c90*/  IADD3.X R4, R6, 0x40000040, RZ, P0, !PT ;  /* 0x4000004006047810 */ /* 0x000fe400007fe4ff */
[----:B------:R-:W-:Y:S02]  /*13ca0*/  R2UR UR53, R5 ;  /* 0x00000000053572ca */ /* 0x000fe400000e0000 */
[----:B------:R-:W-:-:S13]  /*13cb0*/  R2UR UR52, R4 ;  /* 0x00000000043472ca */ /* 0x000fda00000e0000 */
[----:B------:R-:W-:-:S04]  /*13cc0*/  ULOP3.LUT UR53, UR53, UR52, URZ, 0x3c, !UPT ;  /* 0x0000003435357292 */ /* 0x000fc8000f8e3c3f */
[----:B------:R-:W-:-:S04]  /*13cd0*/  ULOP3.LUT UR52, UR53, UR52, URZ, 0x3c, !UPT ;  /* 0x0000003435347292 */ /* 0x000fc8000f8e3c3f */
[----:B------:R-:W-:Y:S01]  /*13ce0*/  ULOP3.LUT UR53, UR53, UR52, URZ, 0x3c, !UPT ;  /* 0x0000003435357292 */ /* 0x000fe2000f8e3c3f */
[----:B------:R-:W-:Y:S02]  /*13cf0*/  WARPGROUP.DEPBAR.LE gsb0, 0x0 ;  /* 0x00008000000079c5 */ /* 0x000fe40000010000 */
[----:B------:R-:W-:-:S06]  /*13d00*/  WARPGROUP.ARRIVE ;  /* 0x00000000000079c5 */ /* 0x000fcc0000000000 */
[----:B------:R-:W-:Y:S01]  /*13d10*/  HGMMA.64x16x16.F32 R160, gdesc[UR52].tnspA, R160, gsb0 ;  /* 0x2020000034a079f0 */ /* 0x000fe200080008a0 */
[----:B------:R-:W-:Y:S02]  /*13d20*/  UIADD3.64 UR28, UR52, 0x80, URZ ;  /* 0x00000080341c7897 */ /* 0x000fe4000fffe03f */
        /* <DEDUP_REMOVED lines=27> */
[----:B------:R-:W-:Y:S02]  /*13ee0*/  R2UR UR30, R192 ;  /* 0x00000000c01e72ca */ /* 0x000fe400000e0000 */
[----:B------:R-:W-:Y:S01]  /*13ef0*/  R2UR UR31, R193 ;  /* 0x00000000c11f72ca */ /* 0x000fe200000e0000 */
[----:B------:R-:W-:Y:S01]  /*13f00*/  UIADD3.64 UR28, UR52, 0x400, URZ ;  /* 0x00000400341c7897 */ /* 0x000fe2000fffe03f */
[----:B------:R-:W-:Y:S02]  /*13f10*/  WARPGROUP.DEPBAR.LE gsb0, 0x0 ;  /* 0x00008000000079c5 */ /* 0x000fe40000010000 */
[----:B------:R-:W-:-:S09]  /*13f20*/  WARPGROUP.ARRIVE ;  /* 0x00000000000079c5 */ /* 0x000fd20000000000 */
        /* <DEDUP_REMOVED lines=8> */
[----:B------:R-:W-:Y:S02]  /*13fb0*/  R2UR UR7, R189 ;  /* 0x00000000bd0772ca */ /* 0x000fe400000e0000 */
[----:B------:R-:W-:Y:S02]  /*13fc0*/  MOV R208, UR5 ;  /* 0x0000000500d07c02 */ /* 0x000fe40008000f00 */
[----:B------:R-:W-:Y:S01]  /*13fd0*/  MOV R173, UR4 ;  /* 0x0000000400ad7c02 */ /* 0x000fe20008000f00 */
[----:B------:R-:W-:Y:S01]  /*13fe0*/  UIADD3.64 UR4, UR52, 0x500, URZ ;  /* 0x0000050034047897 */ /* 0x000fe2000fffe03f */
        /* <DEDUP_REMOVED lines=12> */
[----:B------:R-:W-:Y:S04]  /*140b0*/  STL [R1+0x117c], R2 ;  /* 0x00117c0201007387 */ /* 0x000fe80000100800 */
[----:B------:R-:W-:Y:S01]  /*140c0*/  STL [R1+0x1180], R172 ;  /* 0x001180ac01007387 */ /* 0x000fe20000100800 */
[----:B------:R-:W-:-:S02]  /*140d0*/  WARPGROUP.DEPBAR.LE gsb0, 0x0 ;  /* 0x00008000000079c5 */ /* 0x000fc40000010000 */
[----:B------:R-:W-:-:S06]  /*140e0*/  WARPGROUP.ARRIVE ;  /* 0x00000000000079c5 */ /* 0x000fcc0000000000 */
[----:B------:R-:W-:Y:S01]  /*140f0*/  HGMMA.64x16x16.F32 R160, gdesc[UR56].tnspA, R160, gsb0 ;  /* 0x2020000038a079f0 */ /* 0x000fe200080008a0 */
[----:B------:R-:W-:Y:S04]  /*14100*/  STL [R1+0x1184], R171 ;  /* 0x001184ab01007387 */ /* 0x000fe80000100800 */
[----:B------:R-:W-:Y:S04]  /*14110*/  STL [R1+0x1188], R170 ;  /* 0x001188aa01007387 */ /* 0x000fe80000100800 */
[----:B------:R-:W-:Y:S04]  /*14120*/  STL [R1+0x118c], R169 ;  /* 0x00118ca901007387 */ /* 0x000fe80000100800 */
[----:B------:R-:W-:Y:S04]  /*14130*/  STL [R1+0x1190], R168 ;  /* 0x001190a801007387 */ /* 0x000fe80000100800 */
[----:B------:R-:W2:Y:S01]  /*14140*/  LDL.64 R18, [R1+0x7f8] ;  /* 0x0007f80001127983 */ /* 0x000ea20000100a00 */
[----:B------:R-:W-:-:S02]  /*14150*/  R2UR UR30, R182 ;  /* 0x00000000b61e72ca */ /* 0x000fc400000e0000 */
[----:B------:R-:W-:Y:S01]  /*14160*/  R2UR UR31, R183 ;  /* 0x00000000b71f72ca */ /* 0x000fe200000e0000 */
[----:B------:R-:W-:Y:S01]  /*14170*/  UIADD3.64 UR28, UR52, 0x680, URZ ;  /* 0x00000680341c7897 */ /* 0x000fe2000fffe03f */
[----:B------:R-:W3:Y:S01]  /*14180*/  LDL.64 R16, [R1+0x7f0] ;  /* 0x0007f00001107983 */ /* 0x000ee20000100a00 */
[----:B------:R-:W-:Y:S02]  /*14190*/  R2UR UR34, R180 ;  /* 0x00000000b42272ca */ /* 0x000fe400000e0000 */
[----:B------:R-:W-:Y:S01]  /*141a0*/  R2UR UR35, R181 ;  /* 0x00000000b52372ca */ /* 0x000fe200000e0000 */
[----:B------:R-:W-:Y:S01]  /*141b0*/  UIADD3.64 UR32, UR52, 0x700, URZ ;  /* 0x0000070034207897 */ /* 0x000fe2000fffe03f */
[----:B------:R-:W4:Y:S01]  /*141c0*/  LDL.64 R14, [R1+0x7e8] ;  /* 0x0007e800010e7983 */ /* 0x000f220000100a00 */
[----:B------:R-:W-:Y:S02]  /*141d0*/  WARPGROUP.DEPBAR.LE gsb0, 0x0 ;  /* 0x00008000000079c5 */ /* 0x000fe40000010000 */
[----:B------:R-:W-:-:S06]  /*141e0*/  WARPGROUP.ARRIVE ;  /* 0x00000000000079c5 */ /* 0x000fcc0000000000 */
[----:B------:R-:W-:Y:S03]  /*141f0*/  HGMMA.64x16x16.F32 R160, gdesc[UR28].tnspA, R160, gsb0 ;  /* 0x202000001ca079f0 */ /* 0x000fe600080008a0 */
        /* <DEDUP_REMOVED lines=21> */
[----:B------:R-:W-:Y:S01]  /*14350*/  UIADD3.64 UR4, UR52, 0x2100, URZ ;  /* 0x0000210034047897 */ /* 0x000fe2000fffe03f */
[----:B--2---:R-:W-:Y:S02]  /*14360*/  R2UR UR6, R18 ;  /* 0x00000000120672ca */ /* 0x004fe400000e0000 */
[----:B------:R-:W-:Y:S01]  /*14370*/  R2UR UR7, R19 ;  /* 0x00000000130772ca */ /* 0x000fe200000e0000 */
[----:B------:R-:W-:Y:S02]  /*14380*/  WARPGROUP.DEPBAR.LE gsb0, 0x0 ;  /* 0x00008000000079c5 */ /* 0x000fe40000010000 */
[----:B------:R-:W-:-:S10]  /*14390*/  WARPGROUP.ARRIVE ;  /* 0x00000000000079c5 */ /* 0x000fd40000000000 */
[----:B------:R-:W-:Y:S01]  /*143a0*/  HGMMA.64x16x16.F32 R160, gdesc[UR4].tnspA, R160, gsb0 ;  /* 0x2020000004a079f0 */ /* 0x000fe200080008a0 */
[----:B---3--:R-:W-:Y:S02]  /*143b0*/  R2UR UR50, R16 ;  /* 0x00000000103272ca */ /* 0x008fe400000e0000 */
[----:B------:R-:W-:Y:S01]  /*143c0*/  R2UR UR51, R17 ;  /* 0x00000000113372ca */ /* 0x000fe200000e0000 */
[----:B------:R-:W-:Y:S01]  /*143d0*/  UIADD3.64 UR48, UR52, 0x2180, URZ ;  /* 0x0000218034307897 */ /* 0x000fe2000fffe03f */
[----:B------:R-:W-:Y:S02]  /*143e0*/  WARPGROUP.DEPBAR.LE gsb0, 0x0 ;  /* 0x00008000000079c5 */ /* 0x000fe40000010000 */
[----:B------:R-:W-:-:S09]  /*143f0*/  WARPGROUP.ARRIVE ;  /* 0x00000000000079c5 */ /* 0x000fd20000000000 */
[----:B------:R-:W-:Y:S01]  /*14400*/  HGMMA.64x16x16.F32 R160, gdesc[UR48].tnspA, R160, gsb0 ;  /* 0x2020000030a079f0 */ /* 0x000fe200080008a0 */
[----:B----4-:R-:W-:Y:S02]  /*14410*/  R2UR UR58, R14 ;  /* 0x000000000e3a72ca */ /* 0x010fe400000e0000 */
[----:B------:R-:W-:Y:S01]  /*14420*/  R2UR UR59, R15 ;  /* 0x000000000f3b72ca */ /* 0x000fe200000e0000 */
[----:B------:R-:W-:Y:S01]  /*14430*/  UIADD3.64 UR56, UR52, 0x2200, URZ ;  /* 0x0000220034387897 */ /* 0x000fe2000fffe03f */
[----:B------:R-:W-:Y:S02]  /*14440*/  WARPGROUP.DEPBAR.LE gsb0, 0x0 ;  /* 0x00008000000079c5 */ /* 0x000fe40000010000 */
[----:B------:R-:W-:-:S09]  /*14450*/  WARPGROUP.ARRIVE ;  /* 0x00000000000079c5 */ /* 0x000fd20000000000 */
        /* <DEDUP_REMOVED lines=47> */
[----:B------:R-:W-:Y:S01]  /*14750*/  UMOV UR60, UR50 ;  /* 0x00000032003c7c82 */ /* 0x000fe20008000000 */
[----:B------:R-:W-:Y:S01]  /*14760*/  UMOV UR61, UR51 ;  /* 0x00000033003d7c82 */ /* 0x000fe20008000000 */
[----:B------:R-:W-:Y:S02]  /*14770*/  R2UR UR51, R222 ;  /* 0x00000000de3372ca */ /* 0x000fe400000e0000 */
        /* <DEDUP_REMOVED lines=8> */
[----:B------:R-:W-:Y:S01]  /*14800*/  HGMMA.64x16x16.F32 R152, gdesc[UR8].tnspA, RZ, !UPT, gsb0 ;  /* 0x20200000089879f0 */ /* 0x000fe2000c0008ff */
[----:B------:R-:W-:Y:S01]  /*14810*/  UIADD3.64 UR56, UR52, 0x1000, URZ ;  /* 0x0000100034387897 */ /* 0x000fe2000fffe03f */
[----:B------:R-:W-:Y:S01]  /*14820*/  UMOV UR4, UR6 ;  /* 0x0000000600047c82 */ /* 0x000fe20008000000 */
[----:B------:R-:W-:Y:S01]  /*14830*/  UMOV UR5, UR7 ;  /* 0x0000000700057c82 */ /* 0x000fe20008000000 */
[----:B------:R-:W-:Y:S01]  /*14840*/  UMOV UR6, UR58 ;  /* 0x0000003a00067c82 */ /* 0x000fe20008000000 */
[----:B------:R-:W-:Y:S01]  /*14850*/  UMOV UR7, UR59 ;  /* 0x0000003b00077c82 */ /* 0x000fe20008000000 */
[----:B------:R-:W-:Y:S01]  /*14860*/  UMOV UR58, UR54 ;  /* 0x00000036003a7c82 */ /* 0x000fe20008000000 */
[----:B------:R-:W-:Y:S01]  /*14870*/  UMOV UR59, UR55 ;  /* 0x00000037003b7c82 */ /* 0x000fe20008000000 */
        /* <DEDUP_REMOVED lines=91> */
[----:B------:R0:W-:Y:S04]  /*14e30*/  STL [R1+0x1198], R22 ;  /* 0x0011981601007387 */ /* 0x0001e80000100800 */
[----:B------:R-:W-:Y:S04]  /*14e40*/  STL [R1+0x119c], R249 ;  /* 0x00119cf901007387 */ /* 0x000fe80000100800 */
[----:B------:R-:W-:Y:S04]  /*14e50*/  STL [R1+0x11a0], R21 ;  /* 0x0011a01501007387 */ /* 0x000fe80000100800 */
[----:B------:R-:W2:Y:S01]  /*14e60*/  LDL.64 R4, [R1+0x7e0] ;  /* 0x0007e00001047983 */ /* 0x000ea20000100a00 */
[----:B------:R-:W-:-:S02]  /*14e70*/  WARPGROUP.DEPBAR.LE gsb0, 0x0 ;  /* 0x00008000000079c5 */ /* 0x000fc40000010000 */
        /* <DEDUP_REMOVED lines=15> */
[----:B------:R-:W-:Y:S01]  /*14f70*/  UMOV UR58, UR4 ;  /* 0x00000004003a7c82 */ /* 0x000fe20008000000 */
[----:B------:R-:W-:Y:S01]  /*14f80*/  UMOV UR59, UR5 ;  /* 0x00000005003b7c82 */ /* 0x000fe20008000000 */
[----:B------:R-:W-:Y:S02]  /*14f90*/  WARPGROUP.DEPBAR.LE gsb0, 0x0 ;  /* 0x00008000000079c5 */ /* 0x000fe40000010000 */
[----:B------:R-:W-:-:S06]  /*14fa0*/  WARPGROUP.ARRIVE ;  /* 0x00000000000079c5 */ /* 0x000fcc0000000000 */
[----:B------:R-:W-:Y:S01]  /*14fb0*/  HGMMA.64x16x16.F32 R152, gdesc[UR56].tnspA, R152, gsb0 ;  /* 0x20200000389879f0 */ /* 0x000fe20008000898 */
[----:B------:R-:W-:Y:S01]  /*14fc0*/  UIADD3.64 UR56, UR52, 0x3180, URZ ;  /* 0x0000318034387897 */ /* 0x000fe2000fffe03f */
[----:B------:R-:W-:Y:S01]  /*14fd0*/  UMOV UR58, UR60 ;  /* 0x0000003c003a7c82 */ /* 0x000fe20008000000 */
[----:B------:R-:W-:Y:S01]  /*14fe0*/  UMOV UR59, UR61 ;  /* 0x0000003d003b7c82 */ /* 0x000fe20008000000 */
[----:B------:R-:W-:Y:S04]  /*14ff0*/  STL [R1+0x11a8], R206 ;  /* 0x0011a8ce01007387 */ /* 0x000fe80000100800 */
[----:B------:R-:W-:Y:S04]  /*15000*/  STL [R1+0x11a4], R207 ;  /* 0x0011a4cf01007387 */ /* 0x000fe80000100800 */
        /* <DEDUP_REMOVED lines=26> */
[----:B------:R-:W-:Y:S01]  /*151b0*/  STL [R1+0x1204], R183 ;  /* 0x001204b701007387 */ /* 0x000fe20000100800 */
[----:B------:R-:W-:-:S03]  /*151c0*/  UIADD3.64 UR56, UR52, 0x3200, URZ ;  /* 0x0000320034387897 */ /* 0x000fc6000fffe03f */
[----:B------:R-:W-:Y:S04]  /*151d0*/  STL [R1+0x1210], R180 ;  /* 0x001210b401007387 */ /* 0x000fe80000100800 */
[----:B------:R-:W-:Y:S01]  /*151e0*/  STL [R1+0x120c], R181 ;  /* 0x00120cb501007387 */ /* 0x000fe20000100800 */
[----:B------:R-:W-:-:S03]  /*151f0*/  WARPGROUP.DEPBAR.LE gsb0, 0x0 ;  /* 0x00008000000079c5 */ /* 0x000fc60000010000 */
[----:B------:R-:W-:Y:S01]  /*15200*/  STL [R1+0x1218], R178 ;  /* 0x001218b201007387 */ /* 0x000fe20000100800 */
[----:B------:R-:W-:-:S03]  /*15210*/  WARPGROUP.ARRIVE ;  /* 0x00000000000079c5 */ /* 0x000fc60000000000 */
[----:B------:R-:W-:Y:S04]  /*15220*/  STL [R1+0x1214], R179 ;  /* 0x001214b301007387 */ /* 0x000fe80000100800 */
[----:B------:R-:W-:Y:S04]  /*15230*/  STL [R1+0x1220], R176 ;  /* 0x001220b001007387 */ /* 0x000fe80000100800 */
[----:B------:R-:W-:Y:S04]  /*15240*/  STL [R1+0x121c], R177 ;  /* 0x00121cb101007387 */ /* 0x000fe80000100800 */
[----:B------:R-:W-:Y:S01]  /*15250*/  STL [R1+0x1228], R174 ;  /* 0x001228ae01007387 */ /* 0x000fe20000100800 */
[----:B------:R-:W-:-:S03]  /*15260*/  UMOV UR58, UR6 ;  /* 0x00000006003a7c82 */ /* 0x000fc60008000000 */
[----:B------:R-:W-:Y:S01]  /*15270*/  STL [R1+0x1224], R175 ;  /* 0x001224af01007387 */ /* 0x000fe20000100800 */
[----:B------:R-:W-:Y:S02]  /*15280*/  UMOV UR59, UR7 ;  /* 0x00000007003b7c82 */ /* 0x000fe40008000000 */
[----:B------:R-:W-:Y:S01]  /*15290*/  HGMMA.64x16x16.F32 R152, gdesc[UR56].tnspA, R152, gsb0 ;  /* 0x20200000389879f0 */ /* 0x000fe20008000898 */
[----:B------:R-:W3:Y:S01]  /*152a0*/  LDL.64 R8, [R1+0x6e8] ;  /* 0x0006e80001087983 */ /* 0x000ee20000100a00 */
[----:B--2---:R-:W-:Y:S02]  /*152b0*/  R2UR UR58, R4 ;  /* 0x00000000043a72ca */ /* 0x004fe400000e0000 */
[----:B------:R-:W-:Y:S01]  /*152c0*/  R2UR UR59, R5 ;  /* 0x00000000053b72ca */ /* 0x000fe200000e0000 */
[----:B------:R-:W2:Y:S04]  /*152d0*/  LDL.64 R6, [R1+0x6e0] ;  /* 0x0006e00001067983 */ /* 0x000ea80000100a00 */
[----:B------:R-:W4:Y:S04]  /*152e0*/  LDL.64 R4, [R1+0x6f0] ;  /* 0x0006f00001047983 */ /* 0x000f280000100a00 */
[----:B------:R-:W4:Y:S04]  /*152f0*/  LDL.64 R16, [R1+0x6d0] ;  /* 0x0006d00001107983 */ /* 0x000f280000100a00 */
[----:B------:R-:W4:Y:S04]  /*15300*/  LDL.64 R32, [R1+0x6d8] ;  /* 0x0006d80001207983 */ /* 0x000f280000100a00 */
[----:B------:R-:W4:Y:S04]  /*15310*/  LDL.64 R14, [R1+0x6c8] ;  /* 0x0006c800010e7983 */ /* 0x000f280000100a00 */
[----:B------:R-:W4:Y:S01]  /*15320*/  LDL.64 R10, [R1+0x6c0] ;  /* 0x0006c000010a7983 */ /* 0x000f220000100a00 */
[----:B------:R-:W-:-:S03]  /*15330*/  R2UR UR5, R208 ;  /* 0x00000000d00572ca */ /* 0x000fc600000e0000 */
[----:B------:R-:W4:Y:S01]  /*15340*/  LDL.64 R28, [R1+0x6b0] ;  /* 0x0006b000011c7983 */ /* 0x000f220000100a00 */
[----:B------:R-:W-:-:S03]  /*15350*/  R2UR UR4, R173 ;  /* 0x00000000ad0472ca */ /* 0x000fc600000e0000 */
[----:B------:R-:W4:Y:S04]  /*15360*/  LDL.64 R26, [R1+0x6a8] ;  /* 0x0006a800011a7983 */ /* 0x000f280000100a00 */
[----:B------:R-:W4:Y:S04]  /*15370*/  LDL.64 R30, [R1+0x6b8] ;  /* 0x0006b800011e7983 */ /* 0x000f280000100a00 */
[----:B0-----:R-:W4:Y:S04]  /*15380*/  LDL.64 R22, [R1+0x698] ;  /* 0x0006980001167983 */ /* 0x001f280000100a00 */
[----:B------:R-:W4:Y:S04]  /*15390*/  LDL.64 R24, [R1+0x6a0] ;  /* 0x0006a00001187983 */ /* 0x000f280000100a00 */
[----:B------:R-:W4:Y:S04]  /*153a0*/  LDL.64 R18, [R1+0x690] ;  /* 0x0006900001127983 */ /* 0x000f280000100a00 */
[----:B------:R-:W4:Y:S04]  /*153b0*/  LDL.64 R38, [R1+0x660] ;  /* 0x0006600001267983 */ /* 0x000f280000100a00 */
[----:B------:R-:W4:Y:S04]  /*153c0*/  LDL.64 R40, [R1+0x668] ;  /* 0x0006680001287983 */ /* 0x000f280000100a00 */
[----:B------:R-:W4:Y:S01]  /*153d0*/  LDL.64 R34, [R1+0x650] ;  /* 0x0006500001227983 */ /* 0x000f220000100a00 */
[----:B------:R-:W0:Y:S03]  /*153e0*/  S2R R252, SR_TID.X ;  /* 0x0000000000fc7919 */ /* 0x000e260000002100 */
[----:B------:R-:W4:Y:S04]  /*153f0*/  LDL.64 R42, [R1+0x670] ;  /* 0x00067000012a7983 */ /* 0x000f280000100a00 */
[----:B------:R-:W4:Y:S01]  /*15400*/  LDL.64 R36, [R1+0x658] ;  /* 0x0006580001247983 */ /* 0x000f220000100a00 */
[----:B---3--:R-:W-:-:S04]  /*15410*/  IMAD.WIDE R8, R0, 0x2, R8 ;  /* 0x0000000200087825 */ /* 0x008fc800078e0208 */
[C---:B--2---:R-:W-:Y:S01]  /*15420*/  IMAD.WIDE R6, R0.reuse, 0x2, R6 ;  /* 0x0000000200067825 */ /* 0x044fe200078e0206 */
[----:B------:R1:W2:Y:S03]  /*15430*/  LDG.E.U16 R243, desc[UR4][R8.64] ;  /* 0x0000000408f37981 */ /* 0x0002a6000c1e1500 */
[C---:B----4-:R-:W-:Y:S01]  /*15440*/  IMAD.WIDE R4, R0.reuse, 0x2, R4 ;  /* 0x0000000200047825 */ /* 0x050fe200078e0204 */
[----:B------:R3:W4:Y:S04]  /*15450*/  LDG.E.U16 R242, desc[UR4][R6.64] ;  /* 0x0000000406f27981 */ /* 0x000728000c1e1500 */
[----:B------:R0:W2:Y:S01]  /*15460*/  LDG.E.U16 R244, desc[UR4][R4.64] ;  /* 0x0000000404f47981 */ /* 0x0000a2000c1e1500 */
[----:B-1----:R-:W-:-:S03]  /*15470*/  IMAD.WIDE R8, R0, 0x2, R16 ;  /* 0x0000000200087825 */ /* 0x002fc600078e0210 */
[----:B------:R-:W4:Y:S01]  /*15480*/  LDL.64 R16, [R1+0x688] ;  /* 0x0006880001107983 */ /* 0x000f220000100a00 */
[----:B---3--:R-:W-:-:S03]  /*15490*/  IMAD.WIDE R6, R0, 0x2, R14 ;  /* 0x0000000200067825 */ /* 0x008fc600078e020e */
[----:B------:R-:W3:Y:S01]  /*154a0*/  LDG.E.U16 R240, desc[UR4][R8.64] ;  /* 0x0000000408f07981 */ /* 0x000ee2000c1e1500 */
[----:B0-----:R-:W-:-:S03]  /*154b0*/  IMAD.WIDE R4, R0, 0x2, R32 ;  /* 0x0000000200047825 */ /* 0x001fc600078e0220 */
[----:B------:R-:W2:Y:S04]  /*154c0*/  LDL.64 R14, [R1+0x680] ;  /* 0x00068000010e7983 */ /* 0x000ea80000100a00 */
[----:B------:R0:W3:Y:S04]  /*154d0*/  LDG.E.U16 R241, desc[UR4][R4.64] ;  /* 0x0000000404f17981 */ /* 0x0000e8000c1e1500 */
[----:B------:R-:W3:Y:S04]  /*154e0*/  LDL.64 R32, [R1+0x648] ;  /* 0x0006480001207983 */ /* 0x000ee80000100a00 */
[----:B------:R1:W3:Y:S01]  /*154f0*/  LDG.E.U16 R239, desc[UR4][R6.64] ;  /* 0x0000000406ef7981 */ /* 0x0002e2000c1e1500 */
[----:B0-----:R-:W-:-:S03]  /*15500*/  IMAD.WIDE R4, R0, 0x2, R10 ;  /* 0x0000000200047825 */ /* 0x001fc600078e020a */
[----:B------:R-:W3:Y:S04]  /*15510*/  LDL.64 R10, [R1+0x678] ;  /* 0x00067800010a7983 */ /* 0x000ee80000100a00 */
[----:B------:R0:W3:Y:S01]  /*15520*/  LDG.E.U16 R237, desc[UR4][R4.64] ;  /* 0x0000000404ed7981 */ /* 0x0000e2000c1e1500 */
[----:B-1----:R-:W-:-:S03]  /*15530*/  IMAD.WIDE R6, R0, 0x2, R28 ;  /* 0x0000000200067825 */ /* 0x002fc600078e021c */
[----:B------:R-:W3:Y:S01]  /*15540*/  LDL.64 R28, [R1+0x638] ;  /* 0x00063800011c7983 */ /* 0x000ee20000100a00 */
[----:B------:R-:W-:-:S03]  /*15550*/  IMAD.WIDE R8, R0, 0x2, R30 ;  /* 0x0000000200087825 */ /* 0x000fc600078e021e */
[----:B------:R1:W3:Y:S01]  /*15560*/  LDG.E.U16 R236, desc[UR4][R6.64] ;  /* 0x0000000406ec7981 */ /* 0x0002e2000c1e1500 */
[----:B0-----:R-:W-:-:S03]  /*15570*/  IMAD.WIDE R4, R0, 0x2, R26 ;  /* 0x0000000200047825 */ /* 0x001fc600078e021a */
[----:B------:R-:W3:Y:S04]  /*15580*/  LDL.64 R26, [R1+0x630] ;  /* 0x00063000011a7983 */ /* 0x000ee80000100a00 */
[----:B------:R0:W3:Y:S01]  /*15590*/  LDG.E.U16 R238, desc[UR4][R8.64] ;  /* 0x0000000408ee7981 */ /* 0x0000e2000c1e1500 */
[----:B-1----:R-:W-:-:S03]  /*155a0*/  IMAD.WIDE R6, R0, 0x2, R22 ;  /* 0x0000000200067825 */ /* 0x002fc600078e0216 */
[----:B------:R-:W3:Y:S04]  /*155b0*/  LDL.64 R22, [R1+0x620] ;  /* 0x0006200001167983 */ /* 0x000ee80000100a00 */
[----:B------:R1:W3:Y:S01]  /*155c0*/  LDG.E.U16 R235, desc[UR4][R4.64] ;  /* 0x0000000404eb7981 */ /* 0x0002e2000c1e1500 */
[----:B0-----:R-:W-:-:S03]  /*155d0*/  IMAD.WIDE R8, R0, 0x2, R24 ;  /* 0x0000000200087825 */ /* 0x001fc600078e0218 */
[----:B------:R-:W3:Y:S04]  /*155e0*/  LDG.E.U16 R233, desc[UR4][R6.64] ;  /* 0x0000000406e97981 */ /* 0x000ee8000c1e1500 */
[----:B------:R4:W3:Y:S01]  /*155f0*/  LDG.E.U16 R234, desc[UR4][R8.64] ;  /* 0x0000000408ea7981 */ /* 0x0008e2000c1e1500 */
[----:B-1----:R-:W-:-:S03]  /*15600*/  IMAD.WIDE R4, R0, 0x2, R18 ;  /* 0x0000000200047825 */ /* 0x002fc600078e0212 */
[----:B------:R-:W3:Y:S04]  /*15610*/  LDL.64 R18, [R1+0x618] ;  /* 0x0006180001127983 */ /* 0x000ee80000100a00 */
[----:B------:R3:W3:Y:S04]  /*15620*/  LDG.E.U16 R230, desc[UR4][R4.64] ;  /* 0x0000000404e67981 */ /* 0x0006e8000c1e1500 */
[----:B------:R-:W3:Y:S01]  /*15630*/  LDL.64 R24, [R1+0x628] ;  /* 0x0006280001187983 */ /* 0x000ee20000100a00 */
[----:B------:R-:W-:-:S03]  /*15640*/  SHF.L.U32 R252, R252, 0x1, RZ ;  /* 0x00000001fcfc7819 */ /* 0x000fc600000006ff */
[----:B------:R-:W3:Y:S01]  /*15650*/  LDL.64 R30, [R1+0x640] ;  /* 0x00064000011e7983 */ /* 0x000ee20000100a00 */
[----:B----4-:R-:W-:-:S03]  /*15660*/  IMAD.WIDE R8, R0, 0x2, R16 ;  /* 0x0000000200087825 */ /* 0x010fc600078e0210 */
[----:B------:R-:W4:Y:S01]  /*15670*/  LDL.64 R16, [R1+0x610] ;  /* 0x0006100001107983 */ /* 0x000f220000100a00 */
[----:B--2---:R-:W-:-:S04]  /*15680*/  IMAD.WIDE R6, R0, 0x2, R14 ;  /* 0x0000000200067825 */ /* 0x004fc800078e020e */
[----:B---3--:R-:W-:Y:S01]  /*15690*/  IMAD.WIDE R4, R0, 0x2, R10 ;  /* 0x0000000200047825 */ /* 0x008fe200078e020a */
[----:B------:R-:W2:Y:S04]  /*156a0*/  LDL.64 R14, [R1+0x608] ;  /* 0x00060800010e7983 */ /* 0x000ea80000100a00 */
[----:B------:R-:W3:Y:S04]  /*156b0*/  LDL.64 R10, [R1+0x600] ;  /* 0x00060000010a7983 */ /* 0x000ee80000100a00 */
[----:B------:R0:W3:Y:S04]  /*156c0*/  LDG.E.U16 R227, desc[UR4][R4.64] ;  /* 0x0000000404e37981 */ /* 0x0000e8000c1e1500 */
[----:B------:R-:W3:Y:S01]  /*156d0*/  LDG.E.U16 R228, desc[UR4][R6.64] ;  /* 0x0000000406e47981 */ /* 0x000ee2000c1e1500 */
[----:B------:R-:W-:-:S02]  /*156e0*/  LOP3.LUT R2, R252, 0x6, RZ, 0xc0, !PT ;  /* 0x00000006fc027812 */ /* 0x000fc400078ec0ff */
[----:B------:R-:W1:Y:S01]  /*156f0*/  LDC R252, c[0x0][0x238] ;  /* 0x00008e00fffc7b82 */ /* 0x000e620000000800 */
[----:B------:R-:W-:Y:S01]  /*15700*/  UIADD3.64 UR12, UR52, 0x3280, URZ ;  /* 0x00003280340c7897 */ /* 0x000fe2000fffe03f */
[----:B------:R-:W-:Y:S02]  /*15710*/  WARPGROUP.DEPBAR.LE gsb0, 0x0 ;  /* 0x00008000000079c5 */ /* 0x000fe40000010000 */
[C---:B0-----:R-:W-:Y:S01]  /*15720*/  IMAD.WIDE R4, R0.reuse, 0x2, R38 ;  /* 0x0000000200047825 */ /* 0x041fe200078e0226 */
[----:B------:R-:W-:Y:S01]  /*15730*/  UIADD3.64 UR16, UR52, 0x3300, URZ ;  /* 0x0000330034107897 */ /* 0x000fe2000fffe03f */
[----:B------:R-:W3:Y:S04]  /*15740*/  LDG.E.U16 R229, desc[UR4][R8.64] ;  /* 0x0000000408e57981 */ /* 0x000ee8000c1e1500 */
[----:B------:R0:W3:Y:S02]  /*15750*/  LDG.E.U16 R224, desc[UR4][R4.64] ;  /* 0x0000000404e07981 */ /* 0x0000e4000c1e1500 */
[----:B0-----:R-:W-:-:S05]  /*15760*/  IMAD.WIDE R4, R0, 0x2, R32 ;  /* 0x0000000200047825 */ /* 0x001fca00078e0220 */
[----:B------:R0:W3:Y:S02]  /*15770*/  LDG.E.U16 R221, desc[UR4][R4.64] ;  /* 0x0000000404dd7981 */ /* 0x0000e4000c1e1500 */
[----:B0-----:R-:W-:-:S05]  /*15780*/  IMAD.WIDE R4, R0, 0x2, R26 ;  /* 0x0000000200047825 */ /* 0x001fca00078e021a */
[----:B------:R0:W3:Y:S02]  /*15790*/  LDG.E.U16 R216, desc[UR4][R4.64] ;  /* 0x0000000404d87981 */ /* 0x0000e4000c1e1500 */
[----:B0-----:R-:W-:-:S05]  /*157a0*/  IMAD.WIDE R4, R0, 0x2, R22 ;  /* 0x0000000200047825 */ /* 0x001fca00078e0216 */
[----:B------:R0:W3:Y:S02]  /*157b0*/  LDG.E.U16 R209, desc[UR4][R4.64] ;  /* 0x0000000404d17981 */ /* 0x0000e4000c1e1500 */
[----:B0-----:R-:W-:-:S05]  /*157c0*/  IMAD.WIDE R4, R0, 0x2, R18 ;  /* 0x0000000200047825 */ /* 0x001fca00078e0212 */
[----:B------:R-:W3:Y:S01]  /*157d0*/  LDG.E.U16 R208, desc[UR4][R4.64] ;  /* 0x0000000404d07981 */ /* 0x000ee2000c1e1500 */
[----:B------:R-:W-:-:S05]  /*157e0*/  IMAD.WIDE R6, R0, 0x2, R40 ;  /* 0x0000000200067825 */ /* 0x000fca00078e0228 */
[----:B------:R0:W3:Y:S02]  /*157f0*/  LDG.E.U16 R225, desc[UR4][R6.64] ;  /* 0x0000000406e17981 */ /* 0x0000e4000c1e1500 */
[----:B0-----:R-:W-:-:S05]  /*15800*/  IMAD.WIDE R6, R0, 0x2, R34 ;  /* 0x0000000200067825 */ /* 0x001fca00078e0222 */
[----:B------:R0:W3:Y:S02]  /*15810*/  LDG.E.U16 R222, desc[UR4][R6.64] ;  /* 0x0000000406de7981 */ /* 0x0000e4000c1e1500 */
[----:B0-----:R-:W-:-:S05]  /*15820*/  IMAD.WIDE R6, R0, 0x2, R28 ;  /* 0x0000000200067825 */ /* 0x001fca00078e021c */
[----:B------:R0:W3:Y:S02]  /*15830*/  LDG.E.U16 R218, desc[UR4][R6.64] ;  /* 0x0000000406da7981 */ /* 0x0000e4000c1e1500 */
[----:B0-----:R-:W-:-:S05]  /*15840*/  IMAD.WIDE R6, R0, 0x2, R24 ;  /* 0x0000000200067825 */ /* 0x001fca00078e0218 */
[----:B------:R-:W3:Y:S04]  /*15850*/  LDG.E.U16 R217, desc[UR4][R6.64] ;  /* 0x0000000406d97981 */ /* 0x000ee8000c1e1500 */
[----:B------:R-:W-:Y:S04]  /*15860*/  STL [R1+0x1234], R0 ;  /* 0x0012340001007387 */ /* 0x000fe80000100800 */
[----:B------:R-:W-:Y:S04]  /*15870*/  STL [R1+0x1230], R250 ;  /* 0x001230fa01007387 */ /* 0x000fe80000100800 */
[----:B------:R-:W-:Y:S04]  /*15880*/  STL [R1+0x122c], R251 ;  /* 0x00122cfb01007387 */ /* 0x000fe80000100800 */
[----:B------:R-:W-:Y:S04]  /*15890*/  STL [R1+0x1238], R13 ;  /* 0x0012380d01007387 */ /* 0x000fe80000100800 */
[----:B------:R-:W-:Y:S04]  /*158a0*/  STL [R1+0x123c], R20 ;  /* 0x00123c1401007387 */ /* 0x000fe80000100800 */
[----:B------:R0:W-:Y:S01]  /*158b0*/  STL [R1+0x1240], R12 ;  /* 0x0012400c01007387 */ /* 0x0001e20000100800 */
[----:B----4-:R-:W-:-:S05]  /*158c0*/  IMAD.WIDE R4, R0, 0x2, R16 ;  /* 0x0000000200047825 */ /* 0x010fca00078e0210 */
[----:B------:R2:W4:Y:S02]  /*158d0*/  LDG.E.U16 R215, desc[UR4][R4.64] ;  /* 0x0000000404d77981 */ /* 0x000524000c1e1500 */
[----:B--2---:R-:W-:-:S05]  /*158e0*/  IMAD.WIDE R4, R0, 0x2, R14 ;  /* 0x0000000200047825 */ /* 0x004fca00078e020e */
[----:B------:R3:W2:Y:S02]  /*158f0*/  LDG.E.U16 R219, desc[UR4][R4.64] ;  /* 0x0000000404db7981 */ /* 0x0006a4000c1e1500 */
[----:B---3--:R-:W-:-:S05]  /*15900*/  IMAD.WIDE R4, R0, 0x2, R10 ;  /* 0x0000000200047825 */ /* 0x008fca00078e020a */
[----:B------:R3:W2:Y:S02]  /*15910*/  LDG.E.U16 R231, desc[UR4][R4.64] ;  /* 0x0000000404e77981 */ /* 0x0006a4000c1e1500 */
[----:B---3--:R-:W-:-:S05]  /*15920*/  IMAD.WIDE R4, R0, 0x2, R250 ;  /* 0x0000000200047825 */ /* 0x008fca00078e02fa */
[----:B------:R3:W2:Y:S02]  /*15930*/  LDG.E.U16 R232, desc[UR4][R4.64] ;  /* 0x0000000404e87981 */ /* 0x0006a4000c1e1500 */
[----:B---3--:R-:W-:-:S04]  /*15940*/  IADD3 R4, P5, R2, R13, RZ ;  /* 0x0000000d02047210 */ /* 0x008fc80007fbe0ff */
[----:B------:R-:W-:Y:S02]  /*15950*/  IADD3.X R6, RZ, R20, RZ, P5, !PT ;  /* 0x00000014ff067210 */ /* 0x000fe40002ffe4ff */
[C---:B------:R-:W-:Y:S02]  /*15960*/  IADD3 R5, P6, R4.reuse, 0x8, RZ ;  /* 0x0000000804057810 */ /* 0x040fe40007fde0ff */
[CC--:B------:R-:W-:Y:S02]  /*15970*/  ISETP.GT.U32.AND P0, PT, R4.reuse, R12.reuse, PT ;  /* 0x0000000c0400720c */ /* 0x0c0fe40003f04070 */
[----:B------:R-:W-:Y:S02]  /*15980*/  ISETP.GE.U32.AND P1, PT, R4, R12, PT ;  /* 0x0000000c0400720c */ /* 0x000fe40003f26070 */
[----:B------:R-:W-:Y:S01]  /*15990*/  IADD3.X R173, RZ, R6, RZ, P6, !PT ;  /* 0x00000006ffad7210 */ /* 0x000fe200037fe4ff */
[----:B-1----:R-:W-:Y:S01]  /*159a0*/  FMUL R15, R160, R252 ;  /* 0x000000fca00f7220 */ /* 0x002fe20000400000 */
[----:B------:R-:W-:Y:S01]  /*159b0*/  ISETP.GT.U32.AND P6, PT, R5, R12, PT ;  /* 0x0000000c0500720c */ /* 0x000fe20003fc4070 */
[-C--:B------:R-:W-:Y:S01]  /*159c0*/  FMUL R160, R166, R252.reuse ;  /* 0x000000fca6a07220 */ /* 0x080fe20000400000 */
[-C--:B------:R-:W-:Y:S01]  /*159d0*/  FMUL R14, R161, R252.reuse ;  /* 0x000000fca10e7220 */ /* 0x080fe20000400000 */
[----:B------:R-:W-:Y:S01]  /*159e0*/  ISETP.GT.U32.AND.EX P0, PT, R6, RZ, PT, P0 ;  /* 0x000000ff0600720c */ /* 0x000fe20003f04100 */
[----:B------:R-:W-:Y:S01]  /*159f0*/  FMUL R11, R164, R252 ;  /* 0x000000fca40b7220 */ /* 0x000fe20000400000 */
[----:B------:R-:W-:-:S02]  /*15a00*/  ISETP.GE.U32.AND.EX P1, PT, R6, RZ, PT, P1 ;  /* 0x000000ff0600720c */ /* 0x000fc40003f26110 */
[C---:B------:R-:W-:Y:S02]  /*15a10*/  LOP3.LUT R17, R12.reuse, 0x8, RZ, 0xfc, !PT ;  /* 0x000000080c117812 */ /* 0x040fe400078efcff */
[C---:B------:R-:W-:Y:S02]  /*15a20*/  LOP3.LUT R16, R12.reuse, 0x80, RZ, 0xfc, !PT ;  /* 0x000000800c107812 */ /* 0x040fe400078efcff */
[----:B------:R-:W-:Y:S02]  /*15a30*/  ISETP.GT.U32.AND.EX P6, PT, R173, RZ, PT, P6 ;  /* 0x000000ffad00720c */ /* 0x000fe40003fc4160 */
[----:B------:R-:W-:Y:S02]  /*15a40*/  LOP3.LUT R2, R12, 0x88, RZ, 0xfc, !PT ;  /* 0x000000880c027812 */ /* 0x000fe400078efcff */
[----:B------:R-:W-:Y:S02]  /*15a50*/  FSEL R15, R15, -INF , !P0 ;  /* 0xff8000000f0f7808 */ /* 0x000fe40004000000 */
[----:B------:R-:W-:-:S02]  /*15a60*/  FSEL R160, R160, -INF , !P0 ;  /* 0xff800000a0a07808 */ /* 0x000fc40004000000 */
[----:B------:R-:W-:Y:S02]  /*15a70*/  FSEL R14, R14, -INF , !P1 ;  /* 0xff8000000e0e7808 */ /* 0x000fe40004800000 */
[CC--:B------:R-:W-:Y:S02]  /*15a80*/  ISETP.GT.U32.AND P2, PT, R4.reuse, R17.reuse, PT ;  /* 0x000000110400720c */ /* 0x0c0fe40003f44070 */
[C---:B------:R-:W-:Y:S02]  /*15a90*/  ISETP.GE.U32.AND P3, PT, R4.reuse, R17, PT ;  /* 0x000000110400720c */ /* 0x040fe40003f66070 */
[CC--:B------:R-:W-:Y:S02]  /*15aa0*/  ISETP.GT.U32.AND P4, PT, R4.reuse, R16.reuse, PT ;  /* 0x000000100400720c */ /* 0x0c0fe40003f84070 */
[C---:B------:R-:W-:Y:S02]  /*15ab0*/  ISETP.GE.U32.AND P5, PT, R4.reuse, R16, PT ;  /* 0x000000100400720c */ /* 0x040fe40003fa6070 */
[----:B------:R-:W-:-:S02]  /*15ac0*/  ISETP.GT.U32.AND P0, PT, R4, R2, PT ;  /* 0x000000020400720c */ /* 0x000fc40003f04070 */
[C---:B------:R-:W-:Y:S02]  /*15ad0*/  ISETP.GE.U32.AND P1, PT, R4.reuse, R2, PT ;  /* 0x000000020400720c */ /* 0x040fe40003f26070 */
[----:B------:R-:W-:Y:S02]  /*15ae0*/  FSEL R11, R11, -INF , !P6 ;  /* 0xff8000000b0b7808 */ /* 0x000fe40007000000 */
[----:B------:R-:W-:-:S04]  /*15af0*/  IADD3 R4, P6, R4, 0x9, RZ ;  /* 0x0000000904047810 */ /* 0x000fc80007fde0ff */
[----:B------:R-:W-:Y:S02]  /*15b00*/  IADD3.X R10, RZ, R6, RZ, P6, !PT ;  /* 0x00000006ff0a7210 */ /* 0x000fe400037fe4ff */
[----:B------:R-:W-:Y:S02]  /*15b10*/  ISETP.GT.U32.AND P6, PT, R4, R12, PT ;  /* 0x0000000c0400720c */ /* 0x000fe40003fc4070 */
[----:B0-----:R-:W3:Y:S04]  /*15b20*/  LDL.LU R12, [R1+0x474] ;  /* 0x00047400010c7983 */ /* 0x001ee80000300800 */
[----:B---3--:R0:W-:Y:S04]  /*15b30*/  STL [R1+0x129c], R12 ;  /* 0x00129c0c01007387 */ /* 0x0081e80000100800 */
[----:B0-----:R-:W3:Y:S04]  /*15b40*/  LDL.LU R12, [R1+0x420] ;  /* 0x00042000010c7983 */ /* 0x001ee80000300800 */
[----:B---3--:R0:W-:Y:S04]  /*15b50*/  STL [R1+0x12a0], R12 ;  /* 0x0012a00c01007387 */ /* 0x0081e80000100800 */
[----:B0-----:R-:W3:Y:S01]  /*15b60*/  LDL.LU R12, [R1+0x414] ;  /* 0x00041400010c7983 */ /* 0x001ee20000300800 */
[----:B------:R-:W-:-:S06]  /*15b70*/  WARPGROUP.ARRIVE ;  /* 0x00000000000079c5 */ /* 0x000fcc0000000000 */
[----:B------:R-:W-:Y:S03]  /*15b80*/  HGMMA.64x16x16.F32 R152, gdesc[UR12].tnspA, R152, gsb0 ;  /* 0x202000000c9879f0 */ /* 0x000fe60008000898 */
[----:B------:R-:W-:Y:S02]  /*15b90*/  WARPGROUP.DEPBAR.LE gsb0, 0x0 ;  /* 0x00008000000079c5 */ /* 0x000fe40000010000 */
[----:B------:R-:W-:-:S06]  /*15ba0*/  WARPGROUP.ARRIVE ;  /* 0x00000000000079c5 */ /* 0x000fcc0000000000 */
[----:B------:R-:W-:Y:S01]  /*15bb0*/  HGMMA.64x16x16.F32 R152, gdesc[UR16].tnspA, R152, gsb0 ;  /* 0x20200000109879f0 */ /* 0x000fe20008000898 */
[----:B------:R-:W-:Y:S02]  /*15bc0*/  UIADD3.64 UR20, UR52, 0x3380, URZ ;  /* 0x0000338034147897 */ /* 0x000fe4000fffe03f */
[----:B------:R-:W-:Y:S02]  /*15bd0*/  WARPGROUP.DEPBAR.LE gsb0, 0x0 ;  /* 0x00008000000079c5 */ /* 0x000fe40000010000 */
[----:B------:R-:W-:-:S06]  /*15be0*/  WARPGROUP.ARRIVE ;  /* 0x00000000000079c5 */ /* 0x000fcc0000000000 */
[----:B------:R-:W-:Y:S01]  /*15bf0*/  HGMMA.64x16x16.F32 R152, gdesc[UR20].tnspA, R152, gsb0 ;  /* 0x20200000149879f0 */ /* 0x000fe20008000898 */
[----:B---3--:R0:W-:Y:S04]  /*15c00*/  STL [R1+0x12a4], R12 ;  /* 0x0012a40c01007387 */ /* 0x0081e80000100800 */
[----:B0-----:R-:W3:Y:S01]  /*15c10*/  LDL.LU R12, [R1+0x410] ;  /* 0x00041000010c7983 */ /* 0x001ee20000300800 */
[----:B------:R-:W-:Y:S01]  /*15c20*/  UIADD3.64 UR24, UR52, 0x3400, URZ ;  /* 0x0000340034187897 */ /* 0x000fe2000fffe03f */
        /* <DEDUP_REMOVED lines=25> */
[----:B------:R-:W-:Y:S01]  /*15dc0*/  UIADD3.64 UR48, UR52, 0x3700, URZ ;  /* 0x0000370034307897 */ /* 0x000fe2000fffe03f */
[----:B------:R-:W-:-:S05]  /*15dd0*/  IMAD.WIDE R8, R0, 0x2, R42 ;  /* 0x0000000200087825 */ /* 0x000fca00078e022a */
[----:B------:R0:W4:Y:S02]  /*15de0*/  LDG.E.U16 R226, desc[UR4][R8.64] ;  /* 0x0000000408e27981 */ /* 0x000124000c1e1500 */
[----:B0-----:R-:W-:-:S05]  /*15df0*/  IMAD.WIDE R8, R0, 0x2, R36 ;  /* 0x0000000200087825 */ /* 0x001fca00078e0224 */
[----:B------:R0:W2:Y:S02]  /*15e00*/  LDG.E.U16 R223, desc[UR4][R8.64] ;  /* 0x0000000408df7981 */ /* 0x0000a4000c1e1500 */
[----:B0-----:R-:W-:Y:S01]  /*15e10*/  IMAD.WIDE R8, R0, 0x2, R30 ;  /* 0x0000000200087825 */ /* 0x001fe200078e021e */
[----:B------:R-:W-:-:S04]  /*15e20*/  ISETP.GE.U32.AND.EX P3, PT, R6, RZ, PT, P3 ;  /* 0x000000ff0600720c */ /* 0x000fc80003f66130 */
[----:B------:R0:W2:Y:S01]  /*15e30*/  LDG.E.U16 R220, desc[UR4][R8.64] ;  /* 0x0000000408dc7981 */ /* 0x0000a2000c1e1500 */
[----:B------:R-:W-:Y:S02]  /*15e40*/  WARPGROUP.DEPBAR.LE gsb0, 0x0 ;  /* 0x00008000000079c5 */ /* 0x000fe40000010000 */
[----:B------:R-:W-:-:S06]  /*15e50*/  WARPGROUP.ARRIVE ;  /* 0x00000000000079c5 */ /* 0x000fcc0000000000 */
[----:B------:R-:W-:Y:S01]  /*15e60*/  HGMMA.64x16x16.F32 R152, gdesc[UR48].tnspA, R152, gsb0 ;  /* 0x20200000309879f0 */ /* 0x000fe20008000898 */
[-C--:B0-----:R-:W-:Y:S01]  /*15e70*/  FMUL R8, R163, R252.reuse ;  /* 0x000000fca3087220 */ /* 0x081fe20000400000 */
[----:B------:R-:W-:Y:S01]  /*15e80*/  FMUL R9, R162, R252 ;  /* 0x000000fca2097220 */ /* 0x000fe20000400000 */
[----:B------:R-:W-:-:S03]  /*15e90*/  ISETP.GT.U32.AND.EX P2, PT, R6, RZ, PT, P2 ;  /* 0x000000ff0600720c */ /* 0x000fc60003f44120 */
[----:B------:R-:W-:Y:S02]  /*15ea0*/  FSEL R8, R8, -INF , !P3 ;  /* 0xff80000008087808 */ /* 0x000fe40005800000 */
[----:B------:R-:W-:Y:S01]  /*15eb0*/  ISETP.GT.U32.AND P3, PT, R4, R17, PT ;  /* 0x000000110400720c */ /* 0x000fe20003f64070 */
[-C--:B------:R-:W-:Y:S01]  /*15ec0*/  FMUL R7, R165, R252.reuse ;  /* 0x000000fca5077220 */ /* 0x080fe20000400000 */
[C---:B------:R-:W-:Y:S02]  /*15ed0*/  ISETP.GT.U32.AND.EX P4, PT, R6.reuse, RZ, PT, P4 ;  /* 0x000000ff0600720c */ /* 0x040fe40003f84140 */
[C---:B------:R-:W-:Y:S02]  /*15ee0*/  ISETP.GE.U32.AND.EX P5, PT, R6.reuse, RZ, PT, P5 ;  /* 0x000000ff0600720c */ /* 0x040fe40003fa6150 */
[C---:B------:R-:W-:Y:S02]  /*15ef0*/  ISETP.GT.U32.AND.EX P0, PT, R6.reuse, RZ, PT, P0 ;  /* 0x000000ff0600720c */ /* 0x040fe40003f04100 */
[----:B------:R-:W-:Y:S01]  /*15f00*/  ISETP.GE.U32.AND.EX P1, PT, R6, RZ, PT, P1 ;  /* 0x000000ff0600720c */ /* 0x000fe20003f26110 */
[----:B------:R-:W-:Y:S01]  /*15f10*/  FMUL R6, R167, R252 ;  /* 0x000000fca7067220 */ /* 0x000fe20000400000 */
[----:B------:R-:W-:-:S02]  /*15f20*/  ISETP.GT.U32.AND.EX P6, PT, R10, RZ, PT, P6 ;  /* 0x000000ff0a00720c */ /* 0x000fc40003fc4160 */
[----:B------:R-:W-:Y:S02]  /*15f30*/  ISETP.GT.U32.AND.EX P3, PT, R10, RZ, PT, P3 ;  /* 0x000000ff0a00720c */ /* 0x000fe40003f64130 */
[----:B------:R-:W-:Y:S02]  /*15f40*/  FSEL R9, R9, -INF , !P2 ;  /* 0xff80000009097808 */ /* 0x000fe40005000000 */
[----:B------:R-:W-:Y:S02]  /*15f50*/  FSEL R7, R7, -INF , !P6 ;  /* 0xff80000007077808 */ /* 0x000fe40007000000 */
[C---:B------:R-:W-:Y:S02]  /*15f60*/  ISETP.GT.U32.AND P2, PT, R5.reuse, R2, PT ;  /* 0x000000020500720c */ /* 0x040fe40003f44070 */
[----:B------:R-:W-:Y:S02]  /*15f70*/  FSEL R6, R6, -INF , !P3 ;  /* 0xff80000006067808 */ /* 0x000fe40005800000 */
[----:B------:R-:W-:-:S02]  /*15f80*/  ISETP.GT.U32.AND P6, PT, R5, R16, PT ;  /* 0x000000100500720c */ /* 0x000fc40003fc4070 */
[----:B------:R-:W-:Y:S01]  /*15f90*/  ISETP.GT.U32.AND P3, PT, R4, R16, PT ;  /* 0x000000100400720c */ /* 0x000fe20003f64070 */
[----:B------:R-:W-:Y:S02]  /*15fa0*/  WARPGROUP.DEPBAR.LE gsb0, 0x0 ;  /* 0x00008000000079c5 */ /* 0x000fe40000010000 */
[----:B------:R-:W-:Y:S01]  /*15fb0*/  FMUL R162, R152, R252 ;  /* 0x000000fc98a27220 */ /* 0x000fe20000400000 */
[----:B------:R-:W-:Y:S04]  /*15fc0*/  BAR.SYNC.DEFER_BLOCKING 0x0 ;  /* 0x0000000000007b1d */ /* 0x000fe80000010000 */
[----:B------:R-:W-:Y:S02]  /*15fd0*/  FSEL R162, R162, -INF , !P4 ;  /* 0xff800000a2a27808 */ /* 0x000fe40006000000 */
[----:B------:R-:W-:Y:S01]  /*15fe0*/  ISETP.GT.U32.AND P4, PT, R4, R2, PT ;  /* 0x000000020400720c */ /* 0x000fe20003f84070 */
[----:B---3--:R0:W-:Y:S04]  /*15ff0*/  STL [R1+0x12ac], R12 ;  /* 0x0012ac0c01007387 */ /* 0x0081e80000100800 */
[----:B0-----:R-:W3:Y:S04]  /*16000*/  LDL.LU R12, [R1+0x400] ;  /* 0x00040000010c7983 */ /* 0x001ee80000300800 */
[----:B------:R-:W3:Y:S04]  /*16010*/  LDL.LU R20, [R1+0x478] ;  /* 0x0004780001147983 */ /* 0x000ee80000300800 */
        /* <DEDUP_REMOVED lines=59> */
[----:B------:R-:W3:Y:S04]  /*163d0*/  LDL.LU.64 R24, [R1+0x200] ;  /* 0x0002000001187983 */ /* 0x000ee80000300a00 */
        /* <DEDUP_REMOVED lines=63> */
[----:B------:R0:W-:Y:S04]  /*167d0*/  STS.U16 [R3+0x40000], R244 ;  /* 0x040000f403007388 */ /* 0x0001e80000000400 */
[----:B------:R-:W-:Y:S04]  /*167e0*/  STS.U16 [R3+0x40200], R243 ;  /* 0x040200f303007388 */ /* 0x000fe80000000400 */
[----:B------:R1:W-:Y:S04]  /*167f0*/  STS.U16 [R3+0x40400], R242 ;  /* 0x040400f203007388 */ /* 0x0003e80000000400 */
[----:B0-----:R-:W3:Y:S04]  /*16800*/  LDL.LU R244, [R1+0x5fc] ;  /* 0x0005fc0001f47983 */ /* 0x001ee80000300800 */
[----:B-1----:R-:W3:Y:S01]  /*16810*/  LDL.64 R242, [R1+0x7d8] ;  /* 0x0007d80001f27983 */ /* 0x002ee20000100a00 */
[----:B------:R-:W-:-:S04]  /*16820*/  FMNMX R5, R15, R14, !PT ;  /* 0x0000000e0f057209 */ /* 0x000fc80007800000 */
[----:B------:R-:W-:-:S04]  /*16830*/  FMNMX R5, R11, R5, !PT ;  /* 0x000000050b057209 */ /* 0x000fc80007800000 */
[----:B------:R-:W-:-:S05]  /*16840*/  FMNMX R4, R7, R5, !PT ;  /* 0x0000000507047209 */ /* 0x000fca0007800000 */
[----:B------:R-:W0:Y:S01]  /*16850*/  SHFL.BFLY PT, R152, R4, 0x2, 0x1f ;  /* 0x0c401f0004987f89 */ /* 0x000e2200000e0000 */
[----:B------:R-:W-:-:S04]  /*16860*/  FMNMX R5, R9, R8, !PT ;  /* 0x0000000809057209 */ /* 0x000fc80007800000 */
[----:B------:R-:W-:-:S04]  /*16870*/  FMNMX R5, R160, R5, !PT ;  /* 0x00000005a0057209 */ /* 0x000fc80007800000 */
[----:B------:R-:W-:Y:S02]  /*16880*/  FMNMX R5, R6, R5, !PT ;  /* 0x0000000506057209 */ /* 0x000fe40007800000 */
[C---:B------:R-:W-:Y:S02]  /*16890*/  ISETP.GT.U32.AND.EX P3, PT, R10.reuse, RZ, PT, P3 ;  /* 0x000000ff0a00720c */ /* 0x040fe40003f64130 */
[----:B------:R-:W-:Y:S02]  /*168a0*/  ISETP.GT.U32.AND.EX P4, PT, R10, RZ, PT, P4 ;  /* 0x000000ff0a00720c */ /* 0x000fe40003f84140 */
[----:B------:R-:W1:Y:S01]  /*168b0*/  SHFL.BFLY PT, R10, R5, 0x2, 0x1f ;  /* 0x0c401f00050a7f89 */ /* 0x000e6200000e0000 */
[----:B0-----:R-:W-:-:S05]  /*168c0*/  FMNMX R4, R4, R152, !PT ;  /* 0x0000009804047209 */ /* 0x001fca0007800000 */
[----:B------:R-:W0:Y:S01]  /*168d0*/  SHFL.BFLY PT, R152, R4, 0x1, 0x1f ;  /* 0x0c201f0004987f89 */ /* 0x000e2200000e0000 */
[----:B-1----:R-:W-:-:S03]  /*168e0*/  FMNMX R5, R5, R10, !PT ;  /* 0x0000000a05057209 */ /* 0x002fc60007800000 */
[----:B------:R1:W-:Y:S01]  /*168f0*/  STS.U16 [R3+0x43400], R209 ;  /* 0x043400d103007388 */ /* 0x0003e20000000400 */
[----:B0-----:R-:W-:-:S03]  /*16900*/  FMNMX R10, R4, R152, !PT ;  /* 0x00000098040a7209 */ /* 0x001fc60007800000 */
[----:B------:R-:W0:Y:S01]  /*16910*/  SHFL.BFLY PT, R4, R5, 0x1, 0x1f ;  /* 0x0c201f0005047f89 */ /* 0x000e2200000e0000 */
[----:B------:R-:W-:-:S03]  /*16920*/  FMNMX R10, R10, R210, !PT ;  /* 0x000000d20a0a7209 */ /* 0x000fc60007800000 */
[----:B------:R-:W-:Y:S02]  /*16930*/  STS.U16 [R3+0x40600], R241 ;  /* 0x040600f103007388 */ /* 0x000fe40000000400 */
[--C-:B-1----:R-:W-:Y:S02]  /*16940*/  FADD R209, R15, -R10.reuse ;  /* 0x8000000a0fd17221 */ /* 0x102fe40000000000 */
[----:B------:R1:W-:Y:S01]  /*16950*/  STS.U16 [R3+0x43600], R208 ;  /* 0x043600d003007388 */ /* 0x0003e20000000400 */
[C---:B------:R-:W-:Y:S02]  /*16960*/  ISETP.GT.U32.AND.EX P6, PT, R173.reuse, RZ, PT, P6 ;  /* 0x000000ffad00720c */ /* 0x040fe40003fc4160 */
[----:B------:R-:W-:Y:S01]  /*16970*/  ISETP.GT.U32.AND.EX P2, PT, R173, RZ, PT, P2 ;  /* 0x000000ffad00720c */ /* 0x000fe20003f44120 */
[----:B------:R-:W-:Y:S01]  /*16980*/  STS.U16 [R3+0x40800], R240 ;  /* 0x040800f003007388 */ /* 0x000fe20000000400 */
[----:B------:R-:W-:Y:S01]  /*16990*/  FMUL R209, R209, 1.4426950216293334961 ;  /* 0x3fb8aa3bd1d17820 */ /* 0x000fe20000400000 */
[----:B------:R-:W-:-:S02]  /*169a0*/  FADD R173, R11, -R10 ;  /* 0x8000000a0bad7221 */ /* 0x000fc40000000000 */
[----:B------:R-:W-:Y:S01]  /*169b0*/  STS.U16 [R3+0x40a00], R239 ;  /* 0x040a00ef03007388 */ /* 0x000fe20000000400 */
[----:B-1----:R-:W-:-:S03]  /*169c0*/  FADD R208, R14, -R10 ;  /* 0x8000000a0ed07221 */ /* 0x002fc60000000000 */
[----:B------:R-:W-:Y:S01]  /*169d0*/  STS.U16 [R3+0x40c00], R237 ;  /* 0x040c00ed03007388 */ /* 0x000fe20000000400 */
[----:B------:R-:W-:-:S03]  /*169e0*/  FMUL R208, R208, 1.4426950216293334961 ;  /* 0x3fb8aa3bd0d07820 */ /* 0x000fc60000400000 */
[----:B------:R-:W-:Y:S01]  /*169f0*/  STS.U16 [R3+0x40e00], R238 ;  /* 0x040e00ee03007388 */ /* 0x000fe20000000400 */
[----:B------:R-:W-:-:S03]  /*16a00*/  FMUL R173, R173, 1.4426950216293334961 ;  /* 0x3fb8aa3badad7820 */ /* 0x000fc60000400000 */
[----:B------:R-:W-:Y:S01]  /*16a10*/  STS.U16 [R3+0x41000], R236 ;  /* 0x041000ec03007388 */ /* 0x000fe20000000400 */
[----:B------:R-:W-:Y:S03]  /*16a20*/  MUFU.EX2 R209, R209 ;  /* 0x000000d100d17308 */ /* 0x000fe60000000800 */
[----:B------:R-:W-:Y:S01]  /*16a30*/  STS.U16 [R3+0x41200], R235 ;  /* 0x041200eb03007388 */ /* 0x000fe20000000400 */
[----:B------:R-:W-:-:S03]  /*16a40*/  FADD R167, R7, -R10 ;  /* 0x8000000a07a77221 */ /* 0x000fc60000000000 */
[----:B------:R-:W-:Y:S01]  /*16a50*/  STS.U16 [R3+0x41400], R234 ;  /* 0x041400ea03007388 */ /* 0x000fe20000000400 */
[----:B------:R-:W-:Y:S03]  /*16a60*/  MUFU.EX2 R208, R208 ;  /* 0x000000d000d07308 */ /* 0x000fe60000000800 */
[----:B------:R-:W-:Y:S01]  /*16a70*/  STS.U16 [R3+0x41600], R233 ;  /* 0x041600e903007388 */ /* 0x000fe20000000400 */
[----:B0-----:R-:W-:-:S03]  /*16a80*/  FMNMX R11, R5, R4, !PT ;  /* 0x00000004050b7209 */ /* 0x001fc60007800000 */
[----:B------:R-:W-:Y:S01]  /*16a90*/  STS.U16 [R3+0x41800], R230 ;  /* 0x041800e603007388 */ /* 0x000fe20000000400 */
[----:B------:R-:W-:Y:S03]  /*16aa0*/  MUFU.EX2 R173, R173 ;  /* 0x000000ad00ad7308 */ /* 0x000fe60000000800 */
[----:B------:R-:W-:Y:S01]  /*16ab0*/  STS.U16 [R3+0x41a00], R229 ;  /* 0x041a00e503007388 */ /* 0x000fe20000000400 */
[----:B------:R-:W-:-:S03]  /*16ac0*/  FMUL R167, R167, 1.4426950216293334961 ;  /* 0x3fb8aa3ba7a77820 */ /* 0x000fc60000400000 */
[----:B------:R-:W-:Y:S01]  /*16ad0*/  STS.U16 [R3+0x41c00], R228 ;  /* 0x041c00e403007388 */ /* 0x000fe20000000400 */
[----:B------:R-:W-:-:S03]  /*16ae0*/  FMNMX R11, R11, R212, !PT ;  /* 0x000000d40b0b7209 */ /* 0x000fc60007800000 */
[----:B------:R-:W-:Y:S04]  /*16af0*/  STS.U16 [R3+0x41e00], R227 ;  /* 0x041e00e303007388 */ /* 0x000fe80000000400 */
[----:B----4-:R-:W-:Y:S01]  /*16b00*/  STS.U16 [R3+0x42000], R226 ;  /* 0x042000e203007388 */ /* 0x010fe20000000400 */
[----:B------:R-:W-:-:S03]  /*16b10*/  FMUL R153, R153, R252 ;  /* 0x000000fc99997220 */ /* 0x000fc60000400000 */
[----:B------:R-:W-:Y:S04]  /*16b20*/  STS.U16 [R3+0x42200], R225 ;  /* 0x042200e103007388 */ /* 0x000fe80000000400 */
[----:B------:R-:W-:Y:S01]  /*16b30*/  STS.U16 [R3+0x42400], R224 ;  /* 0x042400e003007388 */ /* 0x000fe20000000400 */
[----:B------:R-:W-:Y:S03]  /*16b40*/  MUFU.EX2 R167, R167 ;  /* 0x000000a700a77308 */ /* 0x000fe60000000800 */
[----:B--2---:R-:W-:Y:S01]  /*16b50*/  STS.U16 [R3+0x42600], R223 ;  /* 0x042600df03007388 */ /* 0x004fe20000000400 */
[----:B------:R-:W-:-:S03]  /*16b60*/  FMUL R4, R156, R252 ;  /* 0x000000fc9c047220 */ /* 0x000fc60000400000 */
[----:B------:R-:W-:Y:S01]  /*16b70*/  STS.U16 [R3+0x42800], R222 ;  /* 0x042800de03007388 */ /* 0x000fe20000000400 */
[----:B------:R-:W-:-:S03]  /*16b80*/  FADD R166, R9, -R11 ;  /* 0x8000000b09a67221 */ /* 0x000fc60000000000 */
[----:B------:R-:W-:Y:S01]  /*16b90*/  STS.U16 [R3+0x42a00], R221 ;  /* 0x042a00dd03007388 */ /* 0x000fe20000000400 */
[----:B------:R-:W-:-:S03]  /*16ba0*/  FSEL R156, R153, -INF , !P5 ;  /* 0xff800000999c7808 */ /* 0x000fc60006800000 */
[----:B------:R-:W-:Y:S01]  /*16bb0*/  STS.U16 [R3+0x42c00], R220 ;  /* 0x042c00dc03007388 */ /* 0x000fe20000000400 */
[----:B------:R-:W-:-:S03]  /*16bc0*/  FADD R165, R8, -R11 ;  /* 0x8000000b08a57221 */ /* 0x000fc60000000000 */
[----:B------:R-:W-:Y:S01]  /*16bd0*/  STS.U16 [R3+0x42e00], R218 ;  /* 0x042e00da03007388 */ /* 0x000fe20000000400 */
[----:B------:R-:W-:-:S03]  /*16be0*/  FMUL R166, R166, 1.4426950216293334961 ;  /* 0x3fb8aa3ba6a67820 */ /* 0x000fc60000400000 */
[----:B------:R-:W-:Y:S01]  /*16bf0*/  STS.U16 [R3+0x43000], R216 ;  /* 0x043000d803007388 */ /* 0x000fe20000000400 */
[----:B------:R-:W-:Y:S01]  /*16c00*/  FMUL R161, R157, R252 ;  /* 0x000000fc9da17220 */ /* 0x000fe20000400000 */
[----:B------:R-:W-:Y:S02]  /*16c10*/  FSEL R9, R4, -INF , !P6 ;  /* 0xff80000004097808 */ /* 0x000fe40007000000 */
[----:B------:R-:W-:Y:S01]  /*16c20*/  STS.U16 [R3+0x43200], R217 ;  /* 0x043200d903007388 */ /* 0x000fe20000000400 */
[----:B------:R-:W-:Y:S01]  /*16c30*/  FMNMX R4, R162, R156, !PT ;  /* 0x0000009ca2047209 */ /* 0x000fe20007800000 */
[--C-:B------:R-:W-:Y:S01]  /*16c40*/  FADD R163, R160, -R11.reuse ;  /* 0x8000000ba0a37221 */ /* 0x100fe20000000000 */
[----:B------:R-:W-:Y:S01]  /*16c50*/  FMUL R165, R165, 1.4426950216293334961 ;  /* 0x3fb8aa3ba5a57820 */ /* 0x000fe20000400000 */
[----:B------:R-:W-:Y:S01]  /*16c60*/  STS.U16 [R3+0x43800], R215 ;  /* 0x043800d703007388 */ /* 0x000fe20000000400 */
[----:B------:R-:W-:Y:S01]  /*16c70*/  FSEL R161, R161, -INF , !P3 ;  /* 0xff800000a1a17808 */ /* 0x000fe20005800000 */
[----:B------:R-:W-:Y:S01]  /*16c80*/  MUFU.EX2 R166, R166 ;  /* 0x000000a600a67308 */ /* 0x000fe20000000800 */
[----:B------:R-:W-:Y:S01]  /*16c90*/  FMNMX R4, R9, R4, !PT ;  /* 0x0000000409047209 */ /* 0x000fe20007800000 */
[----:B------:R-:W-:Y:S01]  /*16ca0*/  FMUL R163, R163, 1.4426950216293334961 ;  /* 0x3fb8aa3ba3a37820 */ /* 0x000fe20000400000 */
[----:B------:R-:W-:Y:S01]  /*16cb0*/  STS.U16 [R3+0x43a00], R219 ;  /* 0x043a00db03007388 */ /* 0x000fe20000000400 */
[----:B------:R-:W-:Y:S01]  /*16cc0*/  FADD R5, -R10, R210 ;  /* 0x000000d20a057221 */ /* 0x000fe20000000100 */
[----:B------:R-:W-:Y:S01]  /*16cd0*/  FMNMX R4, R161, R4, !PT ;  /* 0x00000004a1047209 */ /* 0x000fe20007800000 */
[----:B------:R-:W-:-:S02]  /*16ce0*/  FADD R164, R6, -R11 ;  /* 0x8000000b06a47221 */ /* 0x000fc40000000000 */
[----:B------:R-:W-:Y:S02]  /*16cf0*/  MUFU.EX2 R165, R165 ;  /* 0x000000a500a57308 */ /* 0x000fe40000000800 */
[----:B------:R-:W-:Y:S01]  /*16d00*/  FMUL R164, R164, 1.4426950216293334961 ;  /* 0x3fb8aa3ba4a47820 */ /* 0x000fe20000400000 */
[----:B------:R-:W0:Y:S05]  /*16d10*/  SHFL.BFLY PT, R8, R4, 0x2, 0x1f ;  /* 0x0c401f0004087f89 */ /* 0x000e2a00000e0000 */
[----:B------:R-:W-:Y:S01]  /*16d20*/  MUFU.EX2 R163, R163 ;  /* 0x000000a300a37308 */ /* 0x000fe20000000800 */
[----:B------:R-:W-:-:S07]  /*16d30*/  FMUL R5, R5, 1.4426950216293334961 ;  /* 0x3fb8aa3b05057820 */ /* 0x000fce0000400000 */
[----:B------:R-:W-:Y:S01]  /*16d40*/  MUFU.EX2 R164, R164 ;  /* 0x000000a400a47308 */ /* 0x000fe20000000800 */
[----:B------:R-:W-:Y:S07]  /*16d50*/  STS.U16 [R3+0x43c00], R231 ;  /* 0x043c00e703007388 */ /* 0x000fee0000000400 */
[----:B------:R1:W3:Y:S01]  /*16d60*/  MUFU.EX2 R7, R5 ;  /* 0x0000000500077308 */ /* 0x0002e20000000800 */
[----:B------:R-:W-:Y:S01]  /*16d70*/  STS.U16 [R3+0x43e00], R232 ;  /* 0x043e00e803007388 */ /* 0x000fe20000000400 */
[-C--:B------:R-:W-:Y:S01]  /*16d80*/  FMUL R14, R154, R252.reuse ;  /* 0x000000fc9a0e7220 */ /* 0x080fe20000400000 */
[-C--:B------:R-:W-:Y:S01]  /*16d90*/  FMUL R15, R155, R252.reuse ;  /* 0x000000fc9b0f7220 */ /* 0x080fe20000400000 */
[-C--:B------:R-:W-:Y:S01]  /*16da0*/  FMUL R157, R158, R252.reuse ;  /* 0x000000fc9e9d7220 */ /* 0x080fe20000400000 */
[----:B-1----:R-:W-:Y:S01]  /*16db0*/  FADD R5, -R11, R212 ;  /* 0x000000d40b057221 */ /* 0x002fe20000000100 */
[----:B------:R-:W-:Y:S01]  /*16dc0*/  FMUL R158, R159, R252 ;  /* 0x000000fc9f9e7220 */ /* 0x000fe20000400000 */
[----:B------:R1:W-:Y:S06]  /*16dd0*/  MEMBAR.ALL.CTA ;  /* 0x0000000000007992 */ /* 0x0003ec0000008000 */
[----:B-1----:R-:W1:Y:S01]  /*16de0*/  FENCE.VIEW.ASYNC.S ;  /* 0x00000000000073c6 */ /* 0x002e620000000000 */
[----:B------:R-:W-:Y:S01]  /*16df0*/  FMUL R6, R5, 1.4426950216293334961 ;  /* 0x3fb8aa3b05067820 */ /* 0x000fe20000400000 */
[----:B0-----:R-:W-:Y:S01]  /*16e00*/  FMNMX R5, R4, R8, !PT ;  /* 0x0000000804057209 */ /* 0x001fe20007800000 */
[-C--:B---3--:R-:W-:Y:S01]  /*16e10*/  FMUL R12, R12, R7.reuse ;  /* 0x000000070c0c7220 */ /* 0x088fe20000400000 */
[----:B------:R0:W-:Y:S04]  /*16e20*/  STL [R1+0x1248], R242 ;  /* 0x001248f201007387 */ /* 0x0001e80000100800 */
[----:B0-----:R-:W2:Y:S04]  /*16e30*/  LDL.LU R242, [R1+0x46c] ;  /* 0x00046c0001f27983 */ /* 0x001ea80000300800 */
[----:B------:R0:W-:Y:S04]  /*16e40*/  STL [R1+0x1244], R243 ;  /* 0x001244f301007387 */ /* 0x0001e80000100800 */
[----:B0-----:R-:W3:Y:S04]  /*16e50*/  LDL.LU R243, [R1+0x470] ;  /* 0x0004700001f37983 */ /* 0x001ee80000300800 */
[----:B------:R-:W4:Y:S04]  /*16e60*/  LDL.LU R241, [R1+0x5f8] ;  /* 0x0005f80001f17983 */ /* 0x000f280000300800 */
[----:B------:R-:W2:Y:S04]  /*16e70*/  LDL.LU R240, [R1+0x5f4] ;  /* 0x0005f40001f07983 */ /* 0x000ea80000300800 */
[----:B------:R-:W4:Y:S04]  /*16e80*/  LDL.LU R239, [R1+0x5f0] ;  /* 0x0005f00001ef7983 */ /* 0x000f280000300800 */
[----:B------:R-:W2:Y:S04]  /*16e90*/  LDL.LU R237, [R1+0x5ec] ;  /* 0x0005ec0001ed7983 */ /* 0x000ea80000300800 */
[----:B------:R-:W2:Y:S04]  /*16ea0*/  LDL.LU R238, [R1+0x5e8] ;  /* 0x0005e80001ee7983 */ /* 0x000ea80000300800 */
[----:B------:R-:W4:Y:S04]  /*16eb0*/  LDL.LU R236, [R1+0x5e4] ;  /* 0x0005e40001ec7983 */ /* 0x000f280000300800 */
[----:B------:R-:W2:Y:S04]  /*16ec0*/  LDL.LU R235, [R1+0x5e0] ;  /* 0x0005e00001eb7983 */ /* 0x000ea80000300800 */
[----:B------:R-:W4:Y:S04]  /*16ed0*/  LDL.LU R234, [R1+0x5dc] ;  /* 0x0005dc0001ea7983 */ /* 0x000f280000300800 */
        /* <DEDUP_REMOVED lines=16> */
[----:B------:R0:W-:Y:S04]  /*16fe0*/  STL [R1+0x124c], R209 ;  /* 0x00124cd101007387 */ /* 0x0001e80000100800 */
[----:B0-----:R-:W3:Y:S04]  /*16ff0*/  LDL.LU R209, [R1+0x468] ;  /* 0x0004680001d17983 */ /* 0x001ee80000300800 */
[----:B------:R-:W4:Y:S04]  /*17000*/  LDL.LU R215, [R1+0x598] ;  /* 0x0005980001d77983 */ /* 0x000f280000300800 */
[----:B------:R0:W-:Y:S04]  /*17010*/  STL [R1+0x1250], R208 ;  /* 0x001250d001007387 */ /* 0x0001e80000100800 */
[----:B0-----:R-:W2:Y:S04]  /*17020*/  LDL.LU R208, [R1+0x464] ;  /* 0x0004640001d07983 */ /* 0x001ea80000300800 */
[----:B------:R0:W-:Y:S04]  /*17030*/  STL [R1+0x1254], R173 ;  /* 0x001254ad01007387 */ /* 0x0001e80000100800 */
[----:B0-----:R-:W3:Y:S04]  /*17040*/  LDL.LU R173, [R1+0x460] ;  /* 0x0004600001ad7983 */ /* 0x001ee80000300800 */
[----:B------:R-:W4:Y:S04]  /*17050*/  LDL.LU R219, [R1+0x594] ;  /* 0x0005940001db7983 */ /* 0x000f280000300800 */
[----:B------:R0:W-:Y:S04]  /*17060*/  STL [R1+0x1258], R10 ;  /* 0x0012580a01007387 */ /* 0x0001e80000100800 */
[----:B0-----:R-:W2:Y:S04]  /*17070*/  LDL.LU R10, [R1+0x45c] ;  /* 0x00045c00010a7983 */ /* 0x001ea80000300800 */
        /* <DEDUP_REMOVED lines=8> */
[----:B------:R0:W-:Y:S04]  /*17100*/  STL [R1+0x1268], R9 ;  /* 0x0012680901007387 */ /* 0x0001e80000100800 */
[----:B0-----:R-:W4:Y:S04]  /*17110*/  LDL.LU R9, [R1+0x44c] ;  /* 0x00044c0001097983 */ /* 0x001f280000300800 */
        /* <DEDUP_REMOVED lines=9> */
[----:B0-----:R-:W4:Y:S04]  /*171b0*/  LDL.LU R163, [R1+0x43c] ;  /* 0x00043c0001a37983 */ /* 0x001f280000300800 */
[----:B------:R0:W-:Y:S04]  /*171c0*/  STL [R1+0x127c], R3 ;  /* 0x00127c0301007387 */ /* 0x0001e80000100800 */
[----:B0-----:R-:W4:Y:S04]  /*171d0*/  LDL.LU R3, [R1+0x438] ;  /* 0x0004380001037983 */ /* 0x001f280000300800 */
[----:B------:R-:W4:Y:S04]  /*171e0*/  LDL.LU R232, [R1+0x580] ;  /* 0x0005800001e87983 */ /* 0x000f280000300800 */
[----:B------:R0:W-:Y:S04]  /*171f0*/  STL [R1+0x1280], R11 ;  /* 0x0012800b01007387 */ /* 0x0001e80000100800 */
[----:B0-----:R-:W3:Y:S04]  /*17200*/  LDL.LU R11, [R1+0x434] ;  /* 0x00043400010b7983 */ /* 0x001ee80000300800 */
[----:B------:R-:W4:Y:S04]  /*17210*/  LDL.LU R212, [R1+0x57c] ;  /* 0x00057c0001d47983 */ /* 0x000f280000300800 */
[----:B------:R0:W-:Y:S04]  /*17220*/  STL [R1+0x1284], R164 ;  /* 0x001284a401007387 */ /* 0x0001e80000100800 */
[----:B0-----:R-:W2:Y:S04]  /*17230*/  LDL.LU R164, [R1+0x430] ;  /* 0x0004300001a47983 */ /* 0x001ea80000300800 */
[----:B------:R-:W4:Y:S04]  /*17240*/  LDL.LU R154, [R1+0x578] ;  /* 0x00057800019a7983 */ /* 0x000f280000300800 */
[----:B------:R-:W4:Y:S04]  /*17250*/  LDL.LU R155, [R1+0x574] ;  /* 0x00057400019b7983 */ /* 0x000f280000300800 */
[----:B------:R-:W4:Y:S04]  /*17260*/  LDL.LU R159, [R1+0x56c] ;  /* 0x00056c00019f7983 */ /* 0x000f280000300800 */
[----:B------:R-:W4:Y:S04]  /*17270*/  LDL.LU R252, [R1+0x570] ;  /* 0x0005700001fc7983 */ /* 0x000f280000300800 */
[----:B------:R-:W3:Y:S04]  /*17280*/  LDL.LU R4, [R1+0x424] ;  /* 0x0004240001047983 */ /* 0x000ee80000300800 */
[----:B------:R0:W-:Y:S04]  /*17290*/  STL [R1+0x1288], R5 ;  /* 0x0012880501007387 */ /* 0x0001e80000100800 */
[----:B0-----:R-:W4:Y:S04]  /*172a0*/  LDL.LU R5, [R1+0x42c] ;  /* 0x00042c0001057983 */ /* 0x001f280000300800 */
[----:B------:R-:W4:Y:S04]  /*172b0*/  LDL.LU R8, [R1+0x568] ;  /* 0x0005680001087983 */ /* 0x000f280000300800 */
[----:B------:R0:W-:Y:S04]  /*172c0*/  STL [R1+0x400], R12 ;  /* 0x0004000c01007387 */ /* 0x0001e80000100800 */
[----:B0-----:R-:W2:Y:S01]  /*172d0*/  LDL.LU R12, [R1+0x12ac] ;  /* 0x0012ac00010c7983 */ /* 0x001ea20000300800 */
[-C--:B------:R-:W-:Y:S01]  /*172e0*/  FMUL R148, R148, R7.reuse ;  /* 0x0000000794947220 */ /* 0x080fe20000400000 */
        /* <DEDUP_REMOVED lines=93> */
[----:B-1----:R-:W-:Y:S01]  /*178c0*/  BAR.SYNC.DEFER_BLOCKING 0x0 ;  /* 0x0000000000007b1d */ /* 0x002fe20000010000 */
[----:B--2---:R-:W-:-:S05]  /*178d0*/  FMUL R12, R12, R7 ;  /* 0x000000070c0c7220 */ /* 0x004fca0000400000 */
[----:B------:R0:W-:Y:S04]  /*178e0*/  STL [R1+0x404], R12 ;  /* 0x0004040c01007387 */ /* 0x0001e80000100800 */
[----:B0-----:R-:W2:Y:S02]  /*178f0*/  LDL.LU R12, [R1+0x12a8] ;  /* 0x0012a800010c7983 */ /* 0x001ea40000300800 */
[----:B--2---:R-:W-:-:S05]  /*17900*/  FMUL R12, R12, R7 ;  /* 0x000000070c0c7220 */ /* 0x004fca0000400000 */
[----:B------:R0:W-:Y:S04]  /*17910*/  STL [R1+0x410], R12 ;  /* 0x0004100c01007387 */ /* 0x0001e80000100800 */
[----:B0-----:R-:W2:Y:S02]  /*17920*/  LDL.LU R12, [R1+0x12a4] ;  /* 0x0012a400010c7983 */ /* 0x001ea40000300800 */
[----:B--2---:R-:W-:-:S05]  /*17930*/  FMUL R12, R12, R7 ;  /* 0x000000070c0c7220 */ /* 0x004fca0000400000 */
[----:B------:R0:W-:Y:S04]  /*17940*/  STL [R1+0x414], R12 ;  /* 0x0004140c01007387 */ /* 0x0001e80000100800 */
[----:B0-----:R-:W2:Y:S01]  /*17950*/  LDL.LU R12, [R1+0x12a0] ;  /* 0x0012a000010c7983 */ /* 0x001ea20000300800 */
[-C--:B---3--:R-:W-:Y:S01]  /*17960*/  FMUL R4, R4, R7.reuse ;  /* 0x0000000704047220 */ /* 0x088fe20000400000 */
[-C--:B------:R-:W-:Y:S01]  /*17970*/  FMUL R164, R164, R7.reuse ;  /* 0x00000007a4a47220 */ /* 0x080fe20000400000 */
[-C--:B------:R-:W-:Y:S01]  /*17980*/  FMUL R11, R11, R7.reuse ;  /* 0x000000070b0b7220 */ /* 0x080fe20000400000 */
[-C--:B------:R-:W-:Y:S01]  /*17990*/  FMUL R165, R165, R7.reuse ;  /* 0x00000007a5a57220 */ /* 0x080fe20000400000 */
[-C--:B------:R-:W-:Y:S01]  /*179a0*/  FMUL R166, R166, R7.reuse ;  /* 0x00000007a6a67220 */ /* 0x080fe20000400000 */
[----:B------:R-:W0:Y:S01]  /*179b0*/  MUFU.EX2 R6, R6 ;  /* 0x0000000600067308 */ /* 0x000e220000000800 */
[----:B--2---:R-:W-:-:S05]  /*179c0*/  FMUL R12, R12, R7 ;  /* 0x000000070c0c7220 */ /* 0x004fca0000400000 */
[----:B------:R1:W-:Y:S04]  /*179d0*/  STL [R1+0x420], R12 ;  /* 0x0004200c01007387 */ /* 0x0003e80000100800 */
[----:B-1----:R-:W2:Y:S04]  /*179e0*/  LDL.LU R12, [R1+0x129c] ;  /* 0x00129c00010c7983 */ /* 0x002ea80000300800 */
[----:B------:R1:W-:Y:S04]  /*179f0*/  STL [R1+0x424], R4 ;  /* 0x0004240401007387 */ /* 0x0003e80000100800 */
[----:B-1----:R-:W3:Y:S04]  /*17a00*/  LDL.LU R4, [R1+0x408] ;  /* 0x0004080001047983 */ /* 0x002ee80000300800 */
[----:B------:R1:W-:Y:S04]  /*17a10*/  STL [R1+0x1294], R164 ;  /* 0x001294a401007387 */ /* 0x0003e80000100800 */
[----:B-1----:R-:W4:Y:S04]  /*17a20*/  LDL.LU R164, [R1+0x418] ;  /* 0x0004180001a47983 */ /* 0x002f280000300800 */
[----:B------:R1:W-:Y:S04]  /*17a30*/  STL [R1+0x1290], R11 ;  /* 0x0012900b01007387 */ /* 0x0003e80000100800 */
[----:B-1----:R-:W2:Y:S04]  /*17a40*/  LDL.LU R11, [R1+0x41c] ;  /* 0x00041c00010b7983 */ /* 0x002ea80000300800 */
[----:B------:R1:W-:Y:S04]  /*17a50*/  STL [R1+0x128c], R165 ;  /* 0x00128ca501007387 */ /* 0x0003e80000100800 */
[----:B-1----:R-:W2:Y:S04]  /*17a60*/  LDL.LU R165, [R1+0x428] ;  /* 0x0004280001a57983 */ /* 0x002ea80000300800 */
[----:B------:R1:W-:Y:S04]  /*17a70*/  STL [R1+0x1298], R166 ;  /* 0x001298a601007387 */ /* 0x0003e80000100800 */
[----:B-1----:R-:W4:Y:S01]  /*17a80*/  LDL.LU R166, [R1+0x40c] ;  /* 0x00040c0001a67983 */ /* 0x002f220000300800 */
[-C--:B0-----:R-:W-:Y:S01]  /*17a90*/  FMUL R106, R106, R6.reuse ;  /* 0x000000066a6a7220 */ /* 0x081fe20000400000 */
        /* <DEDUP_REMOVED lines=40> */
[----:B---3--:R-:W-:-:S05]  /*17d20*/  FMUL R4, R4, R6 ;  /* 0x0000000604047220 */ /* 0x008fca0000400000 */
[----:B------:R-:W-:Y:S04]  /*17d30*/  STL [R1+0x408], R4 ;  /* 0x0004080401007387 */ /* 0x000fe80000100800 */
        /* <DEDUP_REMOVED lines=58> */
[----:B----4-:R-:W-:-:S03]  /*180e0*/  FMUL R166, R166, R6 ;  /* 0x00000006a6a67220 */ /* 0x010fc60000400000 */
[----:B------:R-:W-:Y:S04]  /*180f0*/  STL.64 [R1+0xf78], R34 ;  /* 0x000f782201007387 */ /* 0x000fe80000100a00 */
[----:B------:R-:W-:Y:S04]  /*18100*/  STL.64 [R1+0xf70], R32 ;  /* 0x000f702001007387 */ /* 0x000fe80000100a00 */
[----:B------:R0:W-:Y:S01]  /*18110*/  STL.64 [R1+0xf68], R30 ;  /* 0x000f681e01007387 */ /* 0x0001e20000100a00 */
[----:B------:R-:W-:-:S03]  /*18120*/  FMUL R164, R164, R6 ;  /* 0x00000006a4a47220 */ /* 0x000fc60000400000 */
[----:B------:R-:W-:Y:S01]  /*18130*/  STL.64 [R1+0xf60], R28 ;  /* 0x000f601c01007387 */ /* 0x000fe20000100a00 */
[----:B--2---:R-:W-:-:S03]  /*18140*/  FMUL R11, R11, R6 ;  /* 0x000000060b0b7220 */ /* 0x004fc60000400000 */
[----:B------:R1:W-:Y:S04]  /*18150*/  STL.64 [R1+0xf58], R26 ;  /* 0x000f581a01007387 */ /* 0x0003e80000100a00 */
[----:B------:R2:W-:Y:S01]  /*18160*/  STL.64 [R1+0xf50], R24 ;  /* 0x000f501801007387 */ /* 0x0005e20000100a00 */
[----:B------:R-:W-:Y:S01]  /*18170*/  FMUL R165, R165, R6 ;  /* 0x00000006a5a57220 */ /* 0x000fe20000400000 */
[----:B0-----:R-:W-:Y:S02]  /*18180*/  MOV R30, R164 ;  /* 0x000000a4001e7202 */ /* 0x001fe40000000f00 */
[----:B------:R-:W-:Y:S02]  /*18190*/  MOV R31, R11 ;  /* 0x0000000b001f7202 */ /* 0x000fe40000000f00 */
[----:B-1----:R-:W-:Y:S01]  /*181a0*/  MOV R27, R166 ;  /* 0x000000a6001b7202 */ /* 0x002fe20000000f00 */
[----:B--2---:R-:W2:Y:S04]  /*181b0*/  LDL.LU R24, [R1+0x400] ;  /* 0x0004000001187983 */ /* 0x004ea80000300800 */
[----:B------:R-:W2:Y:S04]  /*181c0*/  LDL.LU R25, [R1+0x404] ;  /* 0x0004040001197983 */ /* 0x000ea80000300800 */
[----:B------:R-:W2:Y:S04]  /*181d0*/  LDL.LU R26, [R1+0x408] ;  /* 0x00040800011a7983 */ /* 0x000ea80000300800 */
[----:B------:R-:W3:Y:S04]  /*181e0*/  LDL.LU R166, [R1+0x1298] ;  /* 0x0012980001a67983 */ /* 0x000ee80000300800 */
[----:B------:R-:W2:Y:S04]  /*181f0*/  LDL.LU R28, [R1+0x410] ;  /* 0x00041000011c7983 */ /* 0x000ea80000300800 */
[----:B------:R-:W2:Y:S01]  /*18200*/  LDL.LU R29, [R1+0x414] ;  /* 0x00041400011d7983 */ /* 0x000ea20000300800 */
[----:B------:R-:W-:-:S03]  /*18210*/  MOV R34, R165 ;  /* 0x000000a500227202 */ /* 0x000fc60000000f00 */
[----:B------:R-:W4:Y:S04]  /*18220*/  LDL.LU R164, [R1+0x1294] ;  /* 0x0012940001a47983 */ /* 0x000f280000300800 */
[----:B------:R-:W2:Y:S04]  /*18230*/  LDL.LU R11, [R1+0x1290] ;  /* 0x00129000010b7983 */ /* 0x000ea80000300800 */
[----:B------:R-:W2:Y:S04]  /*18240*/  LDL.LU R32, [R1+0x420] ;  /* 0x0004200001207983 */ /* 0x000ea80000300800 */
[----:B------:R-:W2:Y:S04]  /*18250*/  LDL.LU R33, [R1+0x424] ;  /* 0x0004240001217983 */ /* 0x000ea80000300800 */
[----:B------:R-:W2:Y:S01]  /*18260*/  LDL.LU R165, [R1+0x128c] ;  /* 0x00128c0001a57983 */ /* 0x000ea20000300800 */
[-C--:B------:R-:W-:Y:S01]  /*18270*/  FMUL R5, R5, R6.reuse ;  /* 0x0000000605057220 */ /* 0x080fe20000400000 */
[-C--:B------:R-:W-:Y:S01]  /*18280*/  FMUL R3, R3, R6.reuse ;  /* 0x0000000603037220 */ /* 0x080fe20000400000 */
[-C--:B------:R-:W-:Y:S01]  /*18290*/  FMUL R163, R163, R6.reuse ;  /* 0x00000006a3a37220 */ /* 0x080fe20000400000 */
[----:B------:R-:W-:-:S02]  /*182a0*/  FMUL R161, R161, R6 ;  /* 0x00000006a1a17220 */ /* 0x000fc40000400000 */
[----:B------:R-:W-:Y:S02]  /*182b0*/  MOV R35, R5 ;  /* 0x0000000500237202 */ /* 0x000fe40000000f00 */
[----:B------:R-:W2:Y:S01]  /*182c0*/  LDL.LU R5, [R1+0x1288] ;  /* 0x0012880001057983 */ /* 0x000ea20000300800 */
[-C--:B------:R-:W-:Y:S01]  /*182d0*/  FMUL R9, R9, R6.reuse ;  /* 0x0000000609097220 */ /* 0x080fe20000400000 */
[----:B------:R-:W-:Y:S01]  /*182e0*/  MOV R38, R3 ;  /* 0x0000000300267202 */ /* 0x000fe20000000f00 */
[----:B------:R-:W-:Y:S01]  /*182f0*/  FMUL R162, R162, R7 ;  /* 0x00000007a2a27220 */ /* 0x000fe20000400000 */
[----:B------:R-:W-:Y:S01]  /*18300*/  MOV R39, R163 ;  /* 0x000000a300277202 */ /* 0x000fe20000000f00 */
[----:B------:R-:W-:Y:S01]  /*18310*/  FMUL R156, R156, R7 ;  /* 0x000000079c9c7220 */ /* 0x000fe20000400000 */
[-C--:B------:R-:W-:Y:S01]  /*18320*/  FMUL R167, R167, R6.reuse ;  /* 0x00000006a7a77220 */ /* 0x080fe20000400000 */
[----:B------:R-:W-:Y:S01]  /*18330*/  FMUL R10, R10, R6 ;  /* 0x000000060a0a7220 */ /* 0x000fe20000400000 */
[----:B------:R-:W-:Y:S01]  /*18340*/  MOV R42, R161 ;  /* 0x000000a1002a7202 */ /* 0x000fe20000000f00 */
[----:B------:R-:W-:Y:S01]  /*18350*/  FMUL R173, R173, R7 ;  /* 0x00000007adad7220 */ /* 0x000fe20000400000 */
[----:B------:R-:W-:Y:S01]  /*18360*/  MOV R43, R9 ;  /* 0x00000009002b7202 */ /* 0x000fe20000000f00 */
[----:B------:R-:W-:Y:S01]  /*18370*/  FMUL R208, R208, R7 ;  /* 0x00000007d0d07220 */ /* 0x000fe20000400000 */
[----:B------:R-:W-:Y:S01]  /*18380*/  MOV R44, R162 ;  /* 0x000000a2002c7202 */ /* 0x000fe20000000f00 */
[----:B------:R-:W-:Y:S01]  /*18390*/  FMUL R209, R209, R6 ;  /* 0x00000006d1d17220 */ /* 0x000fe20000400000 */
[----:B------:R-:W-:-:S02]  /*183a0*/  MOV R45, R156 ;  /* 0x0000009c002d7202 */ /* 0x000fc40000000f00 */
[----:B------:R-:W-:Y:S02]  /*183b0*/  MOV R46, R167 ;  /* 0x000000a7002e7202 */ /* 0x000fe40000000f00 */
[----:B------:R-:W-:Y:S02]  /*183c0*/  MOV R47, R10 ;  /* 0x0000000a002f7202 */ /* 0x000fe40000000f00 */
[----:B------:R-:W-:Y:S02]  /*183d0*/  MOV R48, R173 ;  /* 0x000000ad00307202 */ /* 0x000fe40000000f00 */
[----:B------:R-:W-:Y:S02]  /*183e0*/  MOV R49, R208 ;  /* 0x000000d000317202 */ /* 0x000fe40000000f00 */
[----:B------:R-:W-:Y:S02]  /*183f0*/  MOV R50, R209 ;  /* 0x000000d100327202 */ /* 0x000fe40000000f00 */
[----:B---3--:R-:W-:-:S02]  /*18400*/  MOV R41, R166 ;  /* 0x000000a600297202 */ /* 0x008fc40000000f00 */
[----:B----4-:R-:W-:Y:S02]  /*18410*/  MOV R36, R164 ;  /* 0x000000a400247202 */ /* 0x010fe40000000f00 */
[----:B------:R-:W3:Y:S01]  /*18420*/  LDL.LU R164, [R1+0x1284] ;  /* 0x0012840001a47983 */ /* 0x000ee20000300800 */
[----:B--2---:R-:W-:-:S03]  /*18430*/  MOV R37, R11 ;  /* 0x0000000b00257202 */ /* 0x004fc60000000f00 */
[----:B------:R-:W2:Y:S04]  /*18440*/  LDL.LU R11, [R1+0x1280] ;  /* 0x00128000010b7983 */ /* 0x000ea80000300800 */
[----:B------:R0:W5:Y:S04]  /*18450*/  LDL.LU R3, [R1+0x127c] ;  /* 0x00127c0001037983 */ /* 0x0001680000300800 */
[----:B------:R-:W3:Y:S01]  /*18460*/  LDL.LU R163, [R1+0x1278] ;  /* 0x0012780001a37983 */ /* 0x000ee20000300800 */
[----:B------:R-:W-:-:S03]  /*18470*/  MOV R40, R165 ;  /* 0x000000a500287202 */ /* 0x000fc60000000f00 */
[----:B------:R-:W4:Y:S04]  /*18480*/  LDL.LU R165, [R1+0x1274] ;  /* 0x0012740001a57983 */ /* 0x000f280000300800 */
[----:B------:R-:W4:Y:S04]  /*18490*/  LDL.LU R166, [R1+0x1270] ;  /* 0x0012700001a67983 */ /* 0x000f280000300800 */
[----:B------:R-:W2:Y:S04]  /*184a0*/  LDL.LU R161, [R1+0x126c] ;  /* 0x00126c0001a17983 */ /* 0x000ea80000300800 */
[----:B------:R-:W2:Y:S04]  /*184b0*/  LDL.LU R9, [R1+0x1268] ;  /* 0x0012680001097983 */ /* 0x000ea80000300800 */
[----:B------:R-:W2:Y:S04]  /*184c0*/  LDL.LU R162, [R1+0x1264] ;  /* 0x0012640001a27983 */ /* 0x000ea80000300800 */
[----:B------:R-:W2:Y:S04]  /*184d0*/  LDL.LU R156, [R1+0x1260] ;  /* 0x00126000019c7983 */ /* 0x000ea80000300800 */
[----:B------:R-:W2:Y:S04]  /*184e0*/  LDL.LU R167, [R1+0x125c] ;  /* 0x00125c0001a77983 */ /* 0x000ea80000300800 */
[----:B------:R-:W2:Y:S04]  /*184f0*/  LDL.LU R10, [R1+0x1258] ;  /* 0x00125800010a7983 */ /* 0x000ea80000300800 */
[----:B------:R-:W2:Y:S04]  /*18500*/  LDL.LU R173, [R1+0x1254] ;  /* 0x0012540001ad7983 */ /* 0x000ea80000300800 */
[----:B------:R-:W2:Y:S04]  /*18510*/  LDL.LU R208, [R1+0x1250] ;  /* 0x0012500001d07983 */ /* 0x000ea80000300800 */
[----:B------:R-:W2:Y:S01]  /*18520*/  LDL.LU R209, [R1+0x124c] ;  /* 0x00124c0001d17983 */ /* 0x000ea20000300800 */
        /* <DEDUP_REMOVED lines=19> */
[----:B------:R-:W-:Y:S01]  /*18660*/  FMUL R240, R240, R7 ;  /* 0x00000007f0f07220 */ /* 0x000fe20000400000 */
        /* <DEDUP_REMOVED lines=51> */
[----:B------:R-:W-:Y:S01]  /*189a0*/  MOV R51, R242 ;  /* 0x000000f200337202 */ /* 0x000fe20000000f00 */
[----:B------:R-:W-:Y:S01]  /*189b0*/  IMAD.MOV.U32 R108, RZ, RZ, R214 ;  /* 0x000000ffff6c7224 */ /* 0x000fe200078e00d6 */
[----:B------:R-:W-:Y:S01]  /*189c0*/  MOV R52, R243 ;  /* 0x000000f300347202 */ /* 0x000fe20000000f00 */
[----:B------:R-:W-:Y:S01]  /*189d0*/  IMAD.MOV.U32 R63, RZ, RZ, R178 ;  /* 0x000000ffff3f7224 */ /* 0x000fe200078e00b2 */
[----:B------:R-:W-:Y:S01]  /*189e0*/  MOV R53, R12 ;  /* 0x0000000c00357202 */ /* 0x000fe20000000f00 */
[----:B------:R-:W2:Y:S01]  /*189f0*/  LDL.LU R242, [R1+0x1248] ;  /* 0x0012480001f27983 */ /* 0x000ea20000300800 */
[----:B------:R-:W-:-:S02]  /*18a00*/  MOV R54, R20 ;  /* 0x0000001400367202 */ /* 0x000fc40000000f00 */
[----:B------:R-:W-:Y:S01]  /*18a10*/  MOV R55, R13 ;  /* 0x0000000d00377202 */ /* 0x000fe20000000f00 */
[----:B------:R-:W2:Y:S01]  /*18a20*/  LDL.LU R243, [R1+0x1244] ;  /* 0x0012440001f37983 */ /* 0x000ea20000300800 */
[----:B------:R-:W-:Y:S02]  /*18a30*/  MOV R56, R0 ;  /* 0x0000000000387202 */ /* 0x000fe40000000f00 */
[----:B------:R-:W-:Y:S01]  /*18a40*/  MOV R57, R250 ;  /* 0x000000fa00397202 */ /* 0x000fe20000000f00 */
[----:B------:R0:W5:Y:S01]  /*18a50*/  LDL.LU R12, [R1+0x1240] ;  /* 0x00124000010c7983 */ /* 0x0001620000300800 */
[----:B------:R-:W-:Y:S02]  /*18a60*/  MOV R58, R251 ;  /* 0x000000fb003a7202 */ /* 0x000fe40000000f00 */
[----:B------:R-:W-:Y:S01]  /*18a70*/  MOV R59, R174 ;  /* 0x000000ae003b7202 */ /* 0x000fe20000000f00 */
[----:B------:R-:W2:Y:S01]  /*18a80*/  LDL.LU R20, [R1+0x123c] ;  /* 0x00123c0001147983 */ /* 0x000ea20000300800 */
[----:B------:R-:W-:-:S02]  /*18a90*/  MOV R60, R175 ;  /* 0x000000af003c7202 */ /* 0x000fc40000000f00 */
[----:B------:R-:W-:Y:S01]  /*18aa0*/  MOV R61, R176 ;  /* 0x000000b0003d7202 */ /* 0x000fe20000000f00 */
[----:B------:R-:W2:Y:S01]  /*18ab0*/  LDL.LU R13, [R1+0x1238] ;  /* 0x00123800010d7983 */ /* 0x000ea20000300800 */
[----:B------:R-:W-:Y:S02]  /*18ac0*/  MOV R62, R177 ;  /* 0x000000b1003e7202 */ /* 0x000fe40000000f00 */
[----:B------:R-:W-:Y:S01]  /*18ad0*/  MOV R64, R179 ;  /* 0x000000b300407202 */ /* 0x000fe20000000f00 */
[----:B------:R-:W2:Y:S01]  /*18ae0*/  LDL.LU R0, [R1+0x1234] ;  /* 0x0012340001007983 */ /* 0x000ea20000300800 */
[----:B------:R-:W-:Y:S02]  /*18af0*/  MOV R65, R180 ;  /* 0x000000b400417202 */ /* 0x000fe40000000f00 */
[----:B------:R-:W-:Y:S01]  /*18b00*/  MOV R66, R181 ;  /* 0x000000b500427202 */ /* 0x000fe20000000f00 */
[----:B------:R0:W5:Y:S01]  /*18b10*/  LDL.LU R250, [R1+0x1230] ;  /* 0x0012300001fa7983 */ /* 0x0001620000300800 */
[----:B------:R-:W-:-:S02]  /*18b20*/  MOV R67, R182 ;  /* 0x000000b600437202 */ /* 0x000fc40000000f00 */
[----:B------:R-:W-:Y:S01]  /*18b30*/  MOV R68, R183 ;  /* 0x000000b700447202 */ /* 0x000fe20000000f00 */
[----:B------:R0:W5:Y:S01]  /*18b40*/  LDL.LU R251, [R1+0x122c] ;  /* 0x00122c0001fb7983 */ /* 0x0001620000300800 */
[----:B------:R-:W-:Y:S02]  /*18b50*/  MOV R69, R184 ;  /* 0x000000b800457202 */ /* 0x000fe40000000f00 */
[----:B------:R-:W-:Y:S01]  /*18b60*/  MOV R70, R185 ;  /* 0x000000b900467202 */ /* 0x000fe20000000f00 */
[----:B------:R0:W5:Y:S01]  /*18b70*/  LDL.LU R174, [R1+0x1228] ;  /* 0x0012280001ae7983 */ /* 0x0001620000300800 */
        /* <DEDUP_REMOVED lines=120> */
[----:B----4-:R-:W-:-:S02]  /*19300*/  F2FP.F16.F32.PACK_AB R153, R165, R166 ;  /* 0x000000a6a599723e */ /* 0x010fc400000000ff */
[----:B---3--:R-:W-:Y:S01]  /*19310*/  F2FP.F16.F32.PACK_AB R155, R164, R163 ;  /* 0x000000a3a49b723e */ /* 0x008fe200000000ff */
[----:B------:R0:W5:Y:S04]  /*19320*/  LDL.LU R171, [R1+0x1184] ;  /* 0x0011840001ab7983 */ /* 0x0001680000300800 */
[----:B------:R0:W5:Y:S04]  /*19330*/  LDL.LU R172, [R1+0x1180] ;  /* 0x0011800001ac7983 */ /* 0x0001680000300800 */
[----:B------:R-:W3:Y:S04]  /*19340*/  LDL.LU R2, [R1+0x117c] ;  /* 0x00117c0001027983 */ /* 0x000ee80000300800 */
[----:B------:R0:W5:Y:S04]  /*19350*/  LDL.LU R16, [R1+0x1178] ;  /* 0x0011780001107983 */ /* 0x0001680000300800 */
[----:B------:R0:W5:Y:S01]  /*19360*/  LDL.LU R17, [R1+0x1174] ;  /* 0x0011740001117983 */ /* 0x0001620000300800 */
[----:B--2---:R-:W-:-:S03]  /*19370*/  F2FP.F16.F32.PACK_AB R154, R167, R173 ;  /* 0x000000ada79a723e */ /* 0x004fc600000000ff */
[----:B------:R0:W5:Y:S04]  /*19380*/  LDL.LU R18, [R1+0x1170] ;  /* 0x0011700001127983 */ /* 0x0001680000300800 */
[----:B------:R0:W5:Y:S01]  /*19390*/  LDL.LU R19, [R1+0x116c] ;  /* 0x00116c0001137983 */ /* 0x0001620000300800 */
[----:B------:R-:W-:-:S03]  /*193a0*/  F2FP.F16.F32.PACK_AB R152, R208, R209 ;  /* 0x000000d1d098723e */ /* 0x000fc600000000ff */
[----:B------:R-:W2:Y:S01]  /*193b0*/  LDL.LU R213, [R1+0x1168] ;  /* 0x0011680001d57983 */ /* 0x000ea20000300800 */
[----:B------:R-:W-:-:S03]  /*193c0*/  WARPGROUP.ARRIVE ;  /* 0x00000000000079c5 */ /* 0x000fc60000000000 */
[----:B------:R-:W4:Y:S04]  /*193d0*/  LDL.LU R214, [R1+0x1164] ;  /* 0x0011640001d67983 */ /* 0x000f280000300800 */
[----:B------:R-:W3:Y:S01]  /*193e0*/  LDL.LU R248, [R1+0x1160] ;  /* 0x0011600001f87983 */ /* 0x000ee20000300800 */
[----:B------:R-:W-:Y:S03]  /*193f0*/  HGMMA.64x256x16.F32 R24, R152, gdesc[UR56], R24, gsb0 ;  /* 0x03e0003898187df0 */ /* 0x000fe60008000818 */
[----:B------:R-:W3:Y:S04]  /*19400*/  LDL.LU R247, [R1+0x115c] ;  /* 0x00115c0001f77983 */ /* 0x000ee80000300800 */
[----:B------:R-:W3:Y:S04]  /*19410*/  LDL.LU R246, [R1+0x1158] ;  /* 0x0011580001f67983 */ /* 0x000ee80000300800 */
[----:B------:R-:W3:Y:S04]  /*19420*/  LDL.LU R245, [R1+0x1154] ;  /* 0x0011540001f57983 */ /* 0x000ee80000300800 */
[----:B------:R-:W3:Y:S01]  /*19430*/  LDL.LU R211, [R1+0x1150] ;  /* 0x0011500001d37983 */ /* 0x000ee20000300800 */
[----:B------:R-:W-:-:S03]  /*19440*/  WARPGROUP.DEPBAR.LE gsb0, 0x0 ;  /* 0x00008000000079c5 */ /* 0x000fc60000010000 */
        /* <DEDUP_REMOVED lines=63> */
[----:B------:R1:W-:Y:S04]  /*19840*/  STL.64 [R1+0x5f8], R150 ;  /* 0x0005f89601007387 */ /* 0x0003e80000100a00 */
[----:B-1----:R-:W2:Y:S04]  /*19850*/  LDL.LU.64 R150, [R1+0x1148] ;  /* 0x0011480001967983 */ /* 0x002ea80000300a00 */
[----:B------:R-:W4:Y:S04]  /*19860*/  LDL.LU.64 R148, [R1+0x1140] ;  /* 0x0011400001947983 */ /* 0x000f280000300a00 */
[----:B------:R-:W3:Y:S04]  /*19870*/  LDL.LU.64 R146, [R1+0x1138] ;  /* 0x0011380001927983 */ /* 0x000ee80000300a00 */
[----:B------:R-:W4:Y:S04]  /*19880*/  LDL.LU.64 R144, [R1+0x1130] ;  /* 0x0011300001907983 */ /* 0x000f280000300a00 */
        /* <DEDUP_REMOVED lines=59> */
[----:B------:R-:W4:Y:S01]  /*19c40*/  LDL.LU.64 R24, [R1+0xf50] ;  /* 0x000f500001187983 */ /* 0x000f220000300a00 */
[----:B------:R-:W-:Y:S01]  /*19c50*/  UMOV UR6, UR58 ;  /* 0x0000003a00067c82 */ /* 0x000fe20008000000 */
[----:B------:R-:W-:Y:S01]  /*19c60*/  UMOV UR7, UR59 ;  /* 0x0000003b00077c82 */ /* 0x000fe20008000000 */
[----:B------:R-:W-:-:S02]  /*19c70*/  R2UR UR58, R242 ;  /* 0x00000000f23a72ca */ /* 0x000fc400000e0000 */
[----:B------:R-:W-:Y:S01]  /*19c80*/  R2UR UR59, R243 ;  /* 0x00000000f33b72ca */ /* 0x000fe200000e0000 */
[-C--:B--2---:R-:W-:Y:S01]  /*19c90*/  FMUL R150, R150, R6.reuse ;  /* 0x0000000696967220 */ /* 0x084fe20000400000 */
[-C--:B------:R-:W-:Y:S01]  /*19ca0*/  FMUL R151, R151, R6.reuse ;  /* 0x0000000697977220 */ /* 0x080fe20000400000 */
[-C--:B---3--:R-:W-:Y:S01]  /*19cb0*/  FMUL R146, R146, R6.reuse ;  /* 0x0000000692927220 */ /* 0x088fe20000400000 */
[-C--:B------:R-:W-:Y:S01]  /*19cc0*/  FMUL R147, R147, R6.reuse ;  /* 0x0000000693937220 */ /* 0x080fe20000400000 */
[-C--:B----4-:R-:W-:Y:S01]  /*19cd0*/  FMUL R142, R142, R6.reuse ;  /* 0x000000068e8e7220 */ /* 0x090fe20000400000 */
        /* <DEDUP_REMOVED lines=17> */
[----:B------:R-:W-:-:S06]  /*19df0*/  FMUL R107, R107, R6 ;  /* 0x000000066b6b7220 */ /* 0x000fcc0000400000 */
[----:B------:R-:W-:-:S06]  /*19e00*/  WARPGROUP.ARRIVE ;  /* 0x00000000000079c5 */ /* 0x000fcc0000000000 */
[----:B------:R-:W-:Y:S03]  /*19e10*/  HGMMA.64x256x16.F32 R24, R152, gdesc[UR56], R24, gsb0 ;  /* 0x03e0003898187df0 */ /* 0x000fe60008000818 */
[----:B------:R-:W-:Y:S02]  /*19e20*/  WARPGROUP.DEPBAR.LE gsb0, 0x0 ;  /* 0x00008000000079c5 */ /* 0x000fe40000010000 */
[----:B------:R1:W-:Y:S04]  /*19e30*/  STL.64 [R1+0x200], R24 ;  /* 0x0002001801007387 */ /* 0x0003e80000100a00 */
        /* <DEDUP_REMOVED lines=63> */
[----:B-1----:R-:W4:Y:S04]  /*1a230*/  LDL.LU.64 R24, [R1] ;  /* 0x0000000001187983 */ /* 0x002f280000300a00 */
[----:B--2---:R-:W2:Y:S04]  /*1a240*/  LDL.LU.64 R26, [R1+0x8] ;  /* 0x00000800011a7983 */ /* 0x004ea80000300a00 */
[----:B---3--:R-:W3:Y:S04]  /*1a250*/  LDL.LU.64 R28, [R1+0x10] ;  /* 0x00001000011c7983 */ /* 0x008ee80000300a00 */
[----:B----4-:R-:W4:Y:S04]  /*1a260*/  LDL.LU.64 R30, [R1+0x18] ;  /* 0x00001800011e7983 */ /* 0x010f280000300a00 */
[----:B0-----:R-:W2:Y:S04]  /*1a270*/  LDL.LU.64 R32, [R1+0x20] ;  /* 0x0000200001207983 */ /* 0x001ea80000300a00 */
        /* <DEDUP_REMOVED lines=59> */
[----:B------:R-:W-:-:S02]  /*1a630*/  FSEL R14, R14, -INF , !P0 ;  /* 0xff8000000e0e7808 */ /* 0x000fc40004000000 */
[----:B------:R-:W-:Y:S02]  /*1a640*/  FSEL R15, R15, -INF , !P1 ;  /* 0xff8000000f0f7808 */ /* 0x000fe40004800000 */
[----:B------:R-:W-:Y:S02]  /*1a650*/  FSEL R157, R157, -INF , !P2 ;  /* 0xff8000009d9d7808 */ /* 0x000fe40005000000 */
[----:B------:R-:W-:Y:S02]  /*1a660*/  FMNMX R4, R14, R15, !PT ;  /* 0x0000000f0e047209 */ /* 0x000fe40007800000 */
[----:B------:R-:W-:Y:S02]  /*1a670*/  FSEL R158, R158, -INF , !P4 ;  /* 0xff8000009e9e7808 */ /* 0x000fe40006000000 */
[----:B------:R-:W-:-:S04]  /*1a680*/  FMNMX R4, R157, R4, !PT ;  /* 0x000000049d047209 */ /* 0x000fc80007800000 */
[----:B------:R-:W-:Y:S01]  /*1a690*/  FMNMX R4, R158, R4, !PT ;  /* 0x000000049e047209 */ /* 0x000fe20007800000 */
[----:B------:R-:W-:Y:S04]  /*1a6a0*/  SHFL.BFLY PT, R159, R5, 0x1, 0x1f ;  /* 0x0c201f00059f7f89 */ /* 0x000fe800000e0000 */
[----:B------:R-:W0:Y:S02]  /*1a6b0*/  SHFL.BFLY PT, R8, R4, 0x2, 0x1f ;  /* 0x0c401f0004087f89 */ /* 0x000e2400000e0000 */
[----:B0-----:R-:W-:Y:S02]  /*1a6c0*/  FMNMX R4, R4, R8, !PT ;  /* 0x0000000804047209 */ /* 0x001fe40007800000 */
[----:B------:R-:W-:-:S03]  /*1a6d0*/  FMNMX R8, R5, R159, !PT ;  /* 0x0000009f05087209 */ /* 0x000fc60007800000 */
[----:B------:R-:W0:Y:S01]  /*1a6e0*/  SHFL.BFLY PT, R5, R4, 0x1, 0x1f ;  /* 0x0c201f0004057f89 */ /* 0x000e2200000e0000 */
[----:B------:R-:W-:-:S05]  /*1a6f0*/  FMNMX R8, R8, R213, !PT ;  /* 0x000000d508087209 */ /* 0x000fca0007800000 */
[--C-:B------:R-:W-:Y:S01]  /*1a700*/  FADD R159, R9, -R8.reuse ;  /* 0x80000008099f7221 */ /* 0x100fe20000000000 */
[--C-:B------:R-:W-:Y:S01]  /*1a710*/  FADD R160, R156, -R8.reuse ;  /* 0x800000089ca07221 */ /* 0x100fe20000000000 */
[--C-:B------:R-:W-:Y:S01]  /*1a720*/  FADD R162, R162, -R8.reuse ;  /* 0x80000008a2a27221 */ /* 0x100fe20000000000 */
[----:B------:R-:W-:Y:S01]  /*1a730*/  FADD R161, R161, -R8 ;  /* 0x80000008a1a17221 */ /* 0x000fe20000000000 */
[----:B0-----:R-:W-:Y:S01]  /*1a740*/  FMNMX R9, R4, R5, !PT ;  /* 0x0000000504097209 */ /* 0x001fe20007800000 */
[----:B------:R-:W-:-:S03]  /*1a750*/  FADD R4, -R8, R213 ;  /* 0x000000d508047221 */ /* 0x000fc60000000100 */
[----:B------:R-:W-:Y:S01]  /*1a760*/  FMNMX R9, R9, R214, !PT ;  /* 0x000000d609097209 */ /* 0x000fe20007800000 */
[----:B------:R-:W-:-:S04]  /*1a770*/  FMUL R4, R4, 1.4426950216293334961 ;  /* 0x3fb8aa3b04047820 */ /* 0x000fc80000400000 */
[----:B------:R0:W1:Y:S01]  /*1a780*/  MUFU.EX2 R5, R4 ;  /* 0x0000000400057308 */ /* 0x0000620000000800 */
[--C-:B------:R-:W-:Y:S01]  /*1a790*/  FADD R156, R14, -R9.reuse ;  /* 0x800000090e9c7221 */ /* 0x100fe20000000000 */
[--C-:B------:R-:W-:Y:S01]  /*1a7a0*/  FADD R14, R15, -R9.reuse ;  /* 0x800000090f0e7221 */ /* 0x100fe20000000000 */
[--C-:B------:R-:W-:Y:S01]  /*1a7b0*/  FADD R157, R157, -R9.reuse ;  /* 0x800000099d9d7221 */ /* 0x100fe20000000000 */
[----:B------:R-:W-:Y:S01]  /*1a7c0*/  FADD R158, R158, -R9 ;  /* 0x800000099e9e7221 */ /* 0x000fe20000000000 */
[----:B0-----:R-:W-:Y:S01]  /*1a7d0*/  FADD R4, -R9, R214 ;  /* 0x000000d609047221 */ /* 0x001fe20000000100 */
[----:B------:R-:W-:Y:S01]  /*1a7e0*/  FMUL R162, R162, 1.4426950216293334961 ;  /* 0x3fb8aa3ba2a27820 */ /* 0x000fe20000400000 */
[----:B------:R-:W-:Y:S02]  /*1a7f0*/  FMUL R160, R160, 1.4426950216293334961 ;  /* 0x3fb8aa3ba0a07820 */ /* 0x000fe40000400000 */
[----:B------:R-:W-:Y:S01]  /*1a800*/  FMUL R4, R4, 1.4426950216293334961 ;  /* 0x3fb8aa3b04047820 */ /* 0x000fe20000400000 */
[----:B------:R-:W-:Y:S01]  /*1a810*/  FMUL R159, R159, 1.4426950216293334961 ;  /* 0x3fb8aa3b9f9f7820 */ /* 0x000fe20000400000 */
[----:B------:R-:W-:Y:S01]  /*1a820*/  FMUL R161, R161, 1.4426950216293334961 ;  /* 0x3fb8aa3ba1a17820 */ /* 0x000fe20000400000 */
[----:B------:R-:W-:Y:S01]  /*1a830*/  FMUL R156, R156, 1.4426950216293334961 ;  /* 0x3fb8aa3b9c9c7820 */ /* 0x000fe20000400000 */
[----:B------:R-:W-:Y:S01]  /*1a840*/  FMUL R14, R14, 1.4426950216293334961 ;  /* 0x3fb8aa3b0e0e7820 */ /* 0x000fe20000400000 */
[----:B------:R-:W-:Y:S01]  /*1a850*/  FMUL R157, R157, 1.4426950216293334961 ;  /* 0x3fb8aa3b9d9d7820 */ /* 0x000fe20000400000 */
[----:B------:R-:W-:Y:S01]  /*1a860*/  FMUL R158, R158, 1.4426950216293334961 ;  /* 0x3fb8aa3b9e9e7820 */ /* 0x000fe20000400000 */
[----:B------:R-:W0:Y:S08]  /*1a870*/  MUFU.EX2 R4, R4 ;  /* 0x0000000400047308 */ /* 0x000e300000000800 */
[----:B------:R-:W-:Y:S08]  /*1a880*/  MUFU.EX2 R162, R162 ;  /* 0x000000a200a27308 */ /* 0x000ff00000000800 */
[----:B------:R-:W0:Y:S08]  /*1a890*/  MUFU.EX2 R160, R160 ;  /* 0x000000a000a07308 */ /* 0x000e300000000800 */
[----:B------:R-:W-:Y:S08]  /*1a8a0*/  MUFU.EX2 R159, R159 ;  /* 0x0000009f009f7308 */ /* 0x000ff00000000800 */
[----:B------:R-:W0:Y:S08]  /*1a8b0*/  MUFU.EX2 R161, R161 ;  /* 0x000000a100a17308 */ /* 0x000e300000000800 */
[----:B------:R-:W-:Y:S08]  /*1a8c0*/  MUFU.EX2 R156, R156 ;  /* 0x0000009c009c7308 */ /* 0x000ff00000000800 */
[----:B------:R-:W0:Y:S08]  /*1a8d0*/  MUFU.EX2 R14, R14 ;  /* 0x0000000e000e7308 */ /* 0x000e300000000800 */
[----:B------:R-:W-:Y:S08]  /*1a8e0*/  MUFU.EX2 R157, R157 ;  /* 0x0000009d009d7308 */ /* 0x000ff00000000800 */
[----:B------:R-:W0:Y:S01]  /*1a8f0*/  MUFU.EX2 R158, R158 ;  /* 0x0000009e009e7308 */ /* 0x000e220000000800 */
[-C--:B-1----:R-:W-:Y:S01]  /*1a900*/  FMUL R24, R24, R5.reuse ;  /* 0x0000000518187220 */ /* 0x082fe20000400000 */
[-C--:B------:R-:W-:Y:S01]  /*1a910*/  FMUL R25, R25, R5.reuse ;  /* 0x0000000519197220 */ /* 0x080fe20000400000 */
[-C--:B---3--:R-:W-:Y:S01]  /*1a920*/  FMUL R28, R28, R5.reuse ;  /* 0x000000051c1c7220 */ /* 0x088fe20000400000 */
[-C--:B------:R-:W-:Y:S01]  /*1a930*/  FMUL R29, R29, R5.reuse ;  /* 0x000000051d1d7220 */ /* 0x080fe20000400000 */
[-C--:B--2---:R-:W-:Y:S01]  /*1a940*/  FMUL R32, R32, R5.reuse ;  /* 0x0000000520207220 */ /* 0x084fe20000400000 */
        /* <DEDUP_REMOVED lines=116> */
[----:B------:R-:W-:Y:S01]  /*1b090*/  FMUL R145, R145, R5 ;  /* 0x0000000591917220 */ /* 0x000fe20000400000 */
[----:B------:R-:W-:Y:S01]  /*1b0a0*/  F2FP.F16.F32.PACK_AB R152, R160, R162 ;  /* 0x000000a2a098723e */ /* 0x000fe200000000ff */
        /* <DEDUP_REMOVED lines=8> */
[----:B------:R-:W-:-:S05]  /*1b130*/  F2FP.F16.F32.PACK_AB R155, R158, R157 ;  /* 0x0000009d9e9b723e */ /* 0x000fca00000000ff */
[----:B------:R-:W-:-:S06]  /*1b140*/  WARPGROUP.ARRIVE ;  /* 0x00000000000079c5 */ /* 0x000fcc0000000000 */
[----:B------:R-:W-:Y:S03]  /*1b150*/  HGMMA.64x256x16.F32 R24, R152, gdesc[UR4], R24, gsb0 ;  /* 0x03e0000498187df0 */ /* 0x000fe60008000818 */
[----:B------:R-:W-:Y:S02]  /*1b160*/  WARPGROUP.DEPBAR.LE gsb0, 0x0 ;  /* 0x00008000000079c5 */ /* 0x000fe40000010000 */
[----:B------:R-:W-:Y:S04]  /*1b170*/  STL.64 [R1], R24 ;  /* 0x0000001801007387 */ /* 0x000fe80000100a00 */
        /* <DEDUP_REMOVED lines=63> */
[----:B0-----:R-:W2:Y:S04]  /*1b570*/  LDL.LU.64 R150, [R1+0xf48] ;  /* 0x000f480001967983 */ /* 0x001ea80000300a00 */
        /* <DEDUP_REMOVED lines=63> */
[----:B------:R-:W4:Y:S01]  /*1b970*/  LDL R210, [R1+0x804] ;  /* 0x0008040001d27983 */ /* 0x000f220000100800 */
[----:B------:R-:W-:Y:S01]  /*1b980*/  UMOV UR8, UR58 ;  /* 0x0000003a00087c82 */ /* 0x000fe20008000000 */
[----:B------:R-:W-:Y:S01]  /*1b990*/  UMOV UR9, UR59 ;  /* 0x0000003b00097c82 */ /* 0x000fe20008000000 */
[----:B------:R-:W-:Y:S01]  /*1b9a0*/  UMOV UR6, UR8 ;  /* 0x0000000800067c82 */ /* 0x000fe20008000000 */
[----:B------:R-:W-:Y:S01]  /*1b9b0*/  UMOV UR7, UR9 ;  /* 0x0000000900077c82 */ /* 0x000fe20008000000 */
        /* <DEDUP_REMOVED lines=127> */
[----:B------:R-:W-:-:S06]  /*1c1b0*/  FMUL R25, R25, R5 ;  /* 0x0000000519197220 */ /* 0x000fcc0000400000 */
[----:B------:R-:W-:-:S06]  /*1c1c0*/  WARPGROUP.ARRIVE ;  /* 0x00000000000079c5 */ /* 0x000fcc0000000000 */
[----:B------:R-:W-:Y:S01]  /*1c1d0*/  HGMMA.64x256x16.F32 R24, R152, gdesc[UR4], R24, gsb0 ;  /* 0x03e0000498187df0 */ /* 0x000fe20008000818 */
[----:B------:R-:W-:Y:S01]  /*1c1e0*/  FADD R15, R209, R208 ;  /* 0x000000d0d10f7221 */ /* 0x000fe20000000000 */
[----:B------:R-:W-:-:S03]  /*1c1f0*/  FADD R165, R166, R165 ;  /* 0x000000a5a6a57221 */ /* 0x000fc60000000000 */
[----:B------:R-:W-:Y:S01]  /*1c200*/  FADD R15, R173, R15 ;  /* 0x0000000fad0f7221 */ /* 0x000fe20000000000 */
[----:B------:R-:W-:Y:S01]  /*1c210*/  FADD R163, R163, R165 ;  /* 0x000000a5a3a37221 */ /* 0x000fe20000000000 */
[----:B------:R-:W0:Y:S02]  /*1c220*/  S2R R244, SR_CTAID.X ;  /* 0x0000000000f47919 */ /* 0x000e240000002500 */
[----:B------:R-:W-:Y:S01]  /*1c230*/  FADD R15, R167, R15 ;  /* 0x0000000fa70f7221 */ /* 0x000fe20000000000 */
[----:B------:R-:W-:Y:S01]  /*1c240*/  IADD3 R13, P0, R13, 0x10, RZ ;  /* 0x000000100d0d7810 */ /* 0x000fe20007f1e0ff */
[----:B------:R-:W-:Y:S04]  /*1c250*/  STL [R1+0x80c], R11 ;  /* 0x00080c0b01007387 */ /* 0x000fe80000100800 */
[----:B------:R-:W-:Y:S01]  /*1c260*/  STL [R1+0x810], R10 ;  /* 0x0008100a01007387 */ /* 0x000fe20000100800 */
[----:B------:R-:W-:-:S03]  /*1c270*/  IADD3.X R20, RZ, R20, RZ, P0, !PT ;  /* 0x00000014ff147210 */ /* 0x000fc600007fe4ff */
[----:B------:R-:W-:Y:S04]  /*1c280*/  STL [R1+0x800], R9 ;  /* 0x0008000901007387 */ /* 0x000fe80000100800 */
[----:B------:R-:W-:Y:S01]  /*1c290*/  STL [R1+0x808], R8 ;  /* 0x0008080801007387 */ /* 0x000fe20000100800 */
[----:B0-----:R-:W-:-:S05]  /*1c2a0*/  SHF.L.U32 R212, R244, 0x8, RZ ;  /* 0x00000008f4d47819 */ /* 0x001fca00000006ff */
[----:B------:R-:W-:-:S05]  /*1c2b0*/  VIADD R212, R212, 0x100 ;  /* 0x00000100d4d47836 */ /* 0x000fca0000000000 */
[----:B------:R-:W-:-:S04]  /*1c2c0*/  ISETP.GE.U32.AND P0, PT, R13, R212, PT ;  /* 0x000000d40d00720c */ /* 0x000fc80003f06070 */
[----:B------:R-:W-:Y:S02]  /*1c2d0*/  ISETP.GE.U32.AND.EX P0, PT, R20, RZ, PT, P0 ;  /* 0x000000ff1400720c */ /* 0x000fe40003f06100 */
[----:B------:R-:W-:Y:S02]  /*1c2e0*/  LEA R0, R210, R0, 0x4 ;  /* 0x00000000d2007211 */ /* 0x000fe400078e20ff */
[----:B------:R-:W-:Y:S02]  /*1c2f0*/  LEA R2, R211, R2, 0x4 ;  /* 0x00000002d3027211 */ /* 0x000fe400078e20ff */
[----:B------:R-:W-:Y:S02]  /*1c300*/  MOV R212, R11 ;  /* 0x0000000b00d47202 */ /* 0x000fe40000000f00 */
[----:B------:R-:W-:Y:S02]  /*1c310*/  MOV R210, R10 ;  /* 0x0000000a00d27202 */ /* 0x000fe40000000f00 */
[----:B------:R-:W-:-:S02]  /*1c320*/  MOV R214, R9 ;  /* 0x0000000900d67202 */ /* 0x000fc40000000f00 */
[----:B------:R-:W-:Y:S01]  /*1c330*/  MOV R213, R8 ;  /* 0x0000000800d57202 */ /* 0x000fe20000000f00 */
[----:B------:R-:W-:Y:S02]  /*1c340*/  WARPGROUP.DEPBAR.LE gsb0, 0x0 ;  /* 0x00008000000079c5 */ /* 0x000fe40000010000 */
[----:B------:R-:W-:Y:S01]  /*1c350*/  FADD R153, R162, R160 ;  /* 0x000000a0a2997221 */ /* 0x000fe20000000000 */
[----:B------:R-:W-:-:S03]  /*1c360*/  FADD R155, R156, R14 ;  /* 0x0000000e9c9b7221 */ /* 0x000fc60000000000 */
[----:B------:R-:W-:Y:S01]  /*1c370*/  FADD R153, R159, R153 ;  /* 0x000000999f997221 */ /* 0x000fe20000000000 */
[----:B------:R-:W-:Y:S01]  /*1c380*/  FADD R155, R157, R155 ;  /* 0x0000009b9d9b7221 */ /* 0x000fe20000000000 */
[----:B------:R-:W-:Y:S02]  /*1c390*/  FADD R14, R164, R163 ;  /* 0x000000a3a40e7221 */ /* 0x000fe40000000000 */
[----:B------:R-:W-:Y:S01]  /*1c3a0*/  FADD R153, R161, R153 ;  /* 0x00000099a1997221 */ /* 0x000fe20000000000 */
[----:B------:R-:W-:Y:S01]  /*1c3b0*/  FADD R155, R158, R155 ;  /* 0x0000009b9e9b7221 */ /* 0x000fe20000000000 */
[----:B------:R-:W0:Y:S04]  /*1c3c0*/  SHFL.BFLY PT, R154, R15, 0x2, 0x1f ;  /* 0x0c401f000f9a7f89 */ /* 0x000e2800000e0000 */
[----:B------:R-:W1:Y:S04]  /*1c3d0*/  SHFL.BFLY PT, R152, R14, 0x2, 0x1f ;  /* 0x0c401f000e987f89 */ /* 0x000e6800000e0000 */
[----:B------:R-:W2:Y:S04]  /*1c3e0*/  SHFL.BFLY PT, R156, R153, 0x2, 0x1f ;  /* 0x0c401f00999c7f89 */ /* 0x000ea800000e0000 */
[----:B------:R-:W3:Y:S01]  /*1c3f0*/  SHFL.BFLY PT, R157, R155, 0x2, 0x1f ;  /* 0x0c401f009b9d7f89 */ /* 0x000ee200000e0000 */
[----:B0-----:R-:W-:Y:S01]  /*1c400*/  FADD R154, R15, R154 ;  /* 0x0000009a0f9a7221 */ /* 0x001fe20000000000 */
[----:B-1----:R-:W-:Y:S01]  /*1c410*/  FADD R152, R14, R152 ;  /* 0x000000980e987221 */ /* 0x002fe20000000000 */
[----:B--2---:R-:W-:Y:S01]  /*1c420*/  FADD R15, R153, R156 ;  /* 0x0000009c990f7221 */ /* 0x004fe20000000000 */
[----:B---3--:R-:W-:-:S02]  /*1c430*/  FADD R14, R155, R157 ;  /* 0x0000009d9b0e7221 */ /* 0x008fc40000000000 */
[----:B------:R-:W0:Y:S04]  /*1c440*/  SHFL.BFLY PT, R156, R154, 0x1, 0x1f ;  /* 0x0c201f009a9c7f89 */ /* 0x000e2800000e0000 */
[----:B------:R-:W1:Y:S04]  /*1c450*/  SHFL.BFLY PT, R153, R152, 0x1, 0x1f ;  /* 0x0c201f0098997f89 */ /* 0x000e6800000e0000 */
[----:B------:R-:W2:Y:S04]  /*1c460*/  SHFL.BFLY PT, R155, R15, 0x1, 0x1f ;  /* 0x0c201f000f9b7f89 */ /* 0x000ea800000e0000 */
[----:B------:R-:W3:Y:S01]  /*1c470*/  SHFL.BFLY PT, R157, R14, 0x1, 0x1f ;  /* 0x0c201f000e9d7f89 */ /* 0x000ee200000e0000 */
[----:B0-----:R-:W-:Y:S01]  /*1c480*/  FADD R154, R154, R156 ;  /* 0x0000009c9a9a7221 */ /* 0x001fe20000000000 */
[----:B-1----:R-:W-:Y:S01]  /*1c490*/  FADD R152, R152, R153 ;  /* 0x0000009998987221 */ /* 0x002fe20000000000 */
[----:B--2---:R-:W-:Y:S01]  /*1c4a0*/  FADD R15, R15, R155 ;  /* 0x0000009b0f0f7221 */ /* 0x004fe20000000000 */
[----:B---3--:R-:W-:Y:S01]  /*1c4b0*/  FADD R14, R14, R157 ;  /* 0x0000009d0e0e7221 */ /* 0x008fe20000000000 */
[----:B------:R-:W-:Y:S01]  /*1c4c0*/  FFMA R248, R7, R248, R154 ;  /* 0x000000f807f87223 */ /* 0x000fe2000000009a */
[----:B------:R-:W-:Y:S01]  /*1c4d0*/  FFMA R247, R6, R247, R152 ;  /* 0x000000f706f77223 */ /* 0x000fe20000000098 */
[----:B------:R-:W-:Y:S01]  /*1c4e0*/  FFMA R246, R5, R246, R15 ;  /* 0x000000f605f67223 */ /* 0x000fe2000000000f */
[----:B------:R-:W-:Y:S01]  /*1c4f0*/  FFMA R245, R4, R245, R14 ;  /* 0x000000f504f57223 */ /* 0x000fe2000000000e */
[----:B------:R-:W-:Y:S06]  /*1c500*/  @!P0 BRA `(.L_x_1) ;  /* 0xffffff6800148947 */ /* 0x000fec000383ffff */
.L_x_0:
[----:B------:R-:W0:Y:S01]  /*1c510*/  S2R R2, SR_TID.X ;  /* 0x0000000000027919 */ /* 0x000e220000002100 */
[----:B------:R-:W2:Y:S04]  /*1c520*/  LDL.LU R5, [R1+0x8] ;  /* 0x0000080001057983 */ /* 0x000ea80000300800 */
[----:B------:R-:W3:Y:S04]  /*1c530*/  LDL.LU R220, [R1+0x408] ;  /* 0x0004080001dc7983 */ /* 0x000ee80000300800 */
[----:B------:R-:W4:Y:S04]  /*1c540*/  LDL.LU R219, [R1+0x400] ;  /* 0x0004000001db7983 */ /* 0x000f280000300800 */
[----:B------:R-:W2:Y:S04]  /*1c550*/  LDL.LU R15, [R1+0xf0] ;  /* 0x0000f000010f7983 */ /* 0x000ea80000300800 */
[----:B------:R-:W3:Y:S04]  /*1c560*/  LDL.LU R6, [R1+0xec] ;  /* 0x0000ec0001067983 */ /* 0x000ee80000300800 */
[----:B------:R-:W4:Y:S04]  /*1c570*/  LDL.LU R4, [R1+0x124] ;  /* 0x0001240001047983 */ /* 0x000f280000300800 */
[----:B------:R-:W4:Y:S04]  /*1c580*/  LDL.LU R217, [R1] ;  /* 0x0000000001d97983 */ /* 0x000f280000300800 */
[----:B------:R-:W4:Y:S04]  /*1c590*/  LDL.LU R216, [R1+0x1ec] ;  /* 0x0001ec0001d87983 */ /* 0x000f280000300800 */
        /* <DEDUP_REMOVED lines=12> */
[----:B------:R-:W4:Y:S01]  /*1c660*/  LDL.LU R11, [R1+0x110] ;  /* 0x00011000010b7983 */ /* 0x000f220000300800 */
[----:B0-----:R-:W-:-:S03]  /*1c670*/  LOP3.LUT R0, R2, 0xff, RZ, 0xc0, !PT ;  /* 0x000000ff02007812 */ /* 0x001fc600078ec0ff */
[----:B------:R-:W4:Y:S04]  /*1c680*/  LDL.LU R10, [R1+0x10c] ;  /* 0x00010c00010a7983 */ /* 0x000f280000300800 */
[----:B------:R-:W4:Y:S01]  /*1c690*/  LDL.LU R9, [R1+0x108] ;  /* 0x0001080001097983 */ /* 0x000f220000300800 */
[----:B-----5:R-:W-:-:S03]  /*1c6a0*/  SHF.L.U32 R3, R2, 0x1, RZ ;  /* 0x0000000102037819 */ /* 0x020fc600000006ff */
[----:B------:R-:W4:Y:S04]  /*1c6b0*/  LDL.LU R8, [R1+0x104] ;  /* 0x0001040001087983 */ /* 0x000f280000300800 */
[----:B------:R-:W4:Y:S01]  /*1c6c0*/  LDL.LU R7, [R1+0x100] ;  /* 0x0001000001077983 */ /* 0x000f220000300800 */
[----:B------:R-:W-:-:S03]  /*1c6d0*/  LEA R0, R0, R249, 0x4 ;  /* 0x000000f900007211 */ /* 0x000fc600078e20ff */
[----:B------:R-:W4:Y:S04]  /*1c6e0*/  LDL.LU R160, [R1+0x138] ;  /* 0x0001380001a07983 */ /* 0x000f280000300800 */
[----:B------:R-:W4:Y:S01]  /*1c6f0*/  LDL.LU R159, [R1+0x134] ;  /* 0x00013400019f7983 */ /* 0x000f220000300800 */
[----:B------:R-:W-:-:S03]  /*1c700*/  LOP3.LUT R3, R3, 0x1f8, RZ, 0xc0, !PT ;  /* 0x000001f803037812 */ /* 0x000fc600078ec0ff */
[----:B------:R-:W4:Y:S04]  /*1c710*/  LDL.LU R158, [R1+0x130] ;  /* 0x00013000019e7983 */ /* 0x000f280000300800 */
[----:B------:R-:W4:Y:S04]  /*1c720*/  LDL.LU R157, [R1+0x12c] ;  /* 0x00012c00019d7983 */ /* 0x000f280000300800 */
[----:B------:R-:W4:Y:S04]  /*1c730*/  LDL.LU R156, [R1+0x128] ;  /* 0x00012800019c7983 */ /* 0x000f280000300800 */
[----:B------:R-:W4:Y:S04]  /*1c740*/  LDL.LU R155, [R1+0xfc] ;  /* 0x0000fc00019b7983 */ /* 0x000f280000300800 */
[----:B------:R-:W4:Y:S04]  /*1c750*/  LDL.LU R154, [R1+0xf8] ;  /* 0x0000f800019a7983 */ /* 0x000f280000300800 */
[----:B------:R-:W4:Y:S01]  /*1c760*/  LDL.LU R153, [R1+0xf4] ;  /* 0x0000f40001997983 */ /* 0x000f220000300800 */
[----:B------:R-:W-:-:S02]  /*1c770*/  LOP3.LUT R252, R2, 0xe0, RZ, 0xc0, !PT ;  /* 0x000000e002fc7812 */ /* 0x000fc400078ec0ff */
[----:B------:R-:W-:Y:S01]  /*1c780*/  FSETP.GT.AND P3, PT, |R245|, 8.50705917302346158658e+37, PT ;  /* 0x7e800000f500780b */ /* 0x000fe20003f64200 */
[----:B------:R0:W-:Y:S02]  /*1c790*/  STL [R1+0xd4c], R0 ;  /* 0x000d4c0001007387 */ /* 0x0001e40000100800 */
[----:B0-----:R-:W-:-:S05]  /*1c7a0*/  IADD3 R0, R249, R3, RZ ;  /* 0x00000003f9007210 */ /* 0x001fca0007ffe0ff */
[----:B------:R0:W-:Y:S04]  /*1c7b0*/  STL [R1+0xd40], R0 ;  /* 0x000d400001007387 */ /* 0x0001e80000100800 */
[----:B0-----:R-:W4:Y:S01]  /*1c7c0*/  LDL.LU R0, [R1+0x83c] ;  /* 0x00083c0001007983 */ /* 0x001f220000300800 */
[----:B------:R-:W-:Y:S02]  /*1c7d0*/  FSETP.GT.AND P2, PT, |R246|, 8.50705917302346158658e+37, PT ;  /* 0x7e800000f600780b */ /* 0x000fe40003f44200 */
[----:B------:R-:W-:Y:S02]  /*1c7e0*/  FSETP.GT.AND P0, PT, |R247|, 8.50705917302346158658e+37, PT ;  /* 0x7e800000f700780b */ /* 0x000fe40003f04200 */
[----:B------:R-:W-:Y:S02]  /*1c7f0*/  FSETP.GT.AND P1, PT, |R248|, 8.50705917302346158658e+37, PT ;  /* 0x7e800000f800780b */ /* 0x000fe40003f24200 */
[----:B--2---:R-:W-:-:S02]  /*1c800*/  MOV R152, R15 ;  /* 0x0000000f00987202 */ /* 0x004fc40000000f00 */
[----:B---3--:R-:W-:Y:S02]  /*1c810*/  MOV R15, R6 ;  /* 0x00000006000f7202 */ /* 0x008fe40000000f00 */
[----:B----4-:R-:W-:Y:S02]  /*1c820*/  MOV R6, R4 ;  /* 0x0000000400067202 */ /* 0x010fe40000000f00 */
[----:B------:R-:W-:Y:S01]  /*1c830*/  SHF.R.U32.HI R4, RZ, 0x1, R2 ;  /* 0x00000001ff047819 */ /* 0x000fe20000011602 */
[----:B------:R-:W-:-:S03]  /*1c840*/  FMUL R2, R5, 0.25 ;  /* 0x3e80000005027820 */ /* 0x000fc60000400000 */
[----:B------:R-:W-:Y:S02]  /*1c850*/  LOP3.LUT R4, R4, 0x4, RZ, 0xc0, !PT ;  /* 0x0000000404047812 */ /* 0x000fe400078ec0ff */
[----:B------:R-:W-:Y:S02]  /*1c860*/  LEA R252, R252, R0, 0x3 ;  /* 0x00000000fcfc7211 */ /* 0x000fe400078e18ff */
[----:B------:R-:W2:Y:S01]  /*1c870*/  LDL.LU R0, [R1+0x840] ;  /* 0x0008400001007983 */ /* 0x000ea20000300800 */
[----:B------:R-:W-:Y:S02]  /*1c880*/  MOV R221, R217 ;  /* 0x000000d900dd7202 */ /* 0x000fe40000000f00 */
[----:B------:R-:W-:Y:S02]  /*1c890*/  MOV R218, R216 ;  /* 0x000000d800da7202 */ /* 0x000fe40000000f00 */
[----:B------:R-:W-:Y:S01]  /*1c8a0*/  MOV R216, R209 ;  /* 0x000000d100d87202 */ /* 0x000fe20000000f00 */
[----:B------:R-:W-:Y:S01]  /*1c8b0*/  STL [R1+0xd50], R252 ;  /* 0x000d50fc01007387 */ /* 0x000fe20000100800 */
[----:B------:R-:W-:-:S02]  /*1c8c0*/  MOV R217, R215 ;  /* 0x000000d700d97202 */ /* 0x000fc40000000f00 */
[----:B------:R-:W-:Y:S02]  /*1c8d0*/  MOV R209, R173 ;  /* 0x000000ad00d17202 */ /* 0x000fe40000000f00 */
[----:B------:R-:W-:Y:S02]  /*1c8e0*/  MOV R215, R208 ;  /* 0x000000d000d77202 */ /* 0x000fe40000000f00 */
[----:B------:R-:W-:Y:S01]  /*1c8f0*/  MOV R173, R166 ;  /* 0x000000a600ad7202 */ /* 0x000fe20000000f00 */
[----:B------:R-:W-:Y:S01]  /*1c900*/  FMUL R3, R220, 0.25 ;  /* 0x3e800000dc037820 */ /* 0x000fe20000400000 */
[----:B------:R-:W-:Y:S02]  /*1c910*/  MOV R208, R167 ;  /* 0x000000a700d07202 */ /* 0x000fe40000000f00 */
[----:B------:R-:W-:Y:S02]  /*1c920*/  MOV R166, R164 ;  /* 0x000000a400a67202 */ /* 0x000fe40000000f00 */
[----:B------:R-:W-:-:S02]  /*1c930*/  MOV R167, R165 ;  /* 0x000000a500a77202 */ /* 0x000fc40000000f00 */
[----:B------:R-:W-:Y:S02]  /*1c940*/  MOV R164, R162 ;  /* 0x000000a200a47202 */ /* 0x000fe40000000f00 */
[----:B------:R-:W-:Y:S02]  /*1c950*/  MOV R165, R163 ;  /* 0x000000a300a57202 */ /* 0x000fe40000000f00 */
[----:B------:R-:W-:Y:S02]  /*1c960*/  MOV R162, R160 ;  /* 0x000000a000a27202 */ /* 0x000fe40000000f00 */
        /* <DEDUP_REMOVED lines=8> */
[----:B------:R-:W-:-:S02]  /*1c9f0*/  FSEL R3, R3, R220, P0 ;  /* 0x000000dc03037208 */ /* 0x000fc40000000000 */
[----:B------:R-:W-:Y:S02]  /*1ca00*/  MOV R155, R153 ;  /* 0x00000099009b7202 */ /* 0x000fe40000000f00 */
[----:B------:R-:W-:Y:S01]  /*1ca10*/  MOV R152, R6 ;  /* 0x0000000600987202 */ /* 0x000fe20000000f00 */
[----:B------:R-:W-:Y:S01]  /*1ca20*/  FMUL R6, R151, 0.25 ;  /* 0x3e80000097067820 */ /* 0x000fe20000400000 */
[----:B------:R-:W-:Y:S01]  /*1ca30*/  MOV R153, R15 ;  /* 0x0000000f00997202 */ /* 0x000fe20000000f00 */
[----:B------:R-:W-:Y:S01]  /*1ca40*/  BAR.SYNC.DEFER_BLOCKING 0x0 ;  /* 0x0000000000007b1d */ /* 0x000fe20000010000 */
[----:B--2---:R-:W-:Y:S01]  /*1ca50*/  IADD3 R0, R4, R0, RZ ;  /* 0x0000000004007210 */ /* 0x004fe20007ffe0ff */
[----:B------:R-:W-:-:S04]  /*1ca60*/  FMUL R4, R221, 0.25 ;  /* 0x3e800000dd047820 */ /* 0x000fc80000400000 */
[----:B------:R0:W-:Y:S01]  /*1ca70*/  STL [R1+0xd44], R0 ;  /* 0x000d440001007387 */ /* 0x0001e20000100800 */
[----:B------:R-:W-:-:S03]  /*1ca80*/  FSEL R4, R4, R221, P2 ;  /* 0x000000dd04047208 */ /* 0x000fc60001000000 */
[----:B------:R-:W2:Y:S01]  /*1ca90*/  LDL.LU R15, [R1+0x120] ;  /* 0x00012000010f7983 */ /* 0x000ea20000300800 */
[----:B0-----:R-:W-:Y:S01]  /*1caa0*/  FSEL R0, R2, R5, P3 ;  /* 0x0000000502007208 */ /* 0x001fe20001800000 */
[----:B------:R-:W-:Y:S02]  /*1cab0*/  FMUL R2, R219, 0.25 ;  /* 0x3e800000db027820 */ /* 0x000fe40000400000 */
[----:B------:R-:W-:Y:S03]  /*1cac0*/  STL [R1+0x860], R4 ;  /* 0x0008600401007387 */ /* 0x000fe60000100800 */
[----:B------:R-:W-:Y:S01]  /*1cad0*/  FSEL R2, R2, R219, P1 ;  /* 0x000000db02027208 */ /* 0x000fe20000800000 */
[----:B------:R-:W-:Y:S01]  /*1cae0*/  STL [R1+0x864], R3 ;  /* 0x0008640301007387 */ /* 0x000fe20000100800 */
[----:B------:R-:W-:-:S03]  /*1caf0*/  FMUL R5, R150, 0.25 ;  /* 0x3e80000096057820 */ /* 0x000fc60000400000 */
[----:B------:R0:W-:Y:S02]  /*1cb00*/  STL [R1+0x86c], R2 ;  /* 0x00086c0201007387 */ /* 0x0001e40000100800 */
[----:B0-----:R-:W-:Y:S01]  /*1cb10*/  FSEL R2, R6, R151, P3 ;  /* 0x0000009706027208 */ /* 0x001fe20001800000 */
[----:B------:R-:W-:-:S04]  /*1cb20*/  FMUL R6, R149, 0.25 ;  /* 0x3e80000095067820 */ /* 0x000fc80000400000 */
[----:B------:R0:W-:Y:S01]  /*1cb30*/  STL [R1+0x85c], R2 ;  /* 0x00085c0201007387 */ /* 0x0001e20000100800 */
[----:B------:R-:W-:Y:S01]  /*1cb40*/  FMUL R4, R147, 0.25 ;  /* 0x3e80000093047820 */ /* 0x000fe20000400000 */
[----:B------:R-:W-:Y:S01]  /*1cb50*/  FMUL R3, R146, 0.25 ;  /* 0x3e80000092037820 */ /* 0x000fe20000400000 */
[----:B------:R-:W-:Y:S02]  /*1cb60*/  FSEL R6, R6, R149, P2 ;  /* 0x0000009506067208 */ /* 0x000fe40001000000 */
[----:B0-----:R-:W-:Y:S01]  /*1cb70*/  FSEL R2, R5, R150, P3 ;  /* 0x0000009605027208 */ /* 0x001fe20001800000 */
[----:B------:R-:W-:-:S04]  /*1cb80*/  FMUL R5, R148, 0.25 ;  /* 0x3e80000094057820 */ /* 0x000fc80000400000 */
[----:B------:R0:W-:Y:S01]  /*1cb90*/  STL [R1+0x854], R2 ;  /* 0x0008540201007387 */ /* 0x0001e20000100800 */
[----:B------:R-:W-:Y:S02]  /*1cba0*/  FSEL R5, R5, R148, P2 ;  /* 0x0000009405057208 */ /* 0x000fe40001000000 */
[----:B------:R-:W-:Y:S02]  /*1cbb0*/  FSEL R4, R4, R147, P3 ;  /* 0x0000009304047208 */ /* 0x000fe40001800000 */
[----:B------:R-:W-:Y:S01]  /*1cbc0*/  FSEL R3, R3, R146, P3 ;  /* 0x0000009203037208 */ /* 0x000fe20001800000 */
[----:B0-----:R-:W-:Y:S01]  /*1cbd0*/  FMUL R2, R145, 0.25 ;  /* 0x3e80000091027820 */ /* 0x001fe20000400000 */
[----:B------:R0:W-:Y:S04]  /*1cbe0*/  STL [R1+0x858], R6 ;  /* 0x0008580601007387 */ /* 0x0001e80000100800 */
[----:B------:R-:W-:Y:S01]  /*1cbf0*/  FSEL R2, R2, R145, P2 ;  /* 0x0000009102027208 */ /* 0x000fe20001000000 */
[----:B------:R1:W-:Y:S04]  /*1cc00*/  STL [R1+0x850], R5 ;  /* 0x0008500501007387 */ /* 0x0003e80000100800 */
[----:B------:R3:W-:Y:S01]  /*1cc10*/  STL [R1+0x84c], R4 ;  /* 0x00084c0401007387 */ /* 0x0007e20000100800 */
[----:B0-----:R-:W-:-:S03]  /*1cc20*/  FMUL R6, R144, 0.25 ;  /* 0x3e80000090067820 */ /* 0x001fc60000400000 */
[----:B------:R0:W-:Y:S01]  /*1cc30*/  STL [R1+0x844], R3 ;  /* 0x0008440301007387 */ /* 0x0001e20000100800 */
[----:B-1----:R-:W-:-:S03]  /*1cc40*/  FMUL R5, R143, 0.25 ;  /* 0x3e8000008f057820 */ /* 0x002fc60000400000 */
[----:B------:R1:W-:Y:S01]  /*1cc50*/  STL [R1+0x848], R2 ;  /* 0x0008480201007387 */ /* 0x0003e20000100800 */
[----:B---3--:R-:W-:Y:S01]  /*1cc60*/  FMUL R4, R142, 0.25 ;  /* 0x3e8000008e047820 */ /* 0x008fe20000400000 */
[----:B------:R-:W-:Y:S01]  /*1cc70*/  FSEL R6, R6, R144, P2 ;  /* 0x0000009006067208 */ /* 0x000fe20001000000 */
[----:B0-----:R-:W-:Y:S01]  /*1cc80*/  FMUL R3, R141, 0.25 ;  /* 0x3e8000008d037820 */ /* 0x001fe20000400000 */
[----:B------:R-:W-:Y:S01]  /*1cc90*/  FSEL R5, R5, R143, P3 ;  /* 0x0000008f05057208 */ /* 0x000fe20001800000 */
[----:B-1----:R-:W-:Y:S01]  /*1cca0*/  FMUL R2, R140, 0.25 ;  /* 0x3e8000008c027820 */ /* 0x002fe20000400000 */
[----:B------:R-:W-:Y:S02]  /*1ccb0*/  FSEL R4, R4, R142, P3 ;  /* 0x0000008e04047208 */ /* 0x000fe40001800000 */
[----:B------:R-:W-:Y:S01]  /*1ccc0*/  FSEL R3, R3, R141, P2 ;  /* 0x0000008d03037208 */ /* 0x000fe20001000000 */
[----:B------:R0:W-:Y:S01]  /*1ccd0*/  STL [R1+0x840], R6 ;  /* 0x0008400601007387 */ /* 0x0001e20000100800 */
[----:B------:R-:W-:-:S03]  /*1cce0*/  FSEL R2, R2, R140, P2 ;  /* 0x0000008c02027208 */ /* 0x000fc60001000000 */
        /* <DEDUP_REMOVED lines=316> */
[----:B------:R3:W-:Y:S04]  /*1e0b0*/  STL [R1+0x688], R4 ;  /* 0x0006880401007387 */ /* 0x0007e80000100800 */
[----:B------:R4:W-:Y:S04]  /*1e0c0*/  STL [R1+0x680], R3 ;  /* 0x0006800301007387 */ /* 0x0009e80000100800 */
[----:B------:R2:W-:Y:S04]  /*1e0d0*/  STL [R1+0x67c], R2 ;  /* 0x00067c0201007387 */ /* 0x0005e80000100800 */
[----:B------:R-:W2:Y:S04]  /*1e0e0*/  LDL.LU R222, [R1+0x1fc] ;  /* 0x0001fc0001de7983 */ /* 0x000ea80000300800 */
[----:B------:R-:W2:Y:S04]  /*1e0f0*/  LDL.LU R221, [R1+0x1f8] ;  /* 0x0001f80001dd7983 */ /* 0x000ea80000300800 */
[----:B------:R-:W2:Y:S04]  /*1e100*/  LDL.LU R220, [R1+0x1f4] ;  /* 0x0001f40001dc7983 */ /* 0x000ea80000300800 */
[----:B------:R-:W2:Y:S01]  /*1e110*/  LDL.LU R219, [R1+0x1f0] ;  /* 0x0001f00001db7983 */ /* 0x000ea20000300800 */
[----:B0-----:R-:W-:Y:S01]  /*1e120*/  FMUL R6, R34, 0.25 ;  /* 0x3e80000022067820 */ /* 0x001fe20000400000 */
[----:B-1----:R-:W-:Y:S01]  /*1e130*/  FMUL R5, R33, 0.25 ;  /* 0x3e80000021057820 */ /* 0x002fe20000400000 */
[----:B---3--:R-:W-:Y:S01]  /*1e140*/  FMUL R4, R32, 0.25 ;  /* 0x3e80000020047820 */ /* 0x008fe20000400000 */
[----:B----4-:R-:W-:Y:S01]  /*1e150*/  FMUL R3, R31, 0.25 ;  /* 0x3e8000001f037820 */ /* 0x010fe20000400000 */
[----:B--2---:R-:W-:Y:S01]  /*1e160*/  FMUL R2, R30, 0.25 ;  /* 0x3e8000001e027820 */ /* 0x004fe20000400000 */
[----:B------:R-:W-:-:S02]  /*1e170*/  FSEL R6, R6, R34, P3 ;  /* 0x0000002206067208 */ /* 0x000fc40001800000 */
[----:B------:R-:W-:Y:S02]  /*1e180*/  FSEL R5, R5, R33, P2 ;  /* 0x0000002105057208 */ /* 0x000fe40001000000 */
        /* <DEDUP_REMOVED lines=10> */
[----:B--2---:R-:W-:-:S03]  /*1e230*/  FMUL R4, R27, 0.25 ;  /* 0x3e8000001b047820 */ /* 0x004fc60000400000 */
[----:B------:R-:W2:Y:S01]  /*1e240*/  LDL.LU R230, [R1+0x1e8] ;  /* 0x0001e80001e67983 */ /* 0x000ea20000300800 */
[----:B------:R-:W-:-:S03]  /*1e250*/  FSEL R6, R6, R29, P2 ;  /* 0x0000001d06067208 */ /* 0x000fc60001000000 */
[----:B------:R-:W3:Y:S01]  /*1e260*/  LDL.LU R229, [R1+0x1e4] ;  /* 0x0001e40001e57983 */ /* 0x000ee20000300800 */
[----:B------:R-:W-:Y:S01]  /*1e270*/  FSEL R5, R5, R28, P2 ;  /* 0x0000001c05057208 */ /* 0x000fe20001000000 */
[----:B0-----:R-:W-:Y:S01]  /*1e280*/  FMUL R3, R26, 0.25 ;  /* 0x3e8000001a037820 */ /* 0x001fe20000400000 */
[----:B------:R-:W-:Y:S01]  /*1e290*/  MOV R231, R218 ;  /* 0x000000da00e77202 */ /* 0x000fe20000000f00 */
[----:B------:R-:W4:Y:S01]  /*1e2a0*/  LDL.LU R228, [R1+0x1e0] ;  /* 0x0001e00001e47983 */ /* 0x000f220000300800 */
[----:B------:R-:W-:Y:S01]  /*1e2b0*/  FSEL R4, R4, R27, P3 ;  /* 0x0000001b04047208 */ /* 0x000fe20001800000 */
[----:B-1----:R-:W-:Y:S01]  /*1e2c0*/  FMUL R2, R25, 0.25 ;  /* 0x3e80000019027820 */ /* 0x002fe20000400000 */
[----:B------:R-:W-:Y:S01]  /*1e2d0*/  MOV R218, R217 ;  /* 0x000000d900da7202 */ /* 0x000fe20000000f00 */
[----:B------:R-:W3:Y:S01]  /*1e2e0*/  LDL.LU R227, [R1+0x1dc] ;  /* 0x0001dc0001e37983 */ /* 0x000ee20000300800 */
[----:B------:R-:W-:Y:S02]  /*1e2f0*/  MOV R217, R216 ;  /* 0x000000d800d97202 */ /* 0x000fe40000000f00 */
[----:B------:R-:W-:Y:S01]  /*1e300*/  MOV R216, R215 ;  /* 0x000000d700d87202 */ /* 0x000fe20000000f00 */
[----:B------:R0:W-:Y:S01]  /*1e310*/  STL [R1+0x668], R6 ;  /* 0x0006680601007387 */ /* 0x0001e20000100800 */
[----:B------:R-:W-:Y:S01]  /*1e320*/  MOV R215, R209 ;  /* 0x000000d100d77202 */ /* 0x000fe20000000f00 */
[----:B------:R-:W-:Y:S01]  /*1e330*/  IMAD.MOV.U32 R209, RZ, RZ, R208 ;  /* 0x000000ffffd17224 */ /* 0x000fe200078e00d0 */
[----:B------:R-:W-:Y:S01]  /*1e340*/  FSEL R3, R3, R26, P3 ;  /* 0x0000001a03037208 */ /* 0x000fe20001800000 */
[----:B------:R1:W-:Y:S01]  /*1e350*/  STL [R1+0x660], R5 ;  /* 0x0006600501007387 */ /* 0x0003e20000100800 */
[----:B------:R-:W-:-:S02]  /*1e360*/  MOV R208, R173 ;  /* 0x000000ad00d07202 */ /* 0x000fc40000000f00 */
[----:B------:R-:W-:Y:S01]  /*1e370*/  FSEL R2, R2, R25, P2 ;  /* 0x0000001902027208 */ /* 0x000fe20001000000 */
[----:B------:R1:W-:Y:S01]  /*1e380*/  STL [R1+0x65c], R4 ;  /* 0x00065c0401007387 */ /* 0x0003e20000100800 */
[----:B------:R-:W-:Y:S01]  /*1e390*/  MOV R173, R167 ;  /* 0x000000a700ad7202 */ /* 0x000fe20000000f00 */
[----:B0-----:R-:W-:Y:S01]  /*1e3a0*/  FMUL R6, R24, 0.25 ;  /* 0x3e80000018067820 */ /* 0x001fe20000400000 */
[----:B------:R-:W-:Y:S01]  /*1e3b0*/  MOV R167, R166 ;  /* 0x000000a600a77202 */ /* 0x000fe20000000f00 */
[----:B------:R-:W4:Y:S01]  /*1e3c0*/  LDL.LU R226, [R1+0x1d4] ;  /* 0x0001d40001e27983 */ /* 0x000f220000300800 */
[----:B------:R-:W-:-:S03]  /*1e3d0*/  MOV R166, R165 ;  /* 0x000000a500a67202 */ /* 0x000fc60000000f00 */
[----:B------:R-:W4:Y:S01]  /*1e3e0*/  LDL.LU R225, [R1+0x1d0] ;  /* 0x0001d00001e17983 */ /* 0x000f220000300800 */
[----:B------:R-:W-:-:S03]  /*1e3f0*/  MOV R165, R164 ;  /* 0x000000a400a57202 */ /* 0x000fc60000000f00 */
[----:B------:R-:W4:Y:S01]  /*1e400*/  LDL.LU R224, [R1+0x1cc] ;  /* 0x0001cc0001e07983 */ /* 0x000f220000300800 */
[----:B------:R-:W-:-:S03]  /*1e410*/  MOV R164, R163 ;  /* 0x000000a300a47202 */ /* 0x000fc60000000f00 */
[----:B------:R-:W4:Y:S01]  /*1e420*/  LDL.LU R223, [R1+0x1c8] ;  /* 0x0001c80001df7983 */ /* 0x000f220000300800 */
[----:B------:R-:W-:-:S03]  /*1e430*/  MOV R163, R162 ;  /* 0x000000a200a37202 */ /* 0x000fc60000000f00 */
[----:B------:R0:W-:Y:S01]  /*1e440*/  STL [R1+0x654], R3 ;  /* 0x0006540301007387 */ /* 0x0001e20000100800 */
[----:B------:R-:W-:-:S03]  /*1e450*/  MOV R162, R161 ;  /* 0x000000a100a27202 */ /* 0x000fc60000000f00 */
[----:B------:R0:W-:Y:S01]  /*1e460*/  STL [R1+0x658], R2 ;  /* 0x0006580201007387 */ /* 0x0001e20000100800 */
[----:B------:R-:W-:Y:S02]  /*1e470*/  FSEL R6, R6, R24, P2 ;  /* 0x0000001806067208 */ /* 0x000fe40001000000 */
[----:B------:R-:W-:Y:S02]  /*1e480*/  MOV R161, R160 ;  /* 0x000000a000a17202 */ /* 0x000fe40000000f00 */
[----:B------:R-:W-:Y:S02]  /*1e490*/  MOV R160, R159 ;  /* 0x0000009f00a07202 */ /* 0x000fe40000000f00 */
[----:B------:R-:W-:Y:S02]  /*1e4a0*/  MOV R159, R158 ;  /* 0x0000009e009f7202 */ /* 0x000fe40000000f00 */
[----:B------:R-:W-:Y:S01]  /*1e4b0*/  MOV R158, R157 ;  /* 0x0000009d009e7202 */ /* 0x000fe20000000f00 */
[----:B------:R0:W-:Y:S01]  /*1e4c0*/  STL [R1+0x650], R6 ;  /* 0x0006500601007387 */ /* 0x0001e20000100800 */
[----:B------:R-:W-:-:S02]  /*1e4d0*/  MOV R157, R156 ;  /* 0x0000009c009d7202 */ /* 0x000fc40000000f00 */
[----:B------:R-:W-:Y:S02]  /*1e4e0*/  MOV R156, R155 ;  /* 0x0000009b009c7202 */ /* 0x000fe40000000f00 */
[----:B------:R-:W-:Y:S02]  /*1e4f0*/  MOV R155, R154 ;  /* 0x0000009a009b7202 */ /* 0x000fe40000000f00 */
[----:B------:R-:W-:Y:S02]  /*1e500*/  MOV R154, R153 ;  /* 0x00000099009a7202 */ /* 0x000fe40000000f00 */
[----:B------:R-:W-:Y:S02]  /*1e510*/  MOV R153, R152 ;  /* 0x0000009800997202 */ /* 0x000fe40000000f00 */
[----:B------:R-:W-:Y:S01]  /*1e520*/  MOV R152, R15 ;  /* 0x0000000f00987202 */ /* 0x000fe20000000f00 */
[----:B-1----:R-:W-:Y:S01]  /*1e530*/  FMUL R5, R222, 0.25 ;  /* 0x3e800000de057820 */ /* 0x002fe20000400000 */
[----:B------:R-:W-:-:S04]  /*1e540*/  FMUL R4, R221, 0.25 ;  /* 0x3e800000dd047820 */ /* 0x000fc80000400000 */
[----:B------:R-:W-:Y:S01]  /*1e550*/  FSEL R5, R5, R222, P3 ;  /* 0x000000de05057208 */ /* 0x000fe20001800000 */
[----:B0-----:R-:W-:Y:S01]  /*1e560*/  FMUL R3, R220, 0.25 ;  /* 0x3e800000dc037820 */ /* 0x001fe20000400000 */
[----:B------:R-:W-:Y:S01]  /*1e570*/  FSEL R4, R4, R221, P3 ;  /* 0x000000dd04047208 */ /* 0x000fe20001800000 */
[----:B------:R-:W-:-:S03]  /*1e580*/  FMUL R2, R219, 0.25 ;  /* 0x3e800000db027820 */ /* 0x000fc60000400000 */
[----:B------:R-:W-:Y:S01]  /*1e590*/  FSEL R3, R3, R220, P2 ;  /* 0x000000dc03037208 */ /* 0x000fe20001000000 */
[----:B------:R2:W-:Y:S01]  /*1e5a0*/  STL [R1+0x64c], R5 ;  /* 0x00064c0501007387 */ /* 0x0005e20000100800 */
[----:B------:R-:W-:-:S03]  /*1e5b0*/  FSEL R2, R2, R219, P2 ;  /* 0x000000db02027208 */ /* 0x000fc60001000000 */
[----:B------:R-:W-:Y:S04]  /*1e5c0*/  STL [R1+0x644], R4 ;  /* 0x0006440401007387 */ /* 0x000fe80000100800 */
[----:B------:R-:W-:Y:S04]  /*1e5d0*/  STL [R1+0x648], R3 ;  /* 0x0006480301007387 */ /* 0x000fe80000100800 */
[----:B------:R3:W-:Y:S04]  /*1e5e0*/  STL [R1+0x640], R2 ;  /* 0x0006400201007387 */ /* 0x0007e80000100800 */
[----:B------:R-:W4:Y:S01]  /*1e5f0*/  LDL.LU R15, [R1+0x11c] ;  /* 0x00011c00010f7983 */ /* 0x000f220000300800 */
[----:B------:R-:W-:-:S03]  /*1e600*/  FMUL R6, R231, 0.25 ;  /* 0x3e800000e7067820 */ /* 0x000fc60000400000 */
[----:B------:R-:W4:Y:S02]  /*1e610*/  LDL.LU R222, [R1+0x1c0] ;  /* 0x0001c00001de7983 */ /* 0x000f240000300800 */
[----:B------:R-:W-:Y:S02]  /*1e620*/  FSEL R6, R6, R231, P3 ;  /* 0x000000e706067208 */ /* 0x000fe40001800000 */
[----:B------:R-:W4:Y:S04]  /*1e630*/  LDL.LU R221, [R1+0x1bc] ;  /* 0x0001bc0001dd7983 */ /* 0x000f280000300800 */
[----:B------:R-:W4:Y:S01]  /*1e640*/  LDL.LU R220, [R1+0x1b8] ;  /* 0x0001b80001dc7983 */ /* 0x000f220000300800 */
[----:B--2---:R-:W-:-:S03]  /*1e650*/  FMUL R5, R230, 0.25 ;  /* 0x3e800000e6057820 */ /* 0x004fc60000400000 */
[----:B------:R-:W2:Y:S01]  /*1e660*/  LDL.LU R219, [R1+0x1b4] ;  /* 0x0001b40001db7983 */ /* 0x000ea20000300800 */
[----:B---3--:R-:W-:-:S05]  /*1e670*/  FMUL R2, R227, 0.25 ;  /* 0x3e800000e3027820 */ /* 0x008fca0000400000 */
[----:B------:R-:W-:Y:S02]  /*1e680*/  FSEL R2, R2, R227, P3 ;  /* 0x000000e302027208 */ /* 0x000fe40001800000 */
[----:B------:R-:W-:Y:S02]  /*1e690*/  MOV R227, R218 ;  /* 0x000000da00e37202 */ /* 0x000fe40000000f00 */
[----:B------:R-:W-:Y:S02]  /*1e6a0*/  MOV R218, R217 ;  /* 0x000000d900da7202 */ /* 0x000fe40000000f00 */
[----:B------:R-:W-:Y:S02]  /*1e6b0*/  MOV R217, R216 ;  /* 0x000000d800d97202 */ /* 0x000fe40000000f00 */
[----:B------:R-:W-:Y:S02]  /*1e6c0*/  MOV R216, R215 ;  /* 0x000000d700d87202 */ /* 0x000fe40000000f00 */
[----:B------:R-:W-:Y:S01]  /*1e6d0*/  MOV R215, R209 ;  /* 0x000000d100d77202 */ /* 0x000fe20000000f00 */
[----:B------:R-:W-:Y:S01]  /*1e6e0*/  FMUL R4, R229, 0.25 ;  /* 0x3e800000e5047820 */ /* 0x000fe20000400000 */
[----:B------:R-:W-:Y:S01]  /*1e6f0*/  MOV R209, R208 ;  /* 0x000000d000d17202 */ /* 0x000fe20000000f00 */
[----:B----4-:R-:W-:Y:S01]  /*1e700*/  FMUL R3, R228, 0.25 ;  /* 0x3e800000e4037820 */ /* 0x010fe20000400000 */
[----:B------:R-:W-:-:S02]  /*1e710*/  MOV R208, R173 ;  /* 0x000000ad00d07202 */ /* 0x000fc40000000f00 */
[----:B------:R-:W-:Y:S02]  /*1e720*/  MOV R173, R167 ;  /* 0x000000a700ad7202 */ /* 0x000fe40000000f00 */
[----:B------:R-:W-:Y:S02]  /*1e730*/  MOV R167, R166 ;  /* 0x000000a600a77202 */ /* 0x000fe40000000f00 */
[----:B------:R-:W-:Y:S02]  /*1e740*/  MOV R166, R165 ;  /* 0x000000a500a67202 */ /* 0x000fe40000000f00 */
[----:B------:R-:W-:Y:S02]  /*1e750*/  FSEL R5, R5, R230, P3 ;  /* 0x000000e605057208 */ /* 0x000fe40001800000 */
[----:B------:R-:W-:Y:S02]  /*1e760*/  MOV R165, R164 ;  /* 0x000000a400a57202 */ /* 0x000fe40000000f00 */
[----:B------:R-:W-:-:S02]  /*1e770*/  FSEL R4, R4, R229, P2 ;  /* 0x000000e504047208 */ /* 0x000fc40001000000 */
[----:B------:R-:W-:Y:S02]  /*1e780*/  MOV R164, R163 ;  /* 0x000000a300a47202 */ /* 0x000fe40000000f00 */
[----:B------:R-:W-:Y:S02]  /*1e790*/  FSEL R3, R3, R228, P2 ;  /* 0x000000e403037208 */ /* 0x000fe40001000000 */
[----:B------:R-:W-:Y:S01]  /*1e7a0*/  MOV R163, R162 ;  /* 0x000000a200a37202 */ /* 0x000fe20000000f00 */
[----:B------:R-:W-:Y:S01]  /*1e7b0*/  STL [R1+0x63c], R6 ;  /* 0x00063c0601007387 */ /* 0x000fe20000100800 */
[----:B------:R-:W-:Y:S02]  /*1e7c0*/  MOV R162, R161 ;  /* 0x000000a100a27202 */ /* 0x000fe40000000f00 */
[----:B------:R-:W-:Y:S01]  /*1e7d0*/  MOV R161, R160 ;  /* 0x000000a000a17202 */ /* 0x000fe20000000f00 */
[----:B------:R-:W-:Y:S01]  /*1e7e0*/  STL [R1+0x634], R5 ;  /* 0x0006340501007387 */ /* 0x000fe20000100800 */
[----:B------:R-:W-:-:S02]  /*1e7f0*/  MOV R160, R159 ;  /* 0x0000009f00a07202 */ /* 0x000fc40000000f00 */
[----:B------:R-:W-:Y:S01]  /*1e800*/  MOV R159, R153 ;  /* 0x00000099009f7202 */ /* 0x000fe20000000f00 */
[----:B------:R-:W-:Y:S01]  /*1e810*/  STL [R1+0x638], R4 ;  /* 0x0006380401007387 */ /* 0x000fe20000100800 */
[----:B------:R-:W-:-:S03]  /*1e820*/  MOV R153, R152 ;  /* 0x0000009800997202 */ /* 0x000fc60000000f00 */
[----:B------:R-:W-:Y:S04]  /*1e830*/  STL [R1+0x630], R3 ;  /* 0x0006300301007387 */ /* 0x000fe80000100800 */
[----:B------:R0:W-:Y:S01]  /*1e840*/  STL [R1+0x62c], R2 ;  /* 0x00062c0201007387 */ /* 0x0001e20000100800 */
[----:B------:R-:W-:-:S03]  /*1e850*/  MOV R152, R15 ;  /* 0x0000000f00987202 */ /* 0x000fc60000000f00 */
[----:B------:R-:W3:Y:S01]  /*1e860*/  LDL.LU R15, [R1+0x118] ;  /* 0x00011800010f7983 */ /* 0x000ee20000300800 */
[----:B0-----:R-:W-:Y:S01]  /*1e870*/  FMUL R2, R223, 0.25 ;  /* 0x3e800000df027820 */ /* 0x001fe20000400000 */
[----:B------:R-:W-:-:S04]  /*1e880*/  FMUL R6, R227, 0.25 ;  /* 0x3e800000e3067820 */ /* 0x000fc80000400000 */
[----:B------:R-:W-:Y:S02]  /*1e890*/  FSEL R2, R2, R223, P3 ;  /* 0x000000df02027208 */ /* 0x000fe40001800000 */
[----:B------:R-:W-:Y:S02]  /*1e8a0*/  MOV R223, R218 ;  /* 0x000000da00df7202 */ /* 0x000fe40000000f00 */
[----:B------:R-:W-:Y:S02]  /*1e8b0*/  MOV R218, R217 ;  /* 0x000000d900da7202 */ /* 0x000fe40000000f00 */
[----:B------:R-:W-:Y:S01]  /*1e8c0*/  MOV R217, R216 ;  /* 0x000000d800d97202 */ /* 0x000fe20000000f00 */
[----:B------:R-:W-:Y:S01]  /*1e8d0*/  FMUL R5, R226, 0.25 ;  /* 0x3e800000e2057820 */ /* 0x000fe20000400000 */
[----:B------:R-:W-:Y:S01]  /*1e8e0*/  MOV R216, R215 ;  /* 0x000000d700d87202 */ /* 0x000fe20000000f00 */
[----:B------:R-:W-:Y:S01]  /*1e8f0*/  FMUL R4, R225, 0.25 ;  /* 0x3e800000e1047820 */ /* 0x000fe20000400000 */
[----:B------:R-:W-:-:S02]  /*1e900*/  FSEL R6, R6, R227, P3 ;  /* 0x000000e306067208 */ /* 0x000fc40001800000 */
[----:B------:R-:W-:Y:S02]  /*1e910*/  MOV R215, R209 ;  /* 0x000000d100d77202 */ /* 0x000fe40000000f00 */
[----:B------:R-:W-:Y:S01]  /*1e920*/  MOV R209, R208 ;  /* 0x000000d000d17202 */ /* 0x000fe20000000f00 */
[----:B------:R-:W-:Y:S01]  /*1e930*/  FMUL R3, R224, 0.25 ;  /* 0x3e800000e0037820 */ /* 0x000fe20000400000 */
[----:B------:R-:W-:Y:S01]  /*1e940*/  MOV R208, R173 ;  /* 0x000000ad00d07202 */ /* 0x000fe20000000f00 */
[----:B------:R-:W-:Y:S01]  /*1e950*/  IMAD.MOV.U32 R173, RZ, RZ, R167 ;  /* 0x000000ffffad7224 */ /* 0x000fe200078e00a7 */
[----:B------:R-:W-:Y:S01]  /*1e960*/  MOV R167, R166 ;  /* 0x000000a600a77202 */ /* 0x000fe20000000f00 */
[----:B------:R0:W-:Y:S01]  /*1e970*/  STL [R1+0x624], R6 ;  /* 0x0006240601007387 */ /* 0x0001e20000100800 */
[----:B------:R-:W-:Y:S02]  /*1e980*/  FSEL R5, R5, R226, P2 ;  /* 0x000000e205057208 */ /* 0x000fe40001000000 */
[----:B------:R-:W-:Y:S01]  /*1e990*/  MOV R166, R165 ;  /* 0x000000a500a67202 */ /* 0x000fe20000000f00 */
[----:B------:R-:W4:Y:S01]  /*1e9a0*/  LDL.LU R234, [R1+0x1ac] ;  /* 0x0001ac0001ea7983 */ /* 0x000f220000300800 */
[----:B------:R-:W-:-:S02]  /*1e9b0*/  FSEL R4, R4, R225, P2 ;  /* 0x000000e104047208 */ /* 0x000fc40001000000 */
[----:B------:R-:W-:Y:S01]  /*1e9c0*/  MOV R165, R164 ;  /* 0x000000a400a57202 */ /* 0x000fe20000000f00 */
[----:B------:R-:W4:Y:S01]  /*1e9d0*/  LDL.LU R233, [R1+0x1a8] ;  /* 0x0001a80001e97983 */ /* 0x000f220000300800 */
[----:B------:R-:W-:Y:S02]  /*1e9e0*/  MOV R164, R163 ;  /* 0x000000a300a47202 */ /* 0x000fe40000000f00 */
[----:B------:R-:W-:Y:S01]  /*1e9f0*/  FSEL R3, R3, R224, P3 ;  /* 0x000000e003037208 */ /* 0x000fe20001800000 */
[----:B------:R-:W4:Y:S01]  /*1ea00*/  LDL.LU R232, [R1+0x1a4] ;  /* 0x0001a40001e87983 */ /* 0x000f220000300800 */
[----:B------:R-:W-:Y:S01]  /*1ea10*/  MOV R163, R162 ;  /* 0x000000a200a37202 */ /* 0x000fe20000000f00 */
[----:B0-----:R-:W-:Y:S01]  /*1ea20*/  FMUL R6, R223, 0.25 ;  /* 0x3e800000df067820 */ /* 0x001fe20000400000 */
[----:B------:R-:W-:Y:S01]  /*1ea30*/  MOV R162, R161 ;  /* 0x000000a100a27202 */ /* 0x000fe20000000f00 */
[----:B------:R-:W4:Y:S01]  /*1ea40*/  LDL.LU R231, [R1+0x1a0] ;  /* 0x0001a00001e77983 */ /* 0x000f220000300800 */
[----:B------:R-:W-:-:S02]  /*1ea50*/  MOV R161, R160 ;  /* 0x000000a000a17202 */ /* 0x000fc40000000f00 */
[----:B------:R-:W-:Y:S01]  /*1ea60*/  MOV R160, R159 ;  /* 0x0000009f00a07202 */ /* 0x000fe20000000f00 */
[----:B------:R0:W-:Y:S01]  /*1ea70*/  STL [R1+0x628], R5 ;  /* 0x0006280501007387 */ /* 0x0001e20000100800 */
[----:B------:R-:W-:-:S03]  /*1ea80*/  MOV R159, R153 ;  /* 0x00000099009f7202 */ /* 0x000fc60000000f00 */
[----:B------:R1:W-:Y:S01]  /*1ea90*/  STL [R1+0x620], R4 ;  /* 0x0006200401007387 */ /* 0x0003e20000100800 */
[----:B------:R-:W-:-:S03]  /*1eaa0*/  MOV R153, R152 ;  /* 0x0000009800997202 */ /* 0x000fc60000000f00 */
[----:B------:R2:W-:Y:S01]  /*1eab0*/  STL [R1+0x61c], R3 ;  /* 0x00061c0301007387 */ /* 0x0005e20000100800 */
[----:B0-----:R-:W-:Y:S01]  /*1eac0*/  FMUL R5, R222, 0.25 ;  /* 0x3e800000de057820 */ /* 0x001fe20000400000 */
[----:B------:R-:W-:Y:S02]  /*1ead0*/  FSEL R6, R6, R223, P2 ;  /* 0x000000df06067208 */ /* 0x000fe40001000000 */
[----:B------:R0:W-:Y:S01]  /*1eae0*/  STL [R1+0x614], R2 ;  /* 0x0006140201007387 */ /* 0x0001e20000100800 */
[----:B-1----:R-:W-:Y:S01]  /*1eaf0*/  FMUL R4, R221, 0.25 ;  /* 0x3e800000dd047820 */ /* 0x002fe20000400000 */
[----:B------:R-:W-:Y:S01]  /*1eb00*/  FSEL R5, R5, R222, P2 ;  /* 0x000000de05057208 */ /* 0x000fe20001000000 */
[----:B--2---:R-:W-:-:S03]  /*1eb10*/  FMUL R3, R220, 0.25 ;  /* 0x3e800000dc037820 */ /* 0x004fc60000400000 */
[----:B------:R-:W-:Y:S01]  /*1eb20*/  FSEL R4, R4, R221, P3 ;  /* 0x000000dd04047208 */ /* 0x000fe20001800000 */
[----:B0-----:R-:W-:Y:S01]  /*1eb30*/  FMUL R2, R219, 0.25 ;  /* 0x3e800000db027820 */ /* 0x001fe20000400000 */
[----:B------:R-:W-:Y:S02]  /*1eb40*/  MOV R235, R218 ;  /* 0x000000da00eb7202 */ /* 0x000fe40000000f00 */
[----:B------:R-:W-:Y:S02]  /*1eb50*/  MOV R218, R217 ;  /* 0x000000d900da7202 */ /* 0x000fe40000000f00 */
[----:B------:R-:W-:Y:S02]  /*1eb60*/  FSEL R3, R3, R220, P3 ;  /* 0x000000dc03037208 */ /* 0x000fe40001800000 */
[----:B------:R-:W-:Y:S02]  /*1eb70*/  MOV R217, R216 ;  /* 0x000000d800d97202 */ /* 0x000fe40000000f00 */
[----:B------:R-:W-:-:S02]  /*1eb80*/  FSEL R2, R2, R219, P2 ;  /* 0x000000db02027208 */ /* 0x000fc40001000000 */
[----:B------:R-:W-:Y:S02]  /*1eb90*/  MOV R216, R215 ;  /* 0x000000d700d87202 */ /* 0x000fe40000000f00 */
[----:B------:R-:W-:Y:S02]  /*1eba0*/  MOV R215, R209 ;  /* 0x000000d100d77202 */ /* 0x000fe40000000f00 */
[----:B------:R-:W-:Y:S02]  /*1ebb0*/  MOV R209, R208 ;  /* 0x000000d000d17202 */ /* 0x000fe40000000f00 */
[----:B------:R-:W-:Y:S02]  /*1ebc0*/  MOV R208, R173 ;  /* 0x000000ad00d07202 */ /* 0x000fe40000000f00 */
[----:B------:R-:W-:Y:S02]  /*1ebd0*/  MOV R173, R167 ;  /* 0x000000a700ad7202 */ /* 0x000fe40000000f00 */
[----:B------:R-:W-:-:S02]  /*1ebe0*/  MOV R167, R166 ;  /* 0x000000a600a77202 */ /* 0x000fc40000000f00 */
[----:B---3--:R-:W-:Y:S02]  /*1ebf0*/  MOV R152, R15 ;  /* 0x0000000f00987202 */ /* 0x008fe40000000f00 */
[----:B------:R-:W2:Y:S04]  /*1ec00*/  LDL.LU R15, [R1+0x114] ;  /* 0x00011400010f7983 */ /* 0x000ea80000300800 */
[----:B------:R-:W3:Y:S04]  /*1ec10*/  LDL.LU R230, [R1+0x198] ;  /* 0x0001980001e67983 */ /* 0x000ee80000300800 */
[----:B------:R-:W2:Y:S04]  /*1ec20*/  LDL.LU R229, [R1+0x194] ;  /* 0x0001940001e57983 */ /* 0x000ea80000300800 */
[----:B------:R-:W2:Y:S04]  /*1ec30*/  LDL.LU R228, [R1+0x190] ;  /* 0x0001900001e47983 */ /* 0x000ea80000300800 */
[----:B------:R-:W3:Y:S04]  /*1ec40*/  LDL.LU R227, [R1+0x18c] ;  /* 0x00018c0001e37983 */ /* 0x000ee80000300800 */
[----:B------:R0:W-:Y:S04]  /*1ec50*/  STL [R1+0x618], R6 ;  /* 0x0006180601007387 */ /* 0x0001e80000100800 */
[----:B------:R4:W-:Y:S04]  /*1ec60*/  STL [R1+0x610], R5 ;  /* 0x0006100501007387 */ /* 0x0009e80000100800 */
[----:B------:R1:W-:Y:S04]  /*1ec70*/  STL [R1+0x60c], R4 ;  /* 0x00060c0401007387 */ /* 0x0003e80000100800 */
[----:B------:R-:W2:Y:S04]  /*1ec80*/  LDL.LU R226, [R1+0x184] ;  /* 0x0001840001e27983 */ /* 0x000ea80000300800 */
[----:B------:R-:W2:Y:S04]  /*1ec90*/  LDL.LU R225, [R1+0x180] ;  /* 0x0001800001e17983 */ /* 0x000ea80000300800 */
[----:B------:R-:W2:Y:S04]  /*1eca0*/  LDL.LU R224, [R1+0x17c] ;  /* 0x00017c0001e07983 */ /* 0x000ea80000300800 */
[----:B------:R-:W2:Y:S04]  /*1ecb0*/  LDL.LU R223, [R1+0x178] ;  /* 0x0001780001df7983 */ /* 0x000ea80000300800 */
[----:B------:R1:W-:Y:S04]  /*1ecc0*/  STL [R1+0x604], R3 ;  /* 0x0006040301007387 */ /* 0x0003e80000100800 */
[----:B------:R1:W-:Y:S04]  /*1ecd0*/  STL [R1+0x608], R2 ;  /* 0x0006080201007387 */ /* 0x0003e80000100800 */
[----:B------:R-:W3:Y:S01]  /*1ece0*/  LDL.LU R166, [R1+0x14c] ;  /* 0x00014c0001a67983 */ /* 0x000ee20000300800 */
[----:B0-----:R-:W-:Y:S01]  /*1ecf0*/  FMUL R6, R235, 0.25 ;  /* 0x3e800000eb067820 */ /* 0x001fe20000400000 */
[----:B----4-:R-:W-:Y:S01]  /*1ed00*/  FMUL R5, R234, 0.25 ;  /* 0x3e800000ea057820 */ /* 0x010fe20000400000 */
[----:B-1----:R-:W-:Y:S01]  /*1ed10*/  FMUL R4, R233, 0.25 ;  /* 0x3e800000e9047820 */ /* 0x002fe20000400000 */
[----:B------:R-:W-:Y:S01]  /*1ed20*/  FMUL R3, R232, 0.25 ;  /* 0x3e800000e8037820 */ /* 0x000fe20000400000 */
[----:B------:R-:W4:Y:S01]  /*1ed30*/  LDL.LU R222, [R1+0x170] ;  /* 0x0001700001de7983 */ /* 0x000f220000300800 */
[----:B------:R-:W-:Y:S01]  /*1ed40*/  FMUL R2, R231, 0.25 ;  /* 0x3e800000e7027820 */ /* 0x000fe20000400000 */
[----:B------:R-:W-:-:S02]  /*1ed50*/  FSEL R6, R6, R235, P2 ;  /* 0x000000eb06067208 */ /* 0x000fc40001000000 */
[----:B------:R-:W-:Y:S01]  /*1ed60*/  FSEL R5, R5, R234, P3 ;  /* 0x000000ea05057208 */ /* 0x000fe20001800000 */
[----:B------:R-:W4:Y:S01]  /*1ed70*/  LDL.LU R221, [R1+0x16c] ;  /* 0x00016c0001dd7983 */ /* 0x000f220000300800 */
[----:B------:R-:W-:Y:S02]  /*1ed80*/  FSEL R2, R2, R231, P2 ;  /* 0x000000e702027208 */ /* 0x000fe40001000000 */
[----:B------:R-:W-:Y:S01]  /*1ed90*/  MOV R231, R218 ;  /* 0x000000da00e77202 */ /* 0x000fe20000000f00 */
[----:B------:R-:W4:Y:S01]  /*1eda0*/  LDL.LU R220, [R1+0x168] ;  /* 0x0001680001dc7983 */ /* 0x000f220000300800 */
[----:B------:R-:W-:Y:S02]  /*1edb0*/  FSEL R4, R4, R233, P3 ;  /* 0x000000e904047208 */ /* 0x000fe40001800000 */
[----:B------:R-:W-:Y:S01]  /*1edc0*/  MOV R218, R217 ;  /* 0x000000d900da7202 */ /* 0x000fe20000000f00 */
[----:B------:R-:W4:Y:S01]  /*1edd0*/  LDL.LU R219, [R1+0x164] ;  /* 0x0001640001db7983 */ /* 0x000f220000300800 */
[----:B------:R-:W-:-:S02]  /*1ede0*/  FSEL R3, R3, R232, P2 ;  /* 0x000000e803037208 */ /* 0x000fc40001000000 */
[----:B------:R-:W-:Y:S01]  /*1edf0*/  MOV R217, R216 ;  /* 0x000000d800d97202 */ /* 0x000fe20000000f00 */
[----:B------:R0:W-:Y:S01]  /*1ee00*/  STL [R1+0x600], R6 ;  /* 0x0006000601007387 */ /* 0x0001e20000100800 */
[----:B------:R-:W-:Y:S02]  /*1ee10*/  MOV R216, R215 ;  /* 0x000000d700d87202 */ /* 0x000fe40000000f00 */
[----:B------:R-:W-:Y:S01]  /*1ee20*/  MOV R215, R209 ;  /* 0x000000d100d77202 */ /* 0x000fe20000000f00 */
[----:B------:R-:W-:Y:S01]  /*1ee30*/  STL [R1+0x408], R5 ;  /* 0x0004080501007387 */ /* 0x000fe20000100800 */
[----:B------:R-:W-:Y:S02]  /*1ee40*/  MOV R209, R208 ;  /* 0x000000d000d17202 */ /* 0x000fe40000000f00 */
[----:B------:R-:W-:Y:S01]  /*1ee50*/  MOV R208, R173 ;  /* 0x000000ad00d07202 */ /* 0x000fe20000000f00 */
[----:B------:R-:W-:Y:S01]  /*1ee60*/  STL [R1+0x1fc], R4 ;  /* 0x0001fc0401007387 */ /* 0x000fe20000100800 */
[----:B------:R-:W-:-:S03]  /*1ee70*/  MOV R173, R167 ;  /* 0x000000a700ad7202 */ /* 0x000fc60000000f00 */
[----:B------:R-:W-:Y:S04]  /*1ee80*/  STL [R1+0x400], R3 ;  /* 0x0004000301007387 */ /* 0x000fe80000100800 */
[----:B------:R1:W-:Y:S01]  /*1ee90*/  STL [R1+0x1f8], R2 ;  /* 0x0001f80201007387 */ /* 0x0003e20000100800 */
[----:B---3--:R-:W-:-:S03]  /*1eea0*/  MOV R167, R166 ;  /* 0x000000a600a77202 */ /* 0x008fc60000000f00 */
[----:B------:R-:W3:Y:S01]  /*1eeb0*/  LDL.LU R166, [R1+0x148] ;  /* 0x0001480001a67983 */ /* 0x000ee20000300800 */
[----:B0-----:R-:W-:Y:S01]  /*1eec0*/  FMUL R6, R231, 0.25 ;  /* 0x3e800000e7067820 */ /* 0x001fe20000400000 */
[----:B-1----:R-:W-:Y:S01]  /*1eed0*/  FMUL R2, R227, 0.25 ;  /* 0x3e800000e3027820 */ /* 0x002fe20000400000 */
[----:B------:R-:W-:Y:S01]  /*1eee0*/  FMUL R5, R230, 0.25 ;  /* 0x3e800000e6057820 */ /* 0x000fe20000400000 */
[----:B--2---:R-:W-:Y:S01]  /*1eef0*/  FMUL R4, R229, 0.25 ;  /* 0x3e800000e5047820 */ /* 0x004fe20000400000 */
[----:B------:R-:W-:Y:S01]  /*1ef00*/  FMUL R3, R228, 0.25 ;  /* 0x3e800000e4037820 */ /* 0x000fe20000400000 */
[----:B------:R-:W-:Y:S02]  /*1ef10*/  FSEL R6, R6, R231, P3 ;  /* 0x000000e706067208 */ /* 0x000fe40001800000 */
[----:B------:R-:W-:Y:S02]  /*1ef20*/  FSEL R2, R2, R227, P3 ;  /* 0x000000e302027208 */ /* 0x000fe40001800000 */
[----:B------:R-:W-:-:S02]  /*1ef30*/  FSEL R5, R5, R230, P3 ;  /* 0x000000e605057208 */ /* 0x000fc40001800000 */
[----:B------:R-:W-:Y:S02]  /*1ef40*/  MOV R227, R218 ;  /* 0x000000da00e37202 */ /* 0x000fe40000000f00 */
[----:B------:R-:W-:Y:S02]  /*1ef50*/  FSEL R4, R4, R229, P2 ;  /* 0x000000e504047208 */ /* 0x000fe40001000000 */
[----:B------:R-:W-:Y:S02]  /*1ef60*/  MOV R218, R217 ;  /* 0x000000d900da7202 */ /* 0x000fe40000000f00 */
[----:B------:R-:W-:Y:S02]  /*1ef70*/  FSEL R3, R3, R228, P2 ;  /* 0x000000e403037208 */ /* 0x000fe40001000000 */
[----:B------:R-:W-:Y:S01]  /*1ef80*/  MOV R217, R216 ;  /* 0x000000d800d97202 */ /* 0x000fe20000000f00 */
[----:B------:R0:W-:Y:S01]  /*1ef90*/  STL [R1+0x1f4], R6 ;  /* 0x0001f40601007387 */ /* 0x0001e20000100800 */
[----:B------:R-:W-:-:S02]  /*1efa0*/  MOV R216, R215 ;  /* 0x000000d700d87202 */ /* 0x000fc40000000f00 */
        /* <DEDUP_REMOVED lines=9> */
[----:B------:R-:W2:Y:S01]  /*1f040*/  LDL.LU R166, [R1+0x144] ;  /* 0x0001440001a67983 */ /* 0x000ea20000300800 */
[----:B0-----:R-:W-:Y:S01]  /*1f050*/  FMUL R6, R227, 0.25 ;  /* 0x3e800000e3067820 */ /* 0x001fe20000400000 */
[----:B-1----:R-:W-:Y:S01]  /*1f060*/  FMUL R2, R223, 0.25 ;  /* 0x3e800000df027820 */ /* 0x002fe20000400000 */
[----:B------:R-:W-:Y:S01]  /*1f070*/  FMUL R5, R226, 0.25 ;  /* 0x3e800000e2057820 */ /* 0x000fe20000400000 */
[----:B------:R-:W-:Y:S01]  /*1f080*/  FMUL R4, R225, 0.25 ;  /* 0x3e800000e1047820 */ /* 0x000fe20000400000 */
        /* <DEDUP_REMOVED lines=16> */
[----:B------:R-:W-:-:S03]  /*1f190*/  IMAD.MOV.U32 R173, RZ, RZ, R167 ;  /* 0x000000ffffad7224 */ /* 0x000fc600078e00a7 */
[----:B------:R-:W-:Y:S04]  /*1f1a0*/  STL [R1+0x1d4], R3 ;  /* 0x0001d40301007387 */ /* 0x000fe80000100800 */
[----:B------:R4:W-:Y:S01]  /*1f1b0*/  STL [R1+0x1cc], R2 ;  /* 0x0001cc0201007387 */ /* 0x0009e20000100800 */
[----:B--2---:R-:W-:-:S03]  /*1f1c0*/  MOV R167, R166 ;  /* 0x000000a600a77202 */ /* 0x004fc60000000f00 */
[----:B------:R-:W2:Y:S01]  /*1f1d0*/  LDL.LU R166, [R1+0x140] ;  /* 0x0001400001a67983 */ /* 0x000ea20000300800 */
[----:B0-----:R-:W-:Y:S01]  /*1f1e0*/  FMUL R6, R223, 0.25 ;  /* 0x3e800000df067820 */ /* 0x001fe20000400000 */
[----:B----4-:R-:W-:Y:S01]  /*1f1f0*/  FMUL R2, R219, 0.25 ;  /* 0x3e800000db027820 */ /* 0x010fe20000400000 */
        /* <DEDUP_REMOVED lines=14> */
[----:B------:R1:W-:Y:S01]  /*1f2e0*/  STL [R1+0x1c8], R5 ;  /* 0x0001c80501007387 */ /* 0x0003e20000100800 */
[----:B------:R-:W-:Y:S02]  /*1f2f0*/  MOV R209, R208 ;  /* 0x000000d000d17202 */ /* 0x000fe40000000f00 */
[----:B------:R-:W-:Y:S01]  /*1f300*/  MOV R208, R173 ;  /* 0x000000ad00d07202 */ /* 0x000fe20000000f00 */
[----:B------:R3:W-:Y:S01]  /*1f310*/  STL [R1+0x1c4], R4 ;  /* 0x0001c40401007387 */ /* 0x0007e20000100800 */
[----:B------:R-:W-:-:S03]  /*1f320*/  MOV R173, R167 ;  /* 0x000000a700ad7202 */ /* 0x000fc60000000f00 */
[----:B------:R4:W-:Y:S04]  /*1f330*/  STL [R1+0x1bc], R3 ;  /* 0x0001bc0301007387 */ /* 0x0009e80000100800 */
[----:B------:R4:W-:Y:S01]  /*1f340*/  STL [R1+0x1c0], R2 ;  /* 0x0001c00201007387 */ /* 0x0009e20000100800 */
[----:B--2---:R-:W-:-:S03]  /*1f350*/  MOV R167, R166 ;  /* 0x000000a600a77202 */ /* 0x004fc60000000f00 */
[----:B------:R-:W2:Y:S01]  /*1f360*/  LDL.LU R166, [R1+0x13c] ;  /* 0x00013c0001a67983 */ /* 0x000ea20000300800 */
[----:B0-----:R-:W-:Y:S01]  /*1f370*/  FMUL R6, R219, 0.25 ;  /* 0x3e800000db067820 */ /* 0x001fe20000400000 */
[----:B-1----:R-:W-:Y:S01]  /*1f380*/  FMUL R5, R218, 0.25 ;  /* 0x3e800000da057820 */ /* 0x002fe20000400000 */
[----:B---3--:R-:W-:Y:S01]  /*1f390*/  FMUL R4, R217, 0.25 ;  /* 0x3e800000d9047820 */ /* 0x008fe20000400000 */
[----:B----4-:R-:W-:Y:S01]  /*1f3a0*/  FMUL R3, R216, 0.25 ;  /* 0x3e800000d8037820 */ /* 0x010fe20000400000 */
[----:B------:R-:W-:Y:S01]  /*1f3b0*/  FMUL R2, R215, 0.25 ;  /* 0x3e800000d7027820 */ /* 0x000fe20000400000 */
[----:B------:R-:W-:Y:S02]  /*1f3c0*/  FSEL R6, R6, R219, P2 ;  /* 0x000000db06067208 */ /* 0x000fe40001000000 */
[----:B------:R-:W-:Y:S02]  /*1f3d0*/  FSEL R5, R5, R218, P3 ;  /* 0x000000da05057208 */ /* 0x000fe40001800000 */
[----:B------:R-:W-:Y:S01]  /*1f3e0*/  FSEL R4, R4, R217, P3 ;  /* 0x000000d904047208 */ /* 0x000fe20001800000 */
[----:B------:R0:W-:Y:S01]  /*1f3f0*/  STL [R1+0x1b8], R6 ;  /* 0x0001b80601007387 */ /* 0x0001e20000100800 */
[----:B------:R-:W-:-:S02]  /*1f400*/  FSEL R3, R3, R216, P2 ;  /* 0x000000d803037208 */ /* 0x000fc40001000000 */
[----:B------:R-:W-:Y:S01]  /*1f410*/  FSEL R2, R2, R215, P2 ;  /* 0x000000d702027208 */ /* 0x000fe20001000000 */
[----:B------:R1:W-:Y:S04]  /*1f420*/  STL [R1+0x1b4], R5 ;  /* 0x0001b40501007387 */ /* 0x0003e80000100800 */
[----:B------:R3:W-:Y:S01]  /*1f430*/  STL [R1+0x1ac], R4 ;  /* 0x0001ac0401007387 */ /* 0x0007e20000100800 */
[----:B0-----:R-:W-:-:S03]  /*1f440*/  FMUL R6, R209, 0.25 ;  /* 0x3e800000d1067820 */ /* 0x001fc60000400000 */
[----:B------:R0:W-:Y:S01]  /*1f450*/  STL [R1+0x1b0], R3 ;  /* 0x0001b00301007387 */ /* 0x0001e20000100800 */
[----:B-1----:R-:W-:Y:S01]  /*1f460*/  FMUL R5, R208, 0.25 ;  /* 0x3e800000d0057820 */ /* 0x002fe20000400000 */
[----:B------:R-:W-:Y:S01]  /*1f470*/  FSEL R6, R6, R209, P3 ;  /* 0x000000d106067208 */ /* 0x000fe20001800000 */
[----:B---3--:R-:W-:Y:S01]  /*1f480*/  FMUL R4, R173, 0.25 ;  /* 0x3e800000ad047820 */ /* 0x008fe20000400000 */
[----:B------:R-:W-:Y:S02]  /*1f490*/  STL [R1+0x1a8], R2 ;  /* 0x0001a80201007387 */ /* 0x000fe40000100800 */
[----:B------:R-:W-:Y:S01]  /*1f4a0*/  FSEL R5, R5, R208, P3 ;  /* 0x000000d005057208 */ /* 0x000fe20001800000 */
[----:B0-----:R-:W-:Y:S01]  /*1f4b0*/  FMUL R3, R167, 0.25 ;  /* 0x3e800000a7037820 */ /* 0x001fe20000400000 */
[----:B------:R-:W-:Y:S01]  /*1f4c0*/  FSEL R4, R4, R173, P2 ;  /* 0x000000ad04047208 */ /* 0x000fe20001000000 */
[----:B------:R0:W-:Y:S03]  /*1f4d0*/  STL [R1+0x1a4], R6 ;  /* 0x0001a40601007387 */ /* 0x0001e60000100800 */
[----:B------:R-:W-:Y:S01]  /*1f4e0*/  FSEL R3, R3, R167, P2 ;  /* 0x000000a703037208 */ /* 0x000fe20001000000 */
[----:B------:R1:W-:Y:S04]  /*1f4f0*/  STL [R1+0x19c], R5 ;  /* 0x00019c0501007387 */ /* 0x0003e80000100800 */
[----:B------:R3:W-:Y:S01]  /*1f500*/  STL [R1+0x1a0], R4 ;  /* 0x0001a00401007387 */ /* 0x0007e20000100800 */
[----:B0-----:R-:W-:-:S03]  /*1f510*/  FMUL R6, R165, 0.25 ;  /* 0x3e800000a5067820 */ /* 0x001fc60000400000 */
[----:B------:R0:W-:Y:S01]  /*1f520*/  STL [R1+0x198], R3 ;  /* 0x0001980301007387 */ /* 0x0001e20000100800 */
[----:B-1----:R-:W-:Y:S01]  /*1f530*/  FMUL R5, R164, 0.25 ;  /* 0x3e800000a4057820 */ /* 0x002fe20000400000 */
[----:B------:R-:W-:Y:S01]  /*1f540*/  FSEL R6, R6, R165, P3 ;  /* 0x000000a506067208 */ /* 0x000fe20001800000 */
[----:B---3--:R-:W-:-:S03]  /*1f550*/  FMUL R4, R163, 0.25 ;  /* 0x3e800000a3047820 */ /* 0x008fc60000400000 */
[----:B------:R-:W-:Y:S01]  /*1f560*/  FSEL R5, R5, R164, P2 ;  /* 0x000000a405057208 */ /* 0x000fe20001000000 */
[----:B0-----:R-:W-:Y:S01]  /*1f570*/  FMUL R3, R162, 0.25 ;  /* 0x3e800000a2037820 */ /* 0x001fe20000400000 */
[----:B------:R-:W-:-:S04]  /*1f580*/  FSEL R4, R4, R163, P2 ;  /* 0x000000a304047208 */ /* 0x000fc80001000000 */
[----:B------:R-:W-:Y:S01]  /*1f590*/  FSEL R3, R3, R162, P3 ;  /* 0x000000a203037208 */ /* 0x000fe20001800000 */
[----:B--2---:R-:W-:-:S05]  /*1f5a0*/  FMUL R2, R166, 0.25 ;  /* 0x3e800000a6027820 */ /* 0x004fca0000400000 */
[----:B------:R-:W-:-:S05]  /*1f5b0*/  FSEL R2, R2, R166, P3 ;  /* 0x000000a602027208 */ /* 0x000fca0001800000 */
[----:B------:R0:W-:Y:S04]  /*1f5c0*/  STL [R1+0x194], R2 ;  /* 0x0001940201007387 */ /* 0x0001e80000100800 */
[----:B------:R1:W-:Y:S01]  /*1f5d0*/  STL [R1+0x18c], R6 ;  /* 0x00018c0601007387 */ /* 0x0003e20000100800 */
[----:B0-----:R-:W-:-:S03]  /*1f5e0*/  FMUL R2, R161, 0.25 ;  /* 0x3e800000a1027820 */ /* 0x001fc60000400000 */
[----:B------:R0:W-:Y:S01]  /*1f5f0*/  STL [R1+0x190], R5 ;  /* 0x0001900501007387 */ /* 0x0001e20000100800 */
[----:B-1----:R-:W-:Y:S01]  /*1f600*/  FMUL R6, R160, 0.25 ;  /* 0x3e800000a0067820 */ /* 0x002fe20000400000 */
[----:B------:R-:W-:Y:S02]  /*1f610*/  FSEL R2, R2, R161, P3 ;  /* 0x000000a102027208 */ /* 0x000fe40001800000 */
[----:B------:R1:W-:Y:S01]  /*1f620*/  STL [R1+0x188], R4 ;  /* 0x0001880401007387 */ /* 0x0003e20000100800 */
[----:B0-----:R-:W-:-:S03]  /*1f630*/  FMUL R5, R159, 0.25 ;  /* 0x3e8000009f057820 */ /* 0x001fc60000400000 */
[----:B------:R0:W-:Y:S01]  /*1f640*/  STL [R1+0x184], R3 ;  /* 0x0001840301007387 */ /* 0x0001e20000100800 */
[----:B------:R-:W-:Y:S01]  /*1f650*/  FSEL R6, R6, R160, P2 ;  /* 0x000000a006067208 */ /* 0x000fe20001000000 */
[----:B-1----:R-:W-:Y:S02]  /*1f660*/  FMUL R4, R153, 0.25 ;  /* 0x3e80000099047820 */ /* 0x002fe40000400000 */
[----:B------:R1:W-:Y:S01]  /*1f670*/  STL [R1+0x17c], R2 ;  /* 0x00017c0201007387 */ /* 0x0003e20000100800 */
[----:B------:R-:W-:Y:S01]  /*1f680*/  FSEL R5, R5, R159, P2 ;  /* 0x0000009f05057208 */ /* 0x000fe20001000000 */
[----:B0-----:R-:W-:Y:S01]  /*1f690*/  FMUL R3, R152, 0.25 ;  /* 0x3e80000098037820 */ /* 0x001fe20000400000 */
[----:B------:R-:W-:Y:S01]  /*1f6a0*/  FSEL R4, R4, R153, P3 ;  /* 0x0000009904047208 */ /* 0x000fe20001800000 */
[----:B-1----:R-:W-:-:S03]  /*1f6b0*/  FMUL R2, R15, 0.25 ;  /* 0x3e8000000f027820 */ /* 0x002fc60000400000 */
[----:B------:R-:W-:Y:S01]  /*1f6c0*/  FSEL R3, R3, R152, P3 ;  /* 0x0000009803037208 */ /* 0x000fe20001800000 */
[----:B------:R0:W-:Y:S01]  /*1f6d0*/  STL [R1+0x180], R6 ;  /* 0x0001800601007387 */ /* 0x0001e20000100800 */
[----:B------:R-:W-:-:S03]  /*1f6e0*/  FSEL R2, R2, R15, P2 ;  /* 0x0000000f02027208 */ /* 0x000fc60001000000 */
[----:B------:R1:W-:Y:S04]  /*1f6f0*/  STL [R1+0x178], R5 ;  /* 0x0001780501007387 */ /* 0x0003e80000100800 */
[----:B------:R2:W-:Y:S04]  /*1f700*/  STL [R1+0x174], R4 ;  /* 0x0001740401007387 */ /* 0x0005e80000100800 */
[----:B------:R-:W3:Y:S04]  /*1f710*/  LDL.LU R159, [R1+0xe8] ;  /* 0x0000e800019f7983 */ /* 0x000ee80000300800 */
[----:B------:R4:W-:Y:S04]  /*1f720*/  STL [R1+0x16c], R3 ;  /* 0x00016c0301007387 */ /* 0x0009e80000100800 */
[----:B------:R-:W3:Y:S04]  /*1f730*/  LDL.LU R153, [R1+0xe4] ;  /* 0x0000e40001997983 */ /* 0x000ee80000300800 */
[----:B------:R4:W-:Y:S01]  /*1f740*/  STL [R1+0x170], R2 ;  /* 0x0001700201007387 */ /* 0x0009e20000100800 */
[----:B0-----:R-:W-:-:S03]  /*1f750*/  FMUL R6, R11, 0.25 ;  /* 0x3e8000000b067820 */ /* 0x001fc60000400000 */
[----:B------:R-:W3:Y:S01]  /*1f760*/  LDL.LU R152, [R1+0xe0] ;  /* 0x0000e00001987983 */ /* 0x000ee20000300800 */
[----:B-1----:R-:W-:-:S03]  /*1f770*/  FMUL R5, R10, 0.25 ;  /* 0x3e8000000a057820 */ /* 0x002fc60000400000 */
[----:B------:R-:W3:Y:S01]  /*1f780*/  LDL.LU R15, [R1+0xdc] ;  /* 0x0000dc00010f7983 */ /* 0x000ee20000300800 */
[----:B--2---:R-:W-:Y:S01]  /*1f790*/  FMUL R4, R9, 0.25 ;  /* 0x3e80000009047820 */ /* 0x004fe20000400000 */
[----:B----4-:R-:W-:Y:S01]  /*1f7a0*/  FMUL R3, R8, 0.25 ;  /* 0x3e80000008037820 */ /* 0x010fe20000400000 */
[----:B------:R-:W-:Y:S01]  /*1f7b0*/  FSEL R6, R6, R11, P2 ;  /* 0x0000000b06067208 */ /* 0x000fe20001000000 */
[----:B------:R-:W-:Y:S01]  /*1f7c0*/  FMUL R2, R7, 0.25 ;  /* 0x3e80000007027820 */ /* 0x000fe20000400000 */
[----:B------:R-:W-:Y:S02]  /*1f7d0*/  FSEL R5, R5, R10, P3 ;  /* 0x0000000a05057208 */ /* 0x000fe40001800000 */
[----:B------:R-:W-:Y:S01]  /*1f7e0*/  FSEL R4, R4, R9, P3 ;  /* 0x0000000904047208 */ /* 0x000fe20001800000 */
[----:B------:R0:W-:Y:S01]  /*1f7f0*/  STL [R1+0x168], R6 ;  /* 0x0001680601007387 */ /* 0x0001e20000100800 */
[----:B------:R-:W-:Y:S02]  /*1f800*/  FSEL R3, R3, R8, P2 ;  /* 0x0000000803037208 */ /* 0x000fe40001000000 */
[----:B------:R-:W-:Y:S01]  /*1f810*/  FSEL R2, R2, R7, P2 ;  /* 0x0000000702027208 */ /* 0x000fe20001000000 */
[----:B------:R1:W-:Y:S04]  /*1f820*/  STL [R1+0x164], R5 ;  /* 0x0001640501007387 */ /* 0x0003e80000100800 */
[----:B------:R2:W-:Y:S04]  /*1f830*/  STL [R1+0x15c], R4 ;  /* 0x00015c0401007387 */ /* 0x0005e80000100800 */
[----:B------:R-:W4:Y:S04]  /*1f840*/  LDL.LU R11, [R1+0xd4] ;  /* 0x0000d400010b7983 */ /* 0x000f280000300800 */
[----:B------:R2:W-:Y:S04]  /*1f850*/  STL [R1+0x160], R3 ;  /* 0x0001600301007387 */ /* 0x0005e80000100800 */
[----:B------:R-:W4:Y:S04]  /*1f860*/  LDL.LU R10, [R1+0xd0] ;  /* 0x0000d000010a7983 */ /* 0x000f280000300800 */
[----:B------:R2:W-:Y:S04]  /*1f870*/  STL [R1+0x158], R2 ;  /* 0x0001580201007387 */ /* 0x0005e80000100800 */
[----:B------:R-:W4:Y:S04]  /*1f880*/  LDL.LU R9, [R1+0xcc] ;  /* 0x0000cc0001097983 */ /* 0x000f280000300800 */
[----:B------:R-:W4:Y:S04]  /*1f890*/  LDL.LU R8, [R1+0xc8] ;  /* 0x0000c80001087983 */ /* 0x000f280000300800 */
[----:B------:R-:W4:Y:S01]  /*1f8a0*/  LDL.LU R7, [R1+0xc4] ;  /* 0x0000c40001077983 */ /* 0x000f220000300800 */
[----:B0-----:R-:W-:Y:S01]  /*1f8b0*/  FMUL R6, R158, 0.25 ;  /* 0x3e8000009e067820 */ /* 0x001fe20000400000 */
[----:B-1----:R-:W-:Y:S01]  /*1f8c0*/  FMUL R5, R157, 0.25 ;  /* 0x3e8000009d057820 */ /* 0x002fe20000400000 */
[----:B--2---:R-:W-:Y:S01]  /*1f8d0*/  FMUL R4, R156, 0.25 ;  /* 0x3e8000009c047820 */ /* 0x004fe20000400000 */
[----:B------:R-:W-:Y:S01]  /*1f8e0*/  FMUL R3, R155, 0.25 ;  /* 0x3e8000009b037820 */ /* 0x000fe20000400000 */
[----:B------:R-:W-:Y:S01]  /*1f8f0*/  FMUL R2, R154, 0.25 ;  /* 0x3e8000009a027820 */ /* 0x000fe20000400000 */
[----:B------:R-:W-:-:S02]  /*1f900*/  FSEL R6, R6, R158, P3 ;  /* 0x0000009e06067208 */ /* 0x000fc40001800000 */
[----:B------:R-:W-:Y:S02]  /*1f910*/  FSEL R5, R5, R157, P3 ;  /* 0x0000009d05057208 */ /* 0x000fe40001800000 */
[----:B------:R-:W-:Y:S01]  /*1f920*/  FSEL R4, R4, R156, P2 ;  /* 0x0000009c04047208 */ /* 0x000fe20001000000 */
[----:B------:R-:W-:Y:S01]  /*1f930*/  STL [R1+0x154], R6 ;  /* 0x0001540601007387 */ /* 0x000fe20000100800 */
[----:B------:R-:W-:Y:S02]  /*1f940*/  FSEL R3, R3, R155, P2 ;  /* 0x0000009b03037208 */ /* 0x000fe40001000000 */
[----:B------:R-:W-:Y:S01]  /*1f950*/  FSEL R2, R2, R154, P3 ;  /* 0x0000009a02027208 */ /* 0x000fe20001800000 */
[----:B------:R-:W-:Y:S04]  /*1f960*/  STL [R1+0x14c], R5 ;  /* 0x00014c0501007387 */ /* 0x000fe80000100800 */
[----:B------:R-:W-:Y:S04]  /*1f970*/  STL [R1+0x150], R4 ;  /* 0x0001500401007387 */ /* 0x000fe80000100800 */
[----:B------:R-:W2:Y:S04]  /*1f980*/  LDL.LU R158, [R1+0xc0] ;  /* 0x0000c000019e7983 */ /* 0x000ea80000300800 */
[----:B------:R-:W-:Y:S04]  /*1f990*/  STL [R1+0x148], R3 ;  /* 0x0001480301007387 */ /* 0x000fe80000100800 */
[----:B------:R-:W2:Y:S04]  /*1f9a0*/  LDL.LU R157, [R1+0xbc] ;  /* 0x0000bc00019d7983 */ /* 0x000ea80000300800 */
[----:B------:R0:W-:Y:S04]  /*1f9b0*/  STL [R1+0x144], R2 ;  /* 0x0001440201007387 */ /* 0x0001e80000100800 */
[----:B------:R-:W2:Y:S04]  /*1f9c0*/  LDL.LU R156, [R1+0xb8] ;  /* 0x0000b800019c7983 */ /* 0x000ea80000300800 */
[----:B------:R-:W2:Y:S01]  /*1f9d0*/  LDL.LU R155, [R1+0xb4] ;  /* 0x0000b400019b7983 */ /* 0x000ea20000300800 */
[----:B0-----:R-:W-:-:S03]  /*1f9e0*/  FMUL R2, R14, 0.25 ;  /* 0x3e8000000e027820 */ /* 0x001fc60000400000 */
[----:B------:R-:W2:Y:S02]  /*1f9f0*/  LDL.LU R154, [R1+0xb0] ;  /* 0x0000b000019a7983 */ /* 0x000ea40000300800 */
[----:B------:R-:W-:Y:S01]  /*1fa00*/  FSEL R2, R2, R14, P3 ;  /* 0x0000000e02027208 */ /* 0x000fe20001800000 */
[----:B---3--:R-:W-:Y:S01]  /*1fa10*/  FMUL R6, R159, 0.25 ;  /* 0x3e8000009f067820 */ /* 0x008fe20000400000 */
[----:B------:R-:W-:-:S04]  /*1fa20*/  FMUL R5, R153, 0.25 ;  /* 0x3e80000099057820 */ /* 0x000fc80000400000 */
[----:B------:R-:W-:Y:S01]  /*1fa30*/  FSEL R6, R6, R159, P3 ;  /* 0x0000009f06067208 */ /* 0x000fe20001800000 */
[----:B------:R-:W-:Y:S01]  /*1fa40*/  FMUL R4, R152, 0.25 ;  /* 0x3e80000098047820 */ /* 0x000fe20000400000 */
[----:B------:R-:W-:Y:S01]  /*1fa50*/  FSEL R5, R5, R153, P2 ;  /* 0x0000009905057208 */ /* 0x000fe20001000000 */
[----:B------:R-:W-:-:S03]  /*1fa60*/  FMUL R3, R15, 0.25 ;  /* 0x3e8000000f037820 */ /* 0x000fc60000400000 */
        /* <DEDUP_REMOVED lines=9> */
[----:B----4-:R-:W-:-:S03]  /*1fb00*/  FMUL R6, R11, 0.25 ;  /* 0x3e8000000b067820 */ /* 0x010fc60000400000 */
[----:B------:R-:W4:Y:S01]  /*1fb10*/  LDL.LU R152, [R1+0xa4] ;  /* 0x0000a40001987983 */ /* 0x000f220000300800 */
[----:B0-----:R-:W-:-:S03]  /*1fb20*/  FMUL R5, R10, 0.25 ;  /* 0x3e8000000a057820 */ /* 0x001fc60000400000 */
[----:B------:R-:W4:Y:S01]  /*1fb30*/  LDL.LU R15, [R1+0xa0] ;  /* 0x0000a000010f7983 */ /* 0x000f220000300800 */
[----:B-1----:R-:W-:-:S03]  /*1fb40*/  FMUL R4, R9, 0.25 ;  /* 0x3e80000009047820 */ /* 0x002fc60000400000 */
[----:B------:R-:W4:Y:S01]  /*1fb50*/  LDL.LU R14, [R1+0x9c] ;  /* 0x00009c00010e7983 */ /* 0x000f220000300800 */
[----:B------:R-:W-:Y:S01]  /*1fb60*/  FSEL R6, R6, R11, P2 ;  /* 0x0000000b06067208 */ /* 0x000fe20001000000 */
[----:B------:R-:W-:Y:S01]  /*1fb70*/  FMUL R3, R8, 0.25 ;  /* 0x3e80000008037820 */ /* 0x000fe20000400000 */
[----:B------:R-:W-:Y:S02]  /*1fb80*/  FSEL R5, R5, R10, P2 ;  /* 0x0000000a05057208 */ /* 0x000fe40001000000 */
[----:B------:R-:W-:Y:S01]  /*1fb90*/  FSEL R4, R4, R9, P3 ;  /* 0x0000000904047208 */ /* 0x000fe20001800000 */
[----:B------:R-:W-:Y:S01]  /*1fba0*/  FMUL R2, R7, 0.25 ;  /* 0x3e80000007027820 */ /* 0x000fe20000400000 */
[----:B------:R-:W-:Y:S01]  /*1fbb0*/  FSEL R3, R3, R8, P3 ;  /* 0x0000000803037208 */ /* 0x000fe20001800000 */
[----:B------:R2:W-:Y:S03]  /*1fbc0*/  STL [R1+0x130], R6 ;  /* 0x0001300601007387 */ /* 0x0005e60000100800 */
        /* <DEDUP_REMOVED lines=10> */
[----:B--2---:R-:W-:Y:S01]  /*1fc70*/  FMUL R6, R158, 0.25 ;  /* 0x3e8000009e067820 */ /* 0x004fe20000400000 */
[----:B0-----:R-:W-:Y:S01]  /*1fc80*/  FMUL R5, R157, 0.25 ;  /* 0x3e8000009d057820 */ /* 0x001fe20000400000 */
[----:B-1----:R-:W-:Y:S01]  /*1fc90*/  FMUL R4, R156, 0.25 ;  /* 0x3e8000009c047820 */ /* 0x002fe20000400000 */
[----:B------:R-:W-:-:S02]  /*1fca0*/  FMUL R3, R155, 0.25 ;  /* 0x3e8000009b037820 */ /* 0x000fc40000400000 */
[----:B------:R-:W-:Y:S02]  /*1fcb0*/  FSEL R6, R6, R158, P2 ;  /* 0x0000009e06067208 */ /* 0x000fe40001000000 */
[----:B------:R-:W-:Y:S01]  /*1fcc0*/  FSEL R5, R5, R157, P3 ;  /* 0x0000009d05057208 */ /* 0x000fe20001800000 */
[----:B------:R-:W-:Y:S01]  /*1fcd0*/  FMUL R2, R154, 0.25 ;  /* 0x3e8000009a027820 */ /* 0x000fe20000400000 */
[----:B------:R-:W-:Y:S01]  /*1fce0*/  FSEL R4, R4, R156, P3 ;  /* 0x0000009c04047208 */ /* 0x000fe20001800000 */
[----:B------:R3:W-:Y:S01]  /*1fcf0*/  STL [R1+0x118], R6 ;  /* 0x0001180601007387 */ /* 0x0007e20000100800 */
[----:B------:R-:W-:Y:S02]  /*1fd00*/  FSEL R3, R3, R155, P2 ;  /* 0x0000009b03037208 */ /* 0x000fe40001000000 */
[----:B------:R-:W-:Y:S01]  /*1fd10*/  FSEL R2, R2, R154, P2 ;  /* 0x0000009a02027208 */ /* 0x000fe20001000000 */
[----:B------:R0:W-:Y:S04]  /*1fd20*/  STL [R1+0x114], R5 ;  /* 0x0001140501007387 */ /* 0x0001e80000100800 */
[----:B------:R4:W-:Y:S04]  /*1fd30*/  STL [R1+0x10c], R4 ;  /* 0x00010c0401007387 */ /* 0x0009e80000100800 */
[----:B------:R-:W2:Y:S04]  /*1fd40*/  LDL.LU R158, [R1+0x84] ;  /* 0x00008400019e7983 */ /* 0x000ea80000300800 */
[----:B------:R1:W-:Y:S04]  /*1fd50*/  STL [R1+0x110], R3 ;  /* 0x0001100301007387 */ /* 0x0003e80000100800 */
[----:B------:R-:W2:Y:S04]  /*1fd60*/  LDL.LU R157, [R1+0x80] ;  /* 0x00008000019d7983 */ /* 0x000ea80000300800 */
[----:B------:R1:W-:Y:S04]  /*1fd70*/  STL [R1+0x108], R2 ;  /* 0x0001080201007387 */ /* 0x0003e80000100800 */
[----:B------:R-:W2:Y:S04]  /*1fd80*/  LDL.LU R156, [R1+0x7c] ;  /* 0x00007c00019c7983 */ /* 0x000ea80000300800 */
[----:B------:R-:W2:Y:S04]  /*1fd90*/  LDL.LU R155, [R1+0x78] ;  /* 0x00007800019b7983 */ /* 0x000ea80000300800 */
[----:B------:R-:W2:Y:S01]  /*1fda0*/  LDL.LU R154, [R1+0x74] ;  /* 0x00007400019a7983 */ /* 0x000ea20000300800 */
[----:B---3--:R-:W-:Y:S01]  /*1fdb0*/  FMUL R6, R159, 0.25 ;  /* 0x3e8000009f067820 */ /* 0x008fe20000400000 */
[----:B0-----:R-:W-:-:S04]  /*1fdc0*/  FMUL R5, R153, 0.25 ;  /* 0x3e80000099057820 */ /* 0x001fc80000400000 */
[----:B------:R-:W-:Y:S01]  /*1fdd0*/  FSEL R6, R6, R159, P3 ;  /* 0x0000009f06067208 */ /* 0x000fe20001800000 */
[----:B----4-:R-:W-:Y:S01]  /*1fde0*/  FMUL R4, R152, 0.25 ;  /* 0x3e80000098047820 */ /* 0x010fe20000400000 */
[----:B------:R-:W-:Y:S01]  /*1fdf0*/  FSEL R5, R5, R153, P3 ;  /* 0x0000009905057208 */ /* 0x000fe20001800000 */
[----:B-1----:R-:W-:-:S03]  /*1fe00*/  FMUL R3, R15, 0.25 ;  /* 0x3e8000000f037820 */ /* 0x002fc60000400000 */
        /* <DEDUP_REMOVED lines=10> */
[----:B------:R3:W-:Y:S01]  /*1feb0*/  STL [R1+0xf4], R2 ;  /* 0x0000f40201007387 */ /* 0x0007e20000100800 */
[----:B0-----:R-:W-:-:S03]  /*1fec0*/  FMUL R6, R11, 0.25 ;  /* 0x3e8000000b067820 */ /* 0x001fc60000400000 */
[----:B------:R-:W4:Y:S01]  /*1fed0*/  LDL.LU R15, [R1+0x68] ;  /* 0x00006800010f7983 */ /* 0x000f220000300800 */
[----:B-1----:R-:W-:-:S03]  /*1fee0*/  FMUL R5, R10, 0.25 ;  /* 0x3e8000000a057820 */ /* 0x002fc60000400000 */
[----:B------:R-:W4:Y:S01]  /*1fef0*/  LDL.LU R14, [R1+0x64] ;  /* 0x00006400010e7983 */ /* 0x000f220000300800 */
[----:B---3--:R-:W-:Y:S01]  /*1ff00*/  FMUL R4, R9, 0.25 ;  /* 0x3e80000009047820 */ /* 0x008fe20000400000 */
[----:B------:R-:W-:Y:S02]  /*1ff10*/  FSEL R6, R6, R11, P3 ;  /* 0x0000000b06067208 */ /* 0x000fe40001800000 */
[----:B------:R-:W3:Y:S01]  /*1ff20*/  LDL.LU R160, [R1+0x60] ;  /* 0x0000600001a07983 */ /* 0x000ee20000300800 */
        /* <DEDUP_REMOVED lines=9> */
[----:B------:R-:W3:Y:S04]  /*1ffc0*/  LDL.LU R11, [R1+0x5c] ;  /* 0x00005c00010b7983 */ /* 0x000ee80000300800 */
[----:B------:R1:W-:Y:S04]  /*1ffd0*/  STL [R1+0xe4], R3 ;  /* 0x0000e40301007387 */ /* 0x0003e80000100800 */
[----:B------:R-:W3:Y:S04]  /*1ffe0*/  LDL.LU R10, [R1+0x58] ;  /* 0x00005800010a7983 */ /* 0x000ee80000300800 */
[----:B------:R1:W-:Y:S04]  /*1fff0*/  STL [R1+0xdc], R2 ;  /* 0x0000dc0201007387 */ /* 0x0003e80000100800 */
[----:B------:R-:W3:Y:S04]  /*20000*/  LDL.LU R9, [R1+0x54] ;  /* 0x0000540001097983 */ /* 0x000ee80000300800 */
[----:B------:R-:W3:Y:S04]  /*20010*/  LDL.LU R8, [R1+0x50] ;  /* 0x0000500001087983 */ /* 0x000ee80000300800 */
[----:B------:R-:W3:Y:S01]  /*20020*/  LDL.LU R7, [R1+0x4c] ;  /* 0x00004c0001077983 */ /* 0x000ee20000300800 */
        /* <DEDUP_REMOVED lines=20> */
[----:B----4-:R-:W-:Y:S01]  /*20170*/  FMUL R6, R153, 0.25 ;  /* 0x3e80000099067820 */ /* 0x010fe20000400000 */
[----:B0-----:R-:W-:-:S04]  /*20180*/  FMUL R5, R152, 0.25 ;  /* 0x3e80000098057820 */ /* 0x001fc80000400000 */
[----:B------:R-:W-:Y:S02]  /*20190*/  FSEL R6, R6, R153, P2 ;  /* 0x0000009906067208 */ /* 0x000fe40001000000 */
[----:B------:R-:W-:Y:S01]  /*201a0*/  FSEL R5, R5, R152, P3 ;  /* 0x0000009805057208 */ /* 0x000fe20001800000 */
[----:B-1----:R-:W-:Y:S01]  /*201b0*/  FMUL R4, R15, 0.25 ;  /* 0x3e8000000f047820 */ /* 0x002fe20000400000 */
[----:B------:R-:W-:-:S04]  /*201c0*/  FMUL R3, R14, 0.25 ;  /* 0x3e8000000e037820 */ /* 0x000fc80000400000 */
[----:B------:R-:W-:Y:S01]  /*201d0*/  FSEL R4, R4, R15, P3 ;  /* 0x0000000f04047208 */ /* 0x000fe20001800000 */
[----:B------:R0:W-:Y:S01]  /*201e0*/  STL [R1+0xc8], R6 ;  /* 0x0000c80601007387 */ /* 0x0001e20000100800 */
[----:B------:R-:W-:-:S03]  /*201f0*/  FSEL R3, R3, R14, P2 ;  /* 0x0000000e03037208 */ /* 0x000fc60001000000 */
[----:B------:R1:W-:Y:S04]  /*20200*/  STL [R1+0xc4], R5 ;  /* 0x0000c40501007387 */ /* 0x0003e80000100800 */
[----:B------:R-:W4:Y:S01]  /*20210*/  LDL.LU R154, [R1+0x34] ;  /* 0x00003400019a7983 */ /* 0x000f220000300800 */
[----:B---3--:R-:W-:-:S03]  /*20220*/  FMUL R2, R160, 0.25 ;  /* 0x3e800000a0027820 */ /* 0x008fc60000400000 */
[----:B------:R3:W-:Y:S04]  /*20230*/  STL [R1+0xbc], R4 ;  /* 0x0000bc0401007387 */ /* 0x0007e80000100800 */
[----:B------:R-:W4:Y:S04]  /*20240*/  LDL.LU R153, [R1+0x30] ;  /* 0x0000300001997983 */ /* 0x000f280000300800 */
[----:B------:R3:W-:Y:S04]  /*20250*/  STL [R1+0xc0], R3 ;  /* 0x0000c00301007387 */ /* 0x0007e80000100800 */
[----:B------:R-:W4:Y:S01]  /*20260*/  LDL.LU R152, [R1+0x2c] ;  /* 0x00002c0001987983 */ /* 0x000f220000300800 */
[----:B------:R-:W-:-:S03]  /*20270*/  FSEL R2, R2, R160, P2 ;  /* 0x000000a002027208 */ /* 0x000fc60001000000 */
[----:B------:R-:W4:Y:S01]  /*20280*/  LDL.LU R15, [R1+0x28] ;  /* 0x00002800010f7983 */ /* 0x000f220000300800 */
[----:B0-----:R-:W-:Y:S01]  /*20290*/  FMUL R6, R11, 0.25 ;  /* 0x3e8000000b067820 */ /* 0x001fe20000400000 */
[----:B-1----:R-:W-:Y:S02]  /*202a0*/  FMUL R5, R10, 0.25 ;  /* 0x3e8000000a057820 */ /* 0x002fe40000400000 */
[----:B------:R-:W4:Y:S02]  /*202b0*/  LDL.LU R14, [R1+0x24] ;  /* 0x00002400010e7983 */ /* 0x000f240000300800 */
[----:B------:R-:W-:Y:S01]  /*202c0*/  FSEL R6, R6, R11, P3 ;  /* 0x0000000b06067208 */ /* 0x000fe20001800000 */
[----:B---3--:R-:W-:Y:S01]  /*202d0*/  FMUL R4, R9, 0.25 ;  /* 0x3e80000009047820 */ /* 0x008fe20000400000 */
[----:B------:R0:W-:Y:S01]  /*202e0*/  STL [R1+0xb8], R2 ;  /* 0x0000b80201007387 */ /* 0x0001e20000100800 */
[----:B------:R-:W-:Y:S01]  /*202f0*/  FSEL R5, R5, R10, P3 ;  /* 0x0000000a05057208 */ /* 0x000fe20001800000 */
[----:B------:R-:W-:-:S02]  /*20300*/  FMUL R3, R8, 0.25 ;  /* 0x3e80000008037820 */ /* 0x000fc40000400000 */
[----:B------:R-:W-:Y:S01]  /*20310*/  FSEL R4, R4, R9, P2 ;  /* 0x0000000904047208 */ /* 0x000fe20001000000 */
[----:B------:R2:W-:Y:S01]  /*20320*/  STL [R1+0xb4], R6 ;  /* 0x0000b40601007387 */ /* 0x0005e20000100800 */
[----:B0-----:R-:W-:Y:S01]  /*20330*/  FMUL R2, R7, 0.25 ;  /* 0x3e80000007027820 */ /* 0x001fe20000400000 */
[----:B------:R-:W-:Y:S02]  /*20340*/  FSEL R3, R3, R8, P2 ;  /* 0x0000000803037208 */ /* 0x000fe40001000000 */
[----:B------:R0:W-:Y:S02]  /*20350*/  STL [R1+0xac], R5 ;  /* 0x0000ac0501007387 */ /* 0x0001e40000100800 */
[----:B------:R-:W-:Y:S02]  /*20360*/  FSEL R2, R2, R7, P3 ;  /* 0x0000000702027208 */ /* 0x000fe40001800000 */
        /* <DEDUP_REMOVED lines=13> */
[----:B------:R-:W-:Y:S02]  /*20440*/  FSEL R5, R5, R158, P2 ;  /* 0x0000009e05057208 */ /* 0x000fe40001000000 */
[----:B------:R-:W-:Y:S01]  /*20450*/  FSEL R4, R4, R157, P2 ;  /* 0x0000009d04047208 */ /* 0x000fe20001000000 */
[----:B------:R-:W-:Y:S01]  /*20460*/  FMUL R2, R155, 0.25 ;  /* 0x3e8000009b027820 */ /* 0x000fe20000400000 */
[----:B------:R4:W-:Y:S01]  /*20470*/  STL [R1+0x9c], R6 ;  /* 0x00009c0601007387 */ /* 0x0009e20000100800 */
[----:B------:R-:W-:-:S03]  /*20480*/  FSEL R3, R3, R156, P3 ;  /* 0x0000009c03037208 */ /* 0x000fc60001800000 */
[----:B------:R0:W-:Y:S01]  /*20490*/  STL [R1+0xa0], R5 ;  /* 0x0000a00501007387 */ /* 0x0001e20000100800 */
[----:B------:R-:W-:-:S03]  /*204a0*/  FSEL R2, R2, R155, P3 ;  /* 0x0000009b02027208 */ /* 0x000fc60001800000 */
[----:B------:R1:W-:Y:S04]  /*204b0*/  STL [R1+0x98], R4 ;  /* 0x0000980401007387 */ /* 0x0003e80000100800 */
[----:B------:R2:W-:Y:S04]  /*204c0*/  STL [R1+0x94], R3 ;  /* 0x0000940301007387 */ /* 0x0005e80000100800 */
[----:B------:R2:W-:Y:S01]  /*204d0*/  STL [R1+0x8c], R2 ;  /* 0x00008c0201007387 */ /* 0x0005e20000100800 */
[----:B----4-:R-:W-:Y:S01]  /*204e0*/  FMUL R6, R154, 0.25 ;  /* 0x3e8000009a067820 */ /* 0x010fe20000400000 */
[----:B0-----:R-:W-:-:S04]  /*204f0*/  FMUL R5, R153, 0.25 ;  /* 0x3e80000099057820 */ /* 0x001fc80000400000 */
[----:B------:R-:W-:Y:S02]  /*20500*/  FSEL R6, R6, R154, P2 ;  /* 0x0000009a06067208 */ /* 0x000fe40001000000 */
[----:B------:R-:W-:Y:S01]  /*20510*/  FSEL R5, R5, R153, P2 ;  /* 0x0000009905057208 */ /* 0x000fe20001000000 */
[----:B-1----:R-:W-:Y:S01]  /*20520*/  FMUL R4, R152, 0.25 ;  /* 0x3e80000098047820 */ /* 0x002fe20000400000 */
[----:B--2---:R-:W-:-:S04]  /*20530*/  FMUL R3, R15, 0.25 ;  /* 0x3e8000000f037820 */ /* 0x004fc80000400000 */
[----:B------:R-:W-:Y:S01]  /*20540*/  FSEL R4, R4, R152, P3 ;  /* 0x0000009804047208 */ /* 0x000fe20001800000 */
[----:B------:R3:W-:Y:S01]  /*20550*/  STL [R1+0x90], R6 ;  /* 0x0000900601007387 */ /* 0x0007e20000100800 */
[----:B------:R-:W-:-:S03]  /*20560*/  FSEL R3, R3, R15, P3 ;  /* 0x0000000f03037208 */ /* 0x000fc60001800000 */
[----:B------:R0:W-:Y:S04]  /*20570*/  STL [R1+0x88], R5 ;  /* 0x0000880501007387 */ /* 0x0001e80000100800 */
[----:B------:R-:W2:Y:S01]  /*20580*/  LDL.LU R163, [R1+0xc] ;  /* 0x00000c0001a37983 */ /* 0x000ea20000300800 */
[----:B------:R-:W-:-:S03]  /*20590*/  FMUL R2, R14, 0.25 ;  /* 0x3e8000000e027820 */ /* 0x000fc60000400000 */
[----:B------:R1:W-:Y:S04]  /*205a0*/  STL [R1+0x84], R4 ;  /* 0x0000840401007387 */ /* 0x0003e80000100800 */
[----:B------:R-:W4:Y:S04]  /*205b0*/  LDL.LU R162, [R1+0x4] ;  /* 0x0000040001a27983 */ /* 0x000f280000300800 */
[----:B------:R1:W-:Y:S04]  /*205c0*/  STL [R1+0x7c], R3 ;  /* 0x00007c0301007387 */ /* 0x0003e80000100800 */
[----:B------:R-:W4:Y:S01]  /*205d0*/  LDL.LU R161, [R1+0x3fc] ;  /* 0x0003fc0001a17983 */ /* 0x000f220000300800 */
[----:B------:R-:W-:-:S03]  /*205e0*/  FSEL R2, R2, R14, P2 ;  /* 0x0000000e02027208 */ /* 0x000fc60001000000 */
[----:B------:R-:W4:Y:S01]  /*205f0*/  LDL.LU R160, [R1+0x3f8] ;  /* 0x0003f80001a07983 */ /* 0x000f220000300800 */
[----:B---3--:R-:W-:-:S03]  /*20600*/  FMUL R6, R11, 0.25 ;  /* 0x3e8000000b067820 */ /* 0x008fc60000400000 */
[----:B------:R-:W3:Y:S04]  /*20610*/  LDL.LU R159, [R1+0x3f4] ;  /* 0x0003f400019f7983 */ /* 0x000ee80000300800 */
[----:B------:R-:W3:Y:S01]  /*20620*/  LDL.LU R158, [R1+0x3f0] ;  /* 0x0003f000019e7983 */ /* 0x000ee20000300800 */
[----:B0-----:R-:W-:Y:S01]  /*20630*/  FMUL R5, R10, 0.25 ;  /* 0x3e8000000a057820 */ /* 0x001fe20000400000 */
[----:B------:R-:W-:Y:S02]  /*20640*/  FSEL R6, R6, R11, P2 ;  /* 0x0000000b06067208 */ /* 0x000fe40001000000 */
[----:B------:R-:W3:Y:S02]  /*20650*/  LDL.LU R157, [R1+0x3ec] ;  /* 0x0003ec00019d7983 */ /* 0x000ee40000300800 */
[----:B------:R-:W-:-:S02]  /*20660*/  FSEL R5, R5, R10, P3 ;  /* 0x0000000a05057208 */ /* 0x000fc40001800000 */
[----:B------:R0:W-:Y:S01]  /*20670*/  STL [R1+0x80], R2 ;  /* 0x0000800201007387 */ /* 0x0001e20000100800 */
[----:B-1----:R-:W-:-:S03]  /*20680*/  FMUL R4, R9, 0.25 ;  /* 0x3e80000009047820 */ /* 0x002fc60000400000 */
[----:B------:R-:W3:Y:S01]  /*20690*/  LDL.LU R156, [R1+0x3e8] ;  /* 0x0003e800019c7983 */ /* 0x000ee20000300800 */
[----:B------:R-:W-:Y:S01]  /*206a0*/  FMUL R3, R8, 0.25 ;  /* 0x3e80000008037820 */ /* 0x000fe20000400000 */
[----:B------:R-:W-:Y:S02]  /*206b0*/  FSEL R4, R4, R9, P3 ;  /* 0x0000000904047208 */ /* 0x000fe40001800000 */
[----:B------:R-:W3:Y:S02]  /*206c0*/  LDL.LU R155, [R1+0x3e4] ;  /* 0x0003e400019b7983 */ /* 0x000ee40000300800 */
[----:B------:R-:W-:Y:S02]  /*206d0*/  FSEL R3, R3, R8, P2 ;  /* 0x0000000803037208 */ /* 0x000fe40001000000 */
[----:B------:R-:W3:Y:S04]  /*206e0*/  LDL.LU R154, [R1+0x3e0] ;  /* 0x0003e000019a7983 */ /* 0x000ee80000300800 */
[----:B------:R2:W-:Y:S04]  /*206f0*/  STL [R1+0x78], R6 ;  /* 0x0000780601007387 */ /* 0x0005e80000100800 */
[----:B------:R4:W-:Y:S04]  /*20700*/  STL [R1+0x74], R5 ;  /* 0x0000740501007387 */ /* 0x0009e80000100800 */
[----:B------:R-:W3:Y:S04]  /*20710*/  LDL.LU R153, [R1+0x3dc] ;  /* 0x0003dc0001997983 */ /* 0x000ee80000300800 */
[----:B------:R1:W-:Y:S04]  /*20720*/  STL [R1+0x6c], R4 ;  /* 0x00006c0401007387 */ /* 0x0003e80000100800 */
[----:B------:R-:W3:Y:S01]  /*20730*/  LDL.LU R152, [R1+0x3d8] ;  /* 0x0003d80001987983 */ /* 0x000ee20000300800 */
[----:B0-----:R-:W-:-:S03]  /*20740*/  FMUL R2, R7, 0.25 ;  /* 0x3e80000007027820 */ /* 0x001fc60000400000 */
[----:B------:R0:W-:Y:S04]  /*20750*/  STL [R1+0x70], R3 ;  /* 0x0000700301007387 */ /* 0x0001e80000100800 */
[----:B------:R-:W3:Y:S04]  /*20760*/  LDL.LU R15, [R1+0x3d4] ;  /* 0x0003d400010f7983 */ /* 0x000ee80000300800 */
[----:B------:R-:W3:Y:S01]  /*20770*/  LDL.LU R14, [R1+0x3d0] ;  /* 0x0003d000010e7983 */ /* 0x000ee20000300800 */
[----:B------:R-:W-:-:S03]  /*20780*/  FSEL R2, R2, R7, P2 ;  /* 0x0000000702027208 */ /* 0x000fc60001000000 */
[----:B------:R-:W3:Y:S04]  /*20790*/  LDL.LU R11, [R1+0x3cc] ;  /* 0x0003cc00010b7983 */ /* 0x000ee80000300800 */
[----:B------:R-:W3:Y:S04]  /*207a0*/  LDL.LU R10, [R1+0x3c8] ;  /* 0x0003c800010a7983 */ /* 0x000ee80000300800 */
[----:B------:R-:W3:Y:S04]  /*207b0*/  LDL.LU R9, [R1+0x3c4] ;  /* 0x0003c40001097983 */ /* 0x000ee80000300800 */
[----:B------:R3:W-:Y:S04]  /*207c0*/  STL [R1+0x68], R2 ;  /* 0x0000680201007387 */ /* 0x0007e80000100800 */
[----:B------:R-:W3:Y:S04]  /*207d0*/  LDL.LU R8, [R1+0x3c0] ;  /* 0x0003c00001087983 */ /* 0x000ee80000300800 */
[----:B------:R-:W3:Y:S04]  /*207e0*/  LDL.LU R7, [R1+0x3bc] ;  /* 0x0003bc0001077983 */ /* 0x000ee80000300800 */
[----:B------:R-:W3:Y:S01]  /*207f0*/  LDL.LU R244, [R1+0x3b8] ;  /* 0x0003b80001f47983 */ /* 0x000ee20000300800 */
[----:B--2---:R-:W-:Y:S01]  /*20800*/  FMUL R6, R163, 0.25 ;  /* 0x3e800000a3067820 */ /* 0x004fe20000400000 */
[----:B----4-:R-:W-:Y:S01]  /*20810*/  FMUL R5, R162, 0.25 ;  /* 0x3e800000a2057820 */ /* 0x010fe20000400000 */
[----:B-1----:R-:W-:-:S04]  /*20820*/  FMUL R4, R161, 0.25 ;  /* 0x3e800000a1047820 */ /* 0x002fc80000400000 */
[----:B------:R-:W-:Y:S01]  /*20830*/  FSEL R5, R5, R162, P2 ;  /* 0x000000a205057208 */ /* 0x000fe20001000000 */
[----:B0-----:R-:W-:Y:S01]  /*20840*/  FMUL R3, R160, 0.25 ;  /* 0x3e800000a0037820 */ /* 0x001fe20000400000 */
[----:B------:R-:W-:Y:S01]  /*20850*/  FSEL R4, R4, R161, P0 ;  /* 0x000000a104047208 */ /* 0x000fe20000000000 */
[----:B---3--:R-:W-:-:S03]  /*20860*/  FMUL R2, R159, 0.25 ;  /* 0x3e8000009f027820 */ /* 0x008fc60000400000 */
[----:B------:R-:W-:Y:S01]  /*20870*/  FSEL R3, R3, R160, P0 ;  /* 0x000000a003037208 */ /* 0x000fe20000000000 */
[----:B------:R0:W-:Y:S01]  /*20880*/  STL [R1+0x60], R5 ;  /* 0x0000600501007387 */ /* 0x0001e20000100800 */
[----:B------:R-:W-:Y:S01]  /*20890*/  FSEL R252, R6, R163, P3 ;  /* 0x000000a306fc7208 */ /* 0x000fe20001800000 */
[----:B------:R-:W-:Y:S01]  /*208a0*/  FMUL R6, R158, 0.25 ;  /* 0x3e8000009e067820 */ /* 0x000fe20000400000 */
[----:B------:R-:W-:Y:S01]  /*208b0*/  FSEL R2, R2, R159, P1 ;  /* 0x0000009f02027208 */ /* 0x000fe20000800000 */
[----:B------:R1:W-:Y:S04]  /*208c0*/  STL [R1+0x64], R4 ;  /* 0x0000640401007387 */ /* 0x0003e80000100800 */
[----:B------:R2:W-:Y:S01]  /*208d0*/  STL [R1+0x58], R3 ;  /* 0x0000580301007387 */ /* 0x0005e20000100800 */
[----:B0-----:R-:W-:Y:S01]  /*208e0*/  FMUL R5, R157, 0.25 ;  /* 0x3e8000009d057820 */ /* 0x001fe20000400000 */
[----:B------:R-:W-:Y:S01]  /*208f0*/  FSEL R6, R6, R158, P1 ;  /* 0x0000009e06067208 */ /* 0x000fe20000800000 */
[----:B-1----:R-:W-:Y:S01]  /*20900*/  FMUL R4, R156, 0.25 ;  /* 0x3e8000009c047820 */ /* 0x002fe20000400000 */
[----:B------:R0:W-:Y:S02]  /*20910*/  STL [R1+0x54], R2 ;  /* 0x0000540201007387 */ /* 0x0001e40000100800 */
[----:B------:R-:W-:Y:S01]  /*20920*/  FSEL R5, R5, R157, P0 ;  /* 0x0000009d05057208 */ /* 0x000fe20000000000 */
[----:B--2---:R-:W-:Y:S01]  /*20930*/  FMUL R3, R155, 0.25 ;  /* 0x3e8000009b037820 */ /* 0x004fe20000400000 */
[----:B------:R-:W-:Y:S01]  /*20940*/  FSEL R4, R4, R156, P0 ;  /* 0x0000009c04047208 */ /* 0x000fe20000000000 */
[----:B------:R1:W-:Y:S01]  /*20950*/  STL [R1+0x50], R6 ;  /* 0x0000500601007387 */ /* 0x0003e20000100800 */
[----:B0-----:R-:W-:-:S02]  /*20960*/  FMUL R2, R154, 0.25 ;  /* 0x3e8000009a027820 */ /* 0x001fc40000400000 */
[----:B------:R-:W-:Y:S01]  /*20970*/  FSEL R3, R3, R155, P1 ;  /* 0x0000009b03037208 */ /* 0x000fe20000800000 */
[----:B------:R0:W-:Y:S02]  /*20980*/  STL [R1+0x4c], R5 ;  /* 0x00004c0501007387 */ /* 0x0001e40000100800 */
[----:B------:R-:W-:Y:S02]  /*20990*/  FSEL R2, R2, R154, P1 ;  /* 0x0000009a02027208 */ /* 0x000fe40000800000 */
[----:B------:R2:W-:Y:S01]  /*209a0*/  STL [R1+0x48], R4 ;  /* 0x0000480401007387 */ /* 0x0005e20000100800 */
[----:B-1----:R-:W-:-:S03]  /*209b0*/  FMUL R6, R153, 0.25 ;  /* 0x3e80000099067820 */ /* 0x002fc60000400000 */
[----:B------:R1:W-:Y:S01]  /*209c0*/  STL [R1+0x44], R3 ;  /* 0x0000440301007387 */ /* 0x0003e20000100800 */
[----:B0-----:R-:W-:-:S03]  /*209d0*/  FMUL R5, R152, 0.25 ;  /* 0x3e80000098057820 */ /* 0x001fc60000400000 */
[----:B------:R0:W-:Y:S01]  /*209e0*/  STL [R1+0x40], R2 ;  /* 0x0000400201007387 */ /* 0x0001e20000100800 */
[----:B------:R-:W-:Y:S01]  /*209f0*/  FSEL R6, R6, R153, P0 ;  /* 0x0000009906067208 */ /* 0x000fe20000000000 */
[----:B--2---:R-:W-:Y:S01]  /*20a00*/  FMUL R4, R15, 0.25 ;  /* 0x3e8000000f047820 */ /* 0x004fe20000400000 */
[----:B------:R-:W-:Y:S01]  /*20a10*/  FSEL R5, R5, R152, P0 ;  /* 0x0000009805057208 */ /* 0x000fe20000000000 */
[----:B-1----:R-:W-:-:S03]  /*20a20*/  FMUL R3, R14, 0.25 ;  /* 0x3e8000000e037820 */ /* 0x002fc60000400000 */
[----:B------:R-:W-:Y:S01]  /*20a30*/  FSEL R4, R4, R15, P1 ;  /* 0x0000000f04047208 */ /* 0x000fe20000800000 */
[----:B0-----:R-:W-:Y:S01]  /*20a40*/  FMUL R2, R11, 0.25 ;  /* 0x3e8000000b027820 */ /* 0x001fe20000400000 */
[----:B------:R-:W-:Y:S01]  /*20a50*/  FSEL R3, R3, R14, P1 ;  /* 0x0000000e03037208 */ /* 0x000fe20000800000 */
[----:B------:R-:W-:Y:S03]  /*20a60*/  STL [R1+0x3c], R6 ;  /* 0x00003c0601007387 */ /* 0x000fe60000100800 */
[----:B------:R-:W-:Y:S01]  /*20a70*/  FSEL R2, R2, R11, P0 ;  /* 0x0000000b02027208 */ /* 0x000fe20000000000 */
[----:B------:R0:W-:Y:S04]  /*20a80*/  STL [R1+0x38], R5 ;  /* 0x0000380501007387 */ /* 0x0001e80000100800 */
[----:B------:R1:W-:Y:S04]  /*20a90*/  STL [R1+0x34], R4 ;  /* 0x0000340401007387 */ /* 0x0003e80000100800 */
[----:B------:R2:W-:Y:S01]  /*20aa0*/  STL [R1+0x30], R3 ;  /* 0x0000300301007387 */ /* 0x0005e20000100800 */
[----:B0-----:R-:W-:Y:S01]  /*20ab0*/  FMUL R5, R10, 0.25 ;  /* 0x3e8000000a057820 */ /* 0x001fe20000400000 */
[----:B-1----:R-:W-:-:S02]  /*20ac0*/  FMUL R4, R9, 0.25 ;  /* 0x3e80000009047820 */ /* 0x002fc40000400000 */
[----:B------:R0:W-:Y:S02]  /*20ad0*/  STL [R1+0x2c], R2 ;  /* 0x00002c0201007387 */ /* 0x0001e40000100800 */
[----:B------:R-:W-:Y:S01]  /*20ae0*/  FSEL R5, R5, R10, P0 ;  /* 0x0000000a05057208 */ /* 0x000fe20000000000 */
[----:B--2---:R-:W-:Y:S01]  /*20af0*/  FMUL R3, R8, 0.25 ;  /* 0x3e80000008037820 */ /* 0x004fe20000400000 */
[----:B------:R-:W-:Y:S01]  /*20b00*/  FSEL R4, R4, R9, P1 ;  /* 0x0000000904047208 */ /* 0x000fe20000800000 */
[----:B0-----:R-:W-:-:S03]  /*20b10*/  FMUL R2, R7, 0.25 ;  /* 0x3e80000007027820 */ /* 0x001fc60000400000 */
[----:B------:R-:W-:Y:S01]  /*20b20*/  FSEL R3, R3, R8, P1 ;  /* 0x0000000803037208 */ /* 0x000fe20000800000 */
[----:B------:R-:W-:Y:S01]  /*20b30*/  STL [R1+0x28], R5 ;  /* 0x0000280501007387 */ /* 0x000fe20000100800 */
[----:B------:R-:W-:-:S03]  /*20b40*/  FSEL R2, R2, R7, P0 ;  /* 0x0000000702027208 */ /* 0x000fc60000000000 */
[----:B------:R-:W-:Y:S04]  /*20b50*/  STL [R1+0x24], R4 ;  /* 0x0000240401007387 */ /* 0x000fe80000100800 */
[----:B------:R-:W2:Y:S04]  /*20b60*/  LDL.LU R211, [R1+0x3b4] ;  /* 0x0003b40001d37983 */ /* 0x000ea80000300800 */
[----:B------:R0:W-:Y:S04]  /*20b70*/  STL [R1+0x20], R3 ;  /* 0x0000200301007387 */ /* 0x0001e80000100800 */
[----:B------:R-:W3:Y:S04]  /*20b80*/  LDL.LU R12, [R1+0x3b0] ;  /* 0x0003b000010c7983 */ /* 0x000ee80000300800 */
[----:B------:R1:W-:Y:S04]  /*20b90*/  STL [R1+0x1c], R2 ;  /* 0x00001c0201007387 */ /* 0x0003e80000100800 */
[----:B------:R-:W1:Y:S04]  /*20ba0*/  LDL.LU R9, [R1+0x3ac] ;  /* 0x0003ac0001097983 */ /* 0x000e680000300800 */
[----:B------:R-:W0:Y:S04]  /*20bb0*/  LDL.LU R8, [R1+0x3a8] ;  /* 0x0003a80001087983 */ /* 0x000e280000300800 */
[----:B------:R-:W4:Y:S04]  /*20bc0*/  LDL.LU R7, [R1+0x3a4] ;  /* 0x0003a40001077983 */ /* 0x000f280000300800 */
        /* <DEDUP_REMOVED lines=104> */
[----:B------:R-:W3:Y:S01]  /*21250*/  LDL.LU R152, [R1+0x200] ;  /* 0x0002000001987983 */ /* 0x000ee20000300800 */
[----:B------:R-:W-:Y:S01]  /*21260*/  FMUL R250, R244, 0.25 ;  /* 0x3e800000f4fa7820 */ /* 0x000fe20000400000 */
[----:B0-----:R-:W-:Y:S01]  /*21270*/  FMUL R3, R8, 0.25 ;  /* 0x3e80000008037820 */ /* 0x001fe20000400000 */
[----:B-1----:R-:W-:Y:S01]  /*21280*/  FMUL R2, R9, 0.25 ;  /* 0x3e80000009027820 */ /* 0x002fe20000400000 */
[----:B----4-:R-:W-:Y:S01]  /*21290*/  FMUL R4, R7, 0.25 ;  /* 0x3e80000007047820 */ /* 0x010fe20000400000 */
[----:B--2---:R-:W-:Y:S01]  /*212a0*/  FMUL R249, R211, 0.25 ;  /* 0x3e800000d3f97820 */ /* 0x004fe20000400000 */
[----:B------:R-:W-:Y:S01]  /*212b0*/  FSEL R250, R250, R244, P0 ;  /* 0x000000f4fafa7208 */ /* 0x000fe20000000000 */
[----:B---3--:R-:W-:Y:S01]  /*212c0*/  FMUL R244, R12, 0.25 ;  /* 0x3e8000000cf47820 */ /* 0x008fe20000400000 */
[----:B------:R-:W-:Y:S01]  /*212d0*/  FSEL R3, R3, R8, P0 ;  /* 0x0000000803037208 */ /* 0x000fe20000000000 */
[----:B------:R-:W-:Y:S01]  /*212e0*/  FMUL R8, R11, 0.25 ;  /* 0x3e8000000b087820 */ /* 0x000fe20000400000 */
        /* <DEDUP_REMOVED lines=11> */
[----:B------:R0:W-:Y:S01]  /*213a0*/  STL [R1+0xd78], R250 ;  /* 0x000d78fa01007387 */ /* 0x0001e20000100800 */
[----:B------:R-:W-:Y:S01]  /*213b0*/  FSEL R9, R9, R10, P1 ;  /* 0x0000000a09097208 */ /* 0x000fe20000800000 */
[----:B------:R-:W-:Y:S01]  /*213c0*/  FMUL R10, R19, 0.25 ;  /* 0x3e800000130a7820 */ /* 0x000fe20000400000 */
[----:B------:R-:W-:Y:S01]  /*213d0*/  FMUL R14, R15, 0.25 ;  /* 0x3e8000000f0e7820 */ /* 0x000fe20000400000 */
[----:B------:R-:W-:Y:S01]  /*213e0*/  STL [R1+0xd54], R249 ;  /* 0x000d54f901007387 */ /* 0x000fe20000100800 */
[----:B------:R-:W-:Y:S01]  /*213f0*/  FSEL R5, R5, R18, P1 ;  /* 0x0000001205057208 */ /* 0x000fe20000800000 */
[----:B------:R-:W-:Y:S01]  /*21400*/  FMUL R12, R17, 0.25 ;  /* 0x3e800000110c7820 */ /* 0x000fe20000400000 */
[----:B------:R-:W-:Y:S01]  /*21410*/  FSEL R6, R6, R13, P0 ;  /* 0x0000000d06067208 */ /* 0x000fe20000000000 */
[----:B------:R-:W-:Y:S01]  /*21420*/  STL [R1+0xd58], R244 ;  /* 0x000d58f401007387 */ /* 0x000fe20000100800 */
[----:B------:R-:W-:Y:S01]  /*21430*/  FMUL R13, R251, 0.25 ;  /* 0x3e800000fb0d7820 */ /* 0x000fe20000400000 */
[----:B------:R-:W-:-:S02]  /*21440*/  FSEL R11, R11, R16, P0 ;  /* 0x000000100b0b7208 */ /* 0x000fc40000000000 */
[----:B------:R-:W-:Y:S01]  /*21450*/  STL [R1+0xd7c], R2 ;  /* 0x000d7c0201007387 */ /* 0x000fe20000100800 */
[----:B------:R-:W-:Y:S01]  /*21460*/  FSEL R10, R10, R19, P0 ;  /* 0x000000130a0a7208 */ /* 0x000fe20000000000 */
[----:B------:R-:W-:Y:S01]  /*21470*/  FMUL R16, R20, 0.25 ;  /* 0x3e80000014107820 */ /* 0x000fe20000400000 */
[----:B------:R-:W-:Y:S01]  /*21480*/  FSEL R14, R14, R15, P0 ;  /* 0x0000000f0e0e7208 */ /* 0x000fe20000000000 */
[----:B------:R-:W-:Y:S01]  /*21490*/  STL [R1+0xd80], R3 ;  /* 0x000d800301007387 */ /* 0x000fe20000100800 */
[----:B------:R-:W-:Y:S01]  /*214a0*/  FMUL R15, R210, 0.25 ;  /* 0x3e800000d20f7820 */ /* 0x000fe20000400000 */
[----:B------:R-:W-:Y:S02]  /*214b0*/  FMUL R19, R21, 0.25 ;  /* 0x3e80000015137820 */ /* 0x000fe40000400000 */
[----:B------:R-:W-:Y:S01]  /*214c0*/  STL [R1+0xd5c], R4 ;  /* 0x000d5c0401007387 */ /* 0x000fe20000100800 */
[----:B------:R-:W-:Y:S01]  /*214d0*/  FSEL R12, R12, R17, P1 ;  /* 0x000000110c0c7208 */ /* 0x000fe20000800000 */
[----:B------:R-:W-:-:S02]  /*214e0*/  FMUL R18, R22, 0.25 ;  /* 0x3e80000016127820 */ /* 0x000fc40000400000 */
[----:B------:R-:W-:Y:S01]  /*214f0*/  STL [R1+0xd60], R5 ;  /* 0x000d600501007387 */ /* 0x000fe20000100800 */
[----:B------:R-:W-:Y:S01]  /*21500*/  FMUL R17, R23, 0.25 ;  /* 0x3e80000017117820 */ /* 0x000fe20000400000 */
[----:B------:R-:W-:Y:S02]  /*21510*/  FSEL R13, R13, R251, P1 ;  /* 0x000000fb0d0d7208 */ /* 0x000fe40000800000 */
[----:B------:R-:W-:Y:S01]  /*21520*/  STL [R1+0xd84], R6 ;  /* 0x000d840601007387 */ /* 0x000fe20000100800 */
[----:B------:R-:W-:-:S03]  /*21530*/  FSEL R16, R16, R20, P1 ;  /* 0x0000001410107208 */ /* 0x000fc60000800000 */
[----:B------:R-:W-:Y:S01]  /*21540*/  STL [R1+0xd88], R7 ;  /* 0x000d880701007387 */ /* 0x000fe20000100800 */
[----:B------:R-:W-:Y:S01]  /*21550*/  FSEL R15, R15, R210, P0 ;  /* 0x000000d20f0f7208 */ /* 0x000fe20000000000 */
[----:B------:R-:W-:Y:S02]  /*21560*/  FMUL R20, R212, 0.25 ;  /* 0x3e800000d4147820 */ /* 0x000fe40000400000 */
[----:B------:R1:W-:Y:S01]  /*21570*/  STL [R1+0xd64], R8 ;  /* 0x000d640801007387 */ /* 0x0003e20000100800 */
[----:B------:R-:W-:Y:S01]  /*21580*/  FSEL R19, R19, R21, P0 ;  /* 0x0000001513137208 */ /* 0x000fe20000000000 */
[----:B------:R-:W-:Y:S02]  /*21590*/  FMUL R21, R213, 0.25 ;  /* 0x3e800000d5157820 */ /* 0x000fe40000400000 */
[----:B------:R-:W-:Y:S01]  /*215a0*/  STL [R1+0xd68], R9 ;  /* 0x000d680901007387 */ /* 0x000fe20000100800 */
[----:B------:R-:W-:Y:S01]  /*215b0*/  FSEL R18, R18, R22, P0 ;  /* 0x0000001612127208 */ /* 0x000fe20000000000 */
[----:B------:R-:W-:-:S02]  /*215c0*/  FMUL R22, R214, 0.25 ;  /* 0x3e800000d6167820 */ /* 0x000fc40000400000 */
[----:B------:R-:W-:Y:S01]  /*215d0*/  STL [R1+0xd8c], R10 ;  /* 0x000d8c0a01007387 */ /* 0x000fe20000100800 */
[----:B------:R-:W-:Y:S01]  /*215e0*/  FSEL R17, R17, R23, P1 ;  /* 0x0000001711117208 */ /* 0x000fe20000800000 */
[----:B------:R-:W-:Y:S02]  /*215f0*/  FMUL R23, R172, 0.25 ;  /* 0x3e800000ac177820 */ /* 0x000fe40000400000 */
[----:B------:R-:W-:Y:S01]  /*21600*/  STL [R1+0xd90], R11 ;  /* 0x000d900b01007387 */ /* 0x000fe20000100800 */
[----:B------:R-:W-:-:S03]  /*21610*/  FMUL R24, R206, 0.25 ;  /* 0x3e800000ce187820 */ /* 0x000fc60000400000 */
[----:B------:R-:W-:Y:S01]  /*21620*/  STL [R1+0xd6c], R12 ;  /* 0x000d6c0c01007387 */ /* 0x000fe20000100800 */
[----:B------:R-:W-:Y:S01]  /*21630*/  FSEL R20, R20, R212, P1 ;  /* 0x000000d414147208 */ /* 0x000fe20000800000 */
[----:B------:R-:W-:Y:S02]  /*21640*/  FMUL R25, R207, 0.25 ;  /* 0x3e800000cf197820 */ /* 0x000fe40000400000 */
[----:B------:R-:W-:Y:S01]  /*21650*/  STL [R1+0xd70], R13 ;  /* 0x000d700d01007387 */ /* 0x000fe20000100800 */
        /* <DEDUP_REMOVED lines=249> */
[----:B------:R-:W-:-:S03]  /*225f0*/  FSEL R104, R104, R157, P1 ;  /* 0x0000009d68687208 */ /* 0x000fc60000800000 */
        /* <DEDUP_REMOVED lines=16> */
[----:B------:R-:W2:Y:S04]  /*22700*/  LDL.LU R120, [R1+0x5fc] ;  /* 0x0005fc0001787983 */ /* 0x000ea80000300800 */
[----:B------:R-:W3:Y:S04]  /*22710*/  LDL.LU R121, [R1+0x5f8] ;  /* 0x0005f80001797983 */ /* 0x000ee80000300800 */
[----:B------:R-:W4:Y:S04]  /*22720*/  LDL.LU R122, [R1+0x5f4] ;  /* 0x0005f400017a7983 */ /* 0x000f280000300800 */
[----:B------:R-:W4:Y:S04]  /*22730*/  LDL.LU R123, [R1+0x5f0] ;  /* 0x0005f000017b7983 */ /* 0x000f280000300800 */
[----:B------:R-:W4:Y:S04]  /*22740*/  LDL.LU R124, [R1+0x5ec] ;  /* 0x0005ec00017c7983 */ /* 0x000f280000300800 */
[----:B------:R-:W4:Y:S04]  /*22750*/  LDL.LU R125, [R1+0x5e8] ;  /* 0x0005e800017d7983 */ /* 0x000f280000300800 */
[----:B------:R-:W4:Y:S04]  /*22760*/  LDL.LU R126, [R1+0x5e4] ;  /* 0x0005e400017e7983 */ /* 0x000f280000300800 */
[----:B------:R-:W2:Y:S04]  /*22770*/  LDL.LU R127, [R1+0x5e0] ;  /* 0x0005e000017f7983 */ /* 0x000ea80000300800 */
[----:B------:R-:W3:Y:S04]  /*22780*/  LDL.LU R128, [R1+0x5dc] ;  /* 0x0005dc0001807983 */ /* 0x000ee80000300800 */
        /* <DEDUP_REMOVED lines=21> */
[----:B------:R-:W-:-:S03]  /*228e0*/  FMUL R109, R152, 0.25 ;  /* 0x3e800000986d7820 */ /* 0x000fc60000400000 */
[----:B------:R-:W4:Y:S04]  /*228f0*/  LDL.LU R150, [R1+0x584] ;  /* 0x0005840001967983 */ /* 0x000f280000300800 */
[----:B------:R-:W4:Y:S04]  /*22900*/  LDL.LU R151, [R1+0x580] ;  /* 0x0005800001977983 */ /* 0x000f280000300800 */
[----:B------:R-:W4:Y:S04]  /*22910*/  LDL.LU R211, [R1+0x57c] ;  /* 0x00057c0001d37983 */ /* 0x000f280000300800 */
[----:B------:R-:W4:Y:S04]  /*22920*/  LDL.LU R251, [R1+0x578] ;  /* 0x0005780001fb7983 */ /* 0x000f280000300800 */
[----:B------:R-:W4:Y:S01]  /*22930*/  LDL.LU R210, [R1+0x574] ;  /* 0x0005740001d27983 */ /* 0x000f220000300800 */
[----:B------:R-:W-:-:S03]  /*22940*/  FSEL R109, R109, R152, P1 ;  /* 0x000000986d6d7208 */ /* 0x000fc60000800000 */
        /* <DEDUP_REMOVED lines=90> */
[----:B0-----:R-:W4:Y:S01]  /*22ef0*/  LDL.LU R250, [R1+0x404] ;  /* 0x0004040001fa7983 */ /* 0x001f220000300800 */
[----:B--2---:R-:W-:Y:S01]  /*22f00*/  FMUL R117, R127, 0.25 ;  /* 0x3e8000007f757820 */ /* 0x004fe20000400000 */
[----:B---3--:R-:W-:-:S04]  /*22f10*/  FMUL R118, R128, 0.25 ;  /* 0x3e80000080767820 */ /* 0x008fc80000400000 */
[----:B------:R-:W-:Y:S01]  /*22f20*/  FSEL R117, R117, R127, P1 ;  /* 0x0000007f75757208 */ /* 0x000fe20000800000 */
[----:B----4-:R-:W-:Y:S01]  /*22f30*/  FMUL R127, R137, 0.25 ;  /* 0x3e800000897f7820 */ /* 0x010fe20000400000 */
[----:B------:R-:W-:-:S04]  /*22f40*/  FSEL R118, R118, R128, P0 ;  /* 0x0000008076767208 */ /* 0x000fc80000000000 */
[----:B------:R-:W-:Y:S01]  /*22f50*/  FSEL R127, R127, R137, P0 ;  /* 0x000000897f7f7208 */ /* 0x000fe20000000000 */
[----:B------:R-:W-:Y:S01]  /*22f60*/  FMUL R137, R147, 0.25 ;  /* 0x3e80000093897820 */ /* 0x000fe20000400000 */
[----:B------:R-:W-:-:S04]  /*22f70*/  FMUL R128, R138, 0.25 ;  /* 0x3e8000008a807820 */ /* 0x000fc80000400000 */
[----:B------:R-:W-:Y:S01]  /*22f80*/  FSEL R137, R137, R147, P1 ;  /* 0x0000009389897208 */ /* 0x000fe20000800000 */
[----:B------:R-:W-:Y:S01]  /*22f90*/  FMUL R147, R154, 0.25 ;  /* 0x3e8000009a937820 */ /* 0x000fe20000400000 */
[----:B------:R-:W-:Y:S01]  /*22fa0*/  FSEL R128, R128, R138, P1 ;  /* 0x0000008a80807208 */ /* 0x000fe20000800000 */
[----:B------:R-:W-:Y:S01]  /*22fb0*/  FMUL R111, R121, 0.25 ;  /* 0x3e800000796f7820 */ /* 0x000fe20000400000 */
[----:B------:R-:W-:Y:S02]  /*22fc0*/  FMUL R138, R148, 0.25 ;  /* 0x3e800000948a7820 */ /* 0x000fe40000400000 */
[----:B------:R-:W-:Y:S01]  /*22fd0*/  FSEL R147, R147, R154, P0 ;  /* 0x0000009a93937208 */ /* 0x000fe20000000000 */
[----:B------:R-:W-:Y:S01]  /*22fe0*/  FMUL R154, R155, 0.25 ;  /* 0x3e8000009b9a7820 */ /* 0x000fe20000400000 */
        /* <DEDUP_REMOVED lines=48> */
[----:B------:R-:W-:Y:S01]  /*232f0*/  FSEL R115, R115, R125, P0 ;  /* 0x0000007d73737208 */ /* 0x000fe20000000000 */
[----:B------:R-:W-:Y:S01]  /*23300*/  FMUL R125, R135, 0.25 ;  /* 0x3e800000877d7820 */ /* 0x000fe20000400000 */
[----:B------:R-:W-:-:S02]  /*23310*/  FSEL R176, R176, R182, P1 ;  /* 0x000000b6b0b07208 */ /* 0x000fc40000800000 */
        /* <DEDUP_REMOVED lines=44> */
[----:B------:R-:W-:-:S02]  /*235e0*/  FSEL R145, R145, R212, P1 ;  /* 0x000000d491917208 */ /* 0x000fc40000800000 */
[----:B------:R-:W-:Y:S02]  /*235f0*/  FSEL R142, R142, R211, P0 ;  /* 0x000000d38e8e7208 */ /* 0x000fe40000000000 */
[----:B------:R-:W-:Y:S02]  /*23600*/  FSEL R192, R192, R196, P1 ;  /* 0x000000c4c0c07208 */ /* 0x000fe40000800000 */
        /* <DEDUP_REMOVED lines=10> */
[----:B------:R-:W-:Y:S02]  /*236b0*/  FSEL R196, R196, R202, P1 ;  /* 0x000000cac4c47208 */ /* 0x000fe40000800000 */
[----:B------:R-:W-:Y:S01]  /*236c0*/  FSEL R177, R177, R183, P1 ;  /* 0x000000b7b1b17208 */ /* 0x000fe20000800000 */
[----:B------:R-:W-:Y:S01]  /*236d0*/  FMUL R183, R187, 0.25 ;  /* 0x3e800000bbb77820 */ /* 0x000fe20000400000 */
[----:B------:R-:W-:Y:S01]  /*236e0*/  FSEL R184, R184, R185, P1 ;  /* 0x000000b9b8b87208 */ /* 0x000fe20000800000 */
[----:B------:R-:W-:Y:S01]  /*236f0*/  FMUL R185, R194, 0.25 ;  /* 0x3e800000c2b97820 */ /* 0x000fe20000400000 */
[----:B------:R-:W-:Y:S01]  /*23700*/  FSEL R191, R191, R199, P0 ;  /* 0x000000c7bfbf7208 */ /* 0x000fe20000000000 */
[----:B------:R-:W-:Y:S01]  /*23710*/  FMUL R199, R201, 0.25 ;  /* 0x3e800000c9c77820 */ /* 0x000fe20000400000 */
[----:B------:R-:W-:Y:S02]  /*23720*/  FSEL R144, R144, R210, P1 ;  /* 0x000000d290907208 */ /* 0x000fe40000800000 */
[----:B------:R-:W-:Y:S01]  /*23730*/  FSEL R183, R183, R187, P0 ;  /* 0x000000bbb7b77208 */ /* 0x000fe20000000000 */
[----:B------:R-:W-:Y:S01]  /*23740*/  FMUL R187, R193, 0.25 ;  /* 0x3e800000c1bb7820 */ /* 0x000fe20000400000 */
[----:B------:R-:W-:Y:S01]  /*23750*/  FMUL R202, R205, 0.25 ;  /* 0x3e800000cdca7820 */ /* 0x000fe20000400000 */
[----:B------:R-:W-:-:S04]  /*23760*/  FSEL R185, R185, R194, P1 ;  /* 0x000000c2b9b97208 */ /* 0x000fc80000800000 */
[----:B------:R-:W-:Y:S01]  /*23770*/  FSEL R202, R202, R205, P0 ;  /* 0x000000cdcaca7208 */ /* 0x000fe20000000000 */
[----:B------:R-:W-:Y:S01]  /*23780*/  FMUL R194, R195, 0.25 ;  /* 0x3e800000c3c27820 */ /* 0x000fe20000400000 */
[----:B------:R-:W-:Y:S01]  /*23790*/  FSEL R199, R199, R201, P0 ;  /* 0x000000c9c7c77208 */ /* 0x000fe20000000000 */
[----:B------:R-:W-:Y:S01]  /*237a0*/  FMUL R201, R207, 0.25 ;  /* 0x3e800000cfc97820 */ /* 0x000fe20000400000 */
[----:B------:R-:W-:Y:S01]  /*237b0*/  FMUL R205, R214, 0.25 ;  /* 0x3e800000d6cd7820 */ /* 0x000fe20000400000 */
[----:B------:R-:W-:Y:S01]  /*237c0*/  FSEL R187, R187, R193, P0 ;  /* 0x000000c1bbbb7208 */ /* 0x000fe20000000000 */
[----:B------:R-:W-:-:S03]  /*237d0*/  FMUL R193, R197, 0.25 ;  /* 0x3e800000c5c17820 */ /* 0x000fc60000400000 */
[----:B------:R-:W-:Y:S01]  /*237e0*/  FSEL R205, R205, R214, P1 ;  /* 0x000000d6cdcd7208 */ /* 0x000fe20000800000 */
[----:B------:R-:W-:Y:S01]  /*237f0*/  FMUL R211, R218, 0.25 ;  /* 0x3e800000dad37820 */ /* 0x000fe20000400000 */
[----:B------:R-:W-:-:S04]  /*23800*/  FMUL R212, R217, 0.25 ;  /* 0x3e800000d9d47820 */ /* 0x000fc80000400000 */
[----:B------:R-:W-:Y:S01]  /*23810*/  FSEL R211, R211, R218, P0 ;  /* 0x000000dad3d37208 */ /* 0x000fe20000000000 */
[----:B------:R-:W-:Y:S01]  /*23820*/  FMUL R213, R216, 0.25 ;  /* 0x3e800000d8d57820 */ /* 0x000fe20000400000 */
[----:B------:R-:W-:Y:S01]  /*23830*/  FSEL R212, R212, R217, P1 ;  /* 0x000000d9d4d47208 */ /* 0x000fe20000800000 */
[----:B------:R-:W-:-:S03]  /*23840*/  FMUL R210, R219, 0.25 ;  /* 0x3e800000dbd27820 */ /* 0x000fc60000400000 */
[----:B------:R-:W-:Y:S02]  /*23850*/  FSEL R213, R213, R216, P1 ;  /* 0x000000d8d5d57208 */ /* 0x000fe40000800000 */
[----:B------:R-:W-:Y:S01]  /*23860*/  FSEL R210, R210, R219, P0 ;  /* 0x000000dbd2d27208 */ /* 0x000fe20000000000 */
[----:B------:R-:W-:Y:S01]  /*23870*/  FMUL R217, R222, 0.25 ;  /* 0x3e800000ded97820 */ /* 0x000fe20000400000 */
[----:B------:R-:W-:Y:S01]  /*23880*/  FMUL R218, R221, 0.25 ;  /* 0x3e800000ddda7820 */ /* 0x000fe20000400000 */
[----:B------:R-:W-:-:S03]  /*23890*/  FMUL R216, R223, 0.25 ;  /* 0x3e800000dfd87820 */ /* 0x000fc60000400000 */
[----:B------:R-:W-:Y:S02]  /*238a0*/  FSEL R217, R217, R222, P1 ;  /* 0x000000ded9d97208 */ /* 0x000fe40000800000 */
[----:B------:R-:W-:Y:S01]  /*238b0*/  FSEL R218, R218, R221, P0 ;  /* 0x000000dddada7208 */ /* 0x000fe20000000000 */
[----:B------:R-:W-:Y:S01]  /*238c0*/  FMUL R219, R220, 0.25 ;  /* 0x3e800000dcdb7820 */ /* 0x000fe20000400000 */
[----:B------:R-:W-:Y:S01]  /*238d0*/  FSEL R216, R216, R223, P1 ;  /* 0x000000dfd8d87208 */ /* 0x000fe20000800000 */
[----:B------:R-:W-:Y:S01]  /*238e0*/  FMUL R221, R228, 0.25 ;  /* 0x3e800000e4dd7820 */ /* 0x000fe20000400000 */
[----:B------:R-:W-:Y:S01]  /*238f0*/  FMUL R222, R227, 0.25 ;  /* 0x3e800000e3de7820 */ /* 0x000fe20000400000 */
[----:B------:R-:W-:-:S03]  /*23900*/  FMUL R214, R215, 0.25 ;  /* 0x3e800000d7d67820 */ /* 0x000fc60000400000 */
[----:B------:R-:W-:Y:S01]  /*23910*/  FSEL R221, R221, R228, P1 ;  /* 0x000000e4dddd7208 */ /* 0x000fe20000800000 */
[----:B------:R-:W-:Y:S01]  /*23920*/  FMUL R223, R226, 0.25 ;  /* 0x3e800000e2df7820 */ /* 0x000fe20000400000 */
[----:B------:R-:W-:Y:S02]  /*23930*/  FSEL R222, R222, R227, P0 ;  /* 0x000000e3dede7208 */ /* 0x000fe40000000000 */
[----:B------:R-:W-:Y:S01]  /*23940*/  FSEL R194, R194, R195, P0 ;  /* 0x000000c3c2c27208 */ /* 0x000fe20000000000 */
        /* <DEDUP_REMOVED lines=30> */
[C---:B------:R-:W-:Y:S01]  /*23b30*/  FMUL R236, R248.reuse, 8388608 ;  /* 0x4b000000f8ec7820 */ /* 0x040fe20000400000 */
[----:B------:R-:W-:Y:S01]  /*23b40*/  FSEL R197, R197, R203, P1 ;  /* 0x000000cbc5c57208 */ /* 0x000fe20000800000 */
[----:B------:R-:W-:Y:S01]  /*23b50*/  FMUL R237, R247, 8388608 ;  /* 0x4b000000f7ed7820 */ /* 0x000fe20000400000 */
[----:B------:R-:W-:Y:S01]  /*23b60*/  FSETP.GEU.AND P4, PT, R248, 1.175494350822287508e-38, PT ;  /* 0x00800000f800780b */ /* 0x000fe20003f8e000 */
[----:B------:R-:W-:Y:S01]  /*23b70*/  FMUL R203, R209, 0.25 ;  /* 0x3e800000d1cb7820 */ /* 0x000fe20000400000 */
[----:B------:R-:W-:Y:S01]  /*23b80*/  FSEL R204, R204, R208, P1 ;  /* 0x000000d0cccc7208 */ /* 0x000fe20000800000 */
[----:B------:R-:W-:Y:S01]  /*23b90*/  FMUL R208, R241, 0.25 ;  /* 0x3e800000f1d07820 */ /* 0x000fe20000400000 */
[----:B------:R-:W-:Y:S01]  /*23ba0*/  FSEL R242, R242, R233, P0 ;  /* 0x000000e9f2f27208 */ /* 0x000fe20000000000 */
[----:B------:R-:W-:Y:S01]  /*23bb0*/  FMUL R233, R246, 8388608 ;  /* 0x4b000000f6e97820 */ /* 0x000fe20000400000 */
[----:B------:R-:W-:-:S02]  /*23bc0*/  FSETP.GEU.AND P6, PT, R247, 1.175494350822287508e-38, PT ;  /* 0x00800000f700780b */ /* 0x000fc40003fce000 */
[----:B------:R-:W-:Y:S01]  /*23bd0*/  FSEL R113, R113, R123, P1 ;  /* 0x0000007b71717208 */ /* 0x000fe20000800000 */
[----:B------:R-:W-:Y:S01]  /*23be0*/  FMUL R123, R133, 0.25 ;  /* 0x3e800000857b7820 */ /* 0x000fe20000400000 */
[----:B------:R-:W-:Y:S01]  /*23bf0*/  FSEL R229, R229, R230, P1 ;  /* 0x000000e6e5e57208 */ /* 0x000fe20000800000 */
[----:B------:R-:W-:Y:S01]  /*23c00*/  FMUL R230, R238, 0.25 ;  /* 0x3e800000eee67820 */ /* 0x000fe20000400000 */
[----:B------:R-:W-:Y:S01]  /*23c10*/  FSEL R235, R235, R234, P1 ;  /* 0x000000eaebeb7208 */ /* 0x000fe20000800000 */
[----:B------:R-:W-:Y:S01]  /*23c20*/  FMUL R234, R245, 8388608 ;  /* 0x4b000000f5ea7820 */ /* 0x000fe20000400000 */
[----:B------:R-:W-:Y:S02]  /*23c30*/  FSETP.GEU.AND P5, PT, R246, 1.175494350822287508e-38, PT ;  /* 0x00800000f600780b */ /* 0x000fe40003fae000 */
[----:B------:R-:W-:Y:S01]  /*23c40*/  FSEL R224, R224, R225, P1 ;  /* 0x000000e1e0e07208 */ /* 0x000fe20000800000 */
[----:B------:R-:W-:Y:S01]  /*23c50*/  FMUL R225, R239, 0.25 ;  /* 0x3e800000efe17820 */ /* 0x000fe20000400000 */
[----:B------:R-:W-:-:S02]  /*23c60*/  FSEL R236, R236, R248, !P4 ;  /* 0x000000f8ecec7208 */ /* 0x000fc40006000000 */
[----:B-1----:R-:W-:Y:S02]  /*23c70*/  FSEL R8, RZ, -23, P4 ;  /* 0xc1b80000ff087808 */ /* 0x002fe40002000000 */
[----:B------:R-:W-:Y:S02]  /*23c80*/  FSETP.GEU.AND P4, PT, R245, 1.175494350822287508e-38, PT ;  /* 0x00800000f500780b */ /* 0x000fe40003f8e000 */
[----:B------:R-:W-:Y:S02]  /*23c90*/  FSEL R237, R237, R247, !P6 ;  /* 0x000000f7eded7208 */ /* 0x000fe40007000000 */
[----:B------:R-:W-:Y:S01]  /*23ca0*/  FSEL R203, R203, R209, P0 ;  /* 0x000000d1cbcb7208 */ /* 0x000fe20000000000 */
[----:B------:R-:W-:Y:S01]  /*23cb0*/  FMUL R209, R240, 0.25 ;  /* 0x3e800000f0d17820 */ /* 0x000fe20000400000 */
[----:B------:R-:W-:Y:S02]  /*23cc0*/  FSEL R208, R208, R241, P1 ;  /* 0x000000f1d0d07208 */ /* 0x000fe40000800000 */
[----:B------:R-:W-:-:S02]  /*23cd0*/  FSEL R233, R233, R246, !P5 ;  /* 0x000000f6e9e97208 */ /* 0x000fc40006800000 */
[----:B------:R-:W-:Y:S01]  /*23ce0*/  FSEL R123, R123, R133, P0 ;  /* 0x000000857b7b7208 */ /* 0x000fe20000000000 */
[----:B------:R-:W-:Y:S01]  /*23cf0*/  FMUL R133, R143, 0.25 ;  /* 0x3e8000008f857820 */ /* 0x000fe20000400000 */
[----:B------:R-:W-:Y:S02]  /*23d00*/  FSEL R230, R230, R238, P0 ;  /* 0x000000eee6e67208 */ /* 0x000fe40000000000 */
[----:B------:R-:W-:Y:S01]  /*23d10*/  IADD3 R241, R236, -0x3f3504f3, RZ ;  /* 0xc0cafb0decf17810 */ /* 0x000fe20007ffe0ff */
[----:B------:R-:W-:Y:S01]  /*23d20*/  STL [R1+0xf0c], R109 ;  /* 0x000f0c6d01007387 */ /* 0x000fe20000100800 */
[----:B------:R-:W-:Y:S01]  /*23d30*/  FSEL R234, R234, R245, !P4 ;  /* 0x000000f5eaea7208 */ /* 0x000fe20006000000 */
[----:B------:R-:W-:Y:S01]  /*23d40*/  FMUL R119, R129, 0.25 ;  /* 0x3e80000081777820 */ /* 0x000fe20000400000 */
[----:B------:R-:W-:Y:S01]  /*23d50*/  IADD3 R238, R237, -0x3f3504f3, RZ ;  /* 0xc0cafb0dedee7810 */ /* 0x000fe20007ffe0ff */
[----:B------:R-:W-:Y:S01]  /*23d60*/  STL [R1+0xf10], R110 ;  /* 0x000f106e01007387 */ /* 0x000fe20000100800 */
[----:B------:R-:W-:-:S02]  /*23d70*/  FSEL R225, R225, R239, P1 ;  /* 0x000000efe1e17208 */ /* 0x000fc40000800000 */
[----:B------:R-:W-:Y:S01]  /*23d80*/  IADD3 R239, R233, -0x3f3504f3, RZ ;  /* 0xc0cafb0de9ef7810 */ /* 0x000fe20007ffe0ff */
[----:B------:R-:W-:Y:S01]  /*23d90*/  STL [R1+0xf14], R111 ;  /* 0x000f146f01007387 */ /* 0x000fe20000100800 */
[----:B------:R-:W-:Y:S02]  /*23da0*/  FSEL R209, R209, R240, P1 ;  /* 0x000000f0d1d17208 */ /* 0x000fe40000800000 */
[----:B------:R-:W-:Y:S01]  /*23db0*/  LOP3.LUT R241, R241, 0xff800000, RZ, 0xc0, !PT ;  /* 0xff800000f1f17812 */ /* 0x000fe200078ec0ff */
[----:B------:R-:W-:Y:S01]  /*23dc0*/  STL [R1+0xf18], R112 ;  /* 0x000f187001007387 */ /* 0x000fe20000100800 */
[----:B------:R-:W-:Y:S02]  /*23dd0*/  IADD3 R240, R234, -0x3f3504f3, RZ ;  /* 0xc0cafb0deaf07810 */ /* 0x000fe40007ffe0ff */
[----:B------:R-:W-:Y:S01]  /*23de0*/  LOP3.LUT R238, R238, 0xff800000, RZ, 0xc0, !PT ;  /* 0xff800000eeee7812 */ /* 0x000fe200078ec0ff */
[----:B------:R-:W-:Y:S01]  /*23df0*/  STL [R1+0xf1c], R113 ;  /* 0x000f1c7101007387 */ /* 0x000fe20000100800 */
[----:B------:R-:W-:Y:S01]  /*23e00*/  FSEL R133, R133, R143, P1 ;  /* 0x0000008f85857208 */ /* 0x000fe20000800000 */
[----:B------:R-:W-:Y:S01]  /*23e10*/  FMUL R143, R251, 0.25 ;  /* 0x3e800000fb8f7820 */ /* 0x000fe20000400000 */
[----:B------:R-:W-:Y:S01]  /*23e20*/  FSEL R119, R119, R129, P0 ;  /* 0x0000008177777208 */ /* 0x000fe20000000000 */
[----:B------:R-:W-:Y:S01]  /*23e30*/  STL [R1+0xf20], R114 ;  /* 0x000f207201007387 */ /* 0x000fe20000100800 */
[----:B------:R-:W-:-:S02]  /*23e40*/  LOP3.LUT R239, R239, 0xff800000, RZ, 0xc0, !PT ;  /* 0xff800000efef7812 */ /* 0x000fc400078ec0ff */
[----:B------:R-:W-:Y:S01]  /*23e50*/  I2FP.F32.S32 R7, R241 ;  /* 0x000000f100077245 */ /* 0x000fe20000201400 */
[----:B------:R-:W-:Y:S01]  /*23e60*/  STL [R1+0xf24], R115 ;  /* 0x000f247301007387 */ /* 0x000fe20000100800 */
[----:B------:R-:W-:Y:S02]  /*23e70*/  FSEL R6, RZ, -23, P6 ;  /* 0xc1b80000ff067808 */ /* 0x000fe40003000000 */
[----:B------:R-:W-:Y:S01]  /*23e80*/  LOP3.LUT R240, R240, 0xff800000, RZ, 0xc0, !PT ;  /* 0xff800000f0f07812 */ /* 0x000fe200078ec0ff */
[----:B------:R-:W-:Y:S01]  /*23e90*/  STL [R1+0xf28], R116 ;  /* 0x000f287401007387 */ /* 0x000fe20000100800 */
[----:B------:R-:W-:Y:S02]  /*23ea0*/  I2FP.F32.S32 R5, R238 ;  /* 0x000000ee00057245 */ /* 0x000fe40000201400 */
[----:B------:R-:W-:Y:S01]  /*23eb0*/  FSEL R4, RZ, -23, P5 ;  /* 0xc1b80000ff047808 */ /* 0x000fe20002800000 */
[----:B------:R-:W-:Y:S01]  /*23ec0*/  STL [R1+0xf2c], R117 ;  /* 0x000f2c7501007387 */ /* 0x000fe20000100800 */
[----:B------:R-:W-:Y:S01]  /*23ed0*/  I2FP.F32.S32 R3, R239 ;  /* 0x000000ef00037245 */ /* 0x000fe20000201400 */
[----:B------:R-:W-:Y:S01]  /*23ee0*/  FFMA.FTZ R7, R7, 1.1920928955078125e-07, R8 ;  /* 0x3400000007077823 */ /* 0x000fe20000010008 */
[----:B------:R-:W-:Y:S01]  /*23ef0*/  FSEL R143, R143, R251, P0 ;  /* 0x000000fb8f8f7208 */ /* 0x000fe20000000000 */
[----:B------:R-:W-:Y:S01]  /*23f00*/  STL [R1+0xf30], R118 ;  /* 0x000f307601007387 */ /* 0x000fe20000100800 */
[----:B------:R-:W-:Y:S01]  /*23f10*/  FSEL R2, RZ, -23, P4 ;  /* 0xc1b80000ff027808 */ /* 0x000fe20002000000 */
[----:B------:R-:W-:Y:S01]  /*23f20*/  FFMA.FTZ R5, R5, 1.1920928955078125e-07, R6 ;  /* 0x3400000005057823 */ /* 0x000fe20000010006 */
[----:B------:R-:W-:Y:S01]  /*23f30*/  I2FP.F32.S32 R251, R240 ;  /* 0x000000f000fb7245 */ /* 0x000fe20000201400 */
[----:B------:R-:W-:Y:S01]  /*23f40*/  STL [R1+0xf34], R119 ;  /* 0x000f347701007387 */ /* 0x000fe20000100800 */
[----:B------:R-:W-:-:S03]  /*23f50*/  FFMA.FTZ R3, R3, 1.1920928955078125e-07, R4 ;  /* 0x3400000003037823 */ /* 0x000fc60000010004 */
[----:B------:R-:W-:Y:S04]  /*23f60*/  STL [R1+0xf38], R120 ;  /* 0x000f387801007387 */ /* 0x000fe80000100800 */
[----:B------:R-:W-:Y:S01]  /*23f70*/  STL [R1+0xf3c], R121 ;  /* 0x000f3c7901007387 */ /* 0x000fe20000100800 */
[----:B------:R-:W-:-:S03]  /*23f80*/  FFMA.FTZ R2, R251, 1.1920928955078125e-07, R2 ;  /* 0x34000000fb027823 */ /* 0x000fc60000010002 */
[----:B------:R-:W-:Y:S04]  /*23f90*/  STL [R1+0xf40], R122 ;  /* 0x000f407a01007387 */ /* 0x000fe80000100800 */
[----:B------:R-:W-:Y:S04]  /*23fa0*/  STL [R1+0xf44], R123 ;  /* 0x000f447b01007387 */ /* 0x000fe80000100800 */
[----:B------:R0:W-:Y:S04]  /*23fb0*/  STL [R1+0xf48], R124 ;  /* 0x000f487c01007387 */ /* 0x0001e80000100800 */
[----:B------:R1:W-:Y:S04]  /*23fc0*/  STL [R1+0x18], R7 ;  /* 0x0000180701007387 */ /* 0x0003e80000100800 */
[----:B------:R2:W-:Y:S04]  /*23fd0*/  STL [R1+0x14], R5 ;  /* 0x0000140501007387 */ /* 0x0005e80000100800 */
[----:B0-----:R-:W3:Y:S04]  /*23fe0*/  LDL.LU R124, [R1+0x85c] ;  /* 0x00085c00017c7983 */ /* 0x001ee80000300800 */
[----:B------:R0:W-:Y:S04]  /*23ff0*/  STL [R1+0xc], R3 ;  /* 0x00000c0301007387 */ /* 0x0001e80000100800 */
[----:B------:R-:W4:Y:S04]  /*24000*/  LDL.LU R123, [R1+0x854] ;  /* 0x00085400017b7983 */ /* 0x000f280000300800 */
[----:B------:R0:W-:Y:S04]  /*24010*/  STL [R1+0x8], R2 ;  /* 0x0000080201007387 */ /* 0x0001e80000100800 */
        /* <DEDUP_REMOVED lines=144> */
[----:B-1----:R-:W4:Y:S04]  /*24920*/  LDL.LU R7, [R1+0xac] ;  /* 0x0000ac0001077983 */ /* 0x002f280000300800 */
[----:B------:R-:W4:Y:S01]  /*24930*/  LDL.LU R6, [R1+0xa4] ;  /* 0x0000a40001067983 */ /* 0x000f220000300800 */
[----:B------:R-:W-:-:S03]  /*24940*/  FSEL R206, R206, R243, P0 ;  /* 0x000000f3cece7208 */ /* 0x000fc60000000000 */
[----:B--2---:R-:W2:Y:S01]  /*24950*/  LDL.LU R5, [R1+0x9c] ;  /* 0x00009c0001057983 */ /* 0x004ea20000300800 */
[----:B------:R-:W-:-:S03]  /*24960*/  FMUL R243, R250, 0.25 ;  /* 0x3e800000faf37820 */ /* 0x000fc60000400000 */
[----:B------:R-:W2:Y:S04]  /*24970*/  LDL.LU R4, [R1+0x94] ;  /* 0x0000940001047983 */ /* 0x000ea80000300800 */
[----:B0-----:R-:W2:Y:S04]  /*24980*/  LDL.LU R3, [R1+0x8c] ;  /* 0x00008c0001037983 */ /* 0x001ea80000300800 */
[----:B------:R-:W2:Y:S01]  /*24990*/  LDL.LU R2, [R1+0x84] ;  /* 0x0000840001027983 */ /* 0x000ea20000300800 */
[----:B------:R-:W-:-:S03]  /*249a0*/  FSEL R243, R243, R250, P1 ;  /* 0x000000faf3f37208 */ /* 0x000fc60000800000 */
[----:B------:R-:W2:Y:S04]  /*249b0*/  LDL.LU R244, [R1+0x7c] ;  /* 0x00007c0001f47983 */ /* 0x000ea80000300800 */
[----:B------:R-:W2:Y:S04]  /*249c0*/  LDL.LU R249, [R1+0x74] ;  /* 0x0000740001f97983 */ /* 0x000ea80000300800 */
[----:B------:R-:W2:Y:S01]  /*249d0*/  LDL.LU R250, [R1+0x6c] ;  /* 0x00006c0001fa7983 */ /* 0x000ea20000300800 */
[C---:B------:R-:W-:Y:S01]  /*249e0*/  FSETP.GEU.AND P6, PT, |R245|.reuse, 1.175494350822287508e-38, PT ;  /* 0x00800000f500780b */ /* 0x040fe20003fce200 */
[----:B------:R-:W-:-:S12]  /*249f0*/  @P3 FMUL R245, R245, 0.25 ;  /* 0x3e800000f5f53820 */ /* 0x000fd80000400000 */
[----:B------:R-:W-:-:S06]  /*24a00*/  @!P6 FMUL R245, R245, 16777216 ;  /* 0x4b800000f5f5e820 */ /* 0x000fcc0000400000 */
[----:B------:R-:W0:Y:S01]  /*24a10*/  MUFU.RCP R245, R245 ;  /* 0x000000f500f57308 */ /* 0x000e220000001000 */
[----:B---3--:R-:W-:Y:S01]  /*24a20*/  @!P6 FMUL R124, R124, 16777216 ;  /* 0x4b8000007c7ce820 */ /* 0x008fe20000400000 */
[----:B----4-:R-:W-:Y:S01]  /*24a30*/  @!P6 FMUL R123, R123, 16777216 ;  /* 0x4b8000007b7be820 */ /* 0x010fe20000400000 */
[----:B------:R-:W-:Y:S01]  /*24a40*/  @!P6 FMUL R122, R122, 16777216 ;  /* 0x4b8000007a7ae820 */ /* 0x000fe20000400000 */
        /* <DEDUP_REMOVED lines=8> */
[C---:B0-----:R-:W-:Y:S01]  /*24ad0*/  FMUL R124, R245.reuse, R124 ;  /* 0x0000007cf57c7220 */ /* 0x041fe20000400000 */
[C---:B------:R-:W-:Y:S01]  /*24ae0*/  FMUL R123, R245.reuse, R123 ;  /* 0x0000007bf57b7220 */ /* 0x040fe20000400000 */
[C---:B------:R-:W-:Y:S01]  /*24af0*/  FMUL R122, R245.reuse, R122 ;  /* 0x0000007af57a7220 */ /* 0x040fe20000400000 */
[C---:B------:R-:W-:Y:S01]  /*24b00*/  FMUL R121, R245.reuse, R121 ;  /* 0x00000079f5797220 */ /* 0x040fe20000400000 */
[C---:B------:R-:W-:Y:S01]  /*24b10*/  FMUL R120, R245.reuse, R120 ;  /* 0x00000078f5787220 */ /* 0x040fe20000400000 */
[----:B------:R-:W-:Y:S01]  /*24b20*/  STL [R1+0xd3c], R124 ;  /* 0x000d3c7c01007387 */ /* 0x000fe20000100800 */
[C---:B------:R-:W-:Y:S01]  /*24b30*/  FMUL R119, R245.reuse, R119 ;  /* 0x00000077f5777220 */ /* 0x040fe20000400000 */
[----:B------:R-:W-:Y:S01]  /*24b40*/  FMUL R118, R245, R118 ;  /* 0x00000076f5767220 */ /* 0x000fe20000400000 */
[----:B------:R-:W-:Y:S01]  /*24b50*/  @!P6 FMUL R113, R113, 16777216 ;  /* 0x4b8000007171e820 */ /* 0x000fe20000400000 */
[----:B------:R-:W-:Y:S01]  /*24b60*/  STL [R1+0xd38], R123 ;  /* 0x000d387b01007387 */ /* 0x000fe20000100800 */
[C---:B------:R-:W-:Y:S01]  /*24b70*/  FMUL R117, R245.reuse, R117 ;  /* 0x00000075f5757220 */ /* 0x040fe20000400000 */
[----:B------:R-:W-:Y:S01]  /*24b80*/  @!P6 FMUL R112, R112, 16777216 ;  /* 0x4b8000007070e820 */ /* 0x000fe20000400000 */
[----:B------:R-:W-:Y:S01]  /*24b90*/  FMUL R116, R245, R116 ;  /* 0x00000074f5747220 */ /* 0x000fe20000400000 */
[----:B------:R-:W-:Y:S01]  /*24ba0*/  STL [R1+0xd34], R122 ;  /* 0x000d347a01007387 */ /* 0x000fe20000100800 */
[----:B------:R-:W-:Y:S01]  /*24bb0*/  @!P6 FMUL R111, R111, 16777216 ;  /* 0x4b8000006f6fe820 */ /* 0x000fe20000400000 */
[----:B------:R-:W-:-:S02]  /*24bc0*/  FMUL R115, R245, R115 ;  /* 0x00000073f5737220 */ /* 0x000fc40000400000 */
[----:B------:R-:W-:Y:S01]  /*24bd0*/  STL [R1+0xd30], R121 ;  /* 0x000d307901007387 */ /* 0x000fe20000100800 */
[----:B------:R-:W-:Y:S01]  /*24be0*/  @!P6 FMUL R110, R110, 16777216 ;  /* 0x4b8000006e6ee820 */ /* 0x000fe20000400000 */
[----:B------:R-:W-:Y:S02]  /*24bf0*/  FMUL R114, R245, R114 ;  /* 0x00000072f5727220 */ /* 0x000fe40000400000 */
[----:B------:R-:W-:Y:S01]  /*24c00*/  STL [R1+0xd2c], R120 ;  /* 0x000d2c7801007387 */ /* 0x000fe20000100800 */
[----:B------:R-:W-:Y:S01]  /*24c10*/  @!P6 FMUL R109, R109, 16777216 ;  /* 0x4b8000006d6de820 */ /* 0x000fe20000400000 */
[C---:B------:R-:W-:Y:S02]  /*24c20*/  FMUL R113, R245.reuse, R113 ;  /* 0x00000071f5717220 */ /* 0x040fe40000400000 */
[----:B------:R-:W-:Y:S01]  /*24c30*/  STL [R1+0xd28], R119 ;  /* 0x000d287701007387 */ /* 0x000fe20000100800 */
[----:B------:R-:W-:Y:S01]  /*24c40*/  @!P6 FMUL R108, R108, 16777216 ;  /* 0x4b8000006c6ce820 */ /* 0x000fe20000400000 */
[----:B------:R-:W-:-:S02]  /*24c50*/  FMUL R112, R245, R112 ;  /* 0x00000070f5707220 */ /* 0x000fc40000400000 */
[----:B------:R-:W-:Y:S01]  /*24c60*/  STL [R1+0xd24], R118 ;  /* 0x000d247601007387 */ /* 0x000fe20000100800 */
[----:B------:R-:W-:Y:S01]  /*24c70*/  @!P6 FMUL R107, R107, 16777216 ;  /* 0x4b8000006b6be820 */ /* 0x000fe20000400000 */
[C---:B------:R-:W-:Y:S02]  /*24c80*/  FMUL R111, R245.reuse, R111 ;  /* 0x0000006ff56f7220 */ /* 0x040fe40000400000 */
[----:B------:R-:W-:Y:S01]  /*24c90*/  STL [R1+0xd20], R117 ;  /* 0x000d207501007387 */ /* 0x000fe20000100800 */
[----:B------:R-:W-:Y:S01]  /*24ca0*/  @!P6 FMUL R106, R106, 16777216 ;  /* 0x4b8000006a6ae820 */ /* 0x000fe20000400000 */
[----:B------:R-:W-:Y:S02]  /*24cb0*/  FMUL R110, R245, R110 ;  /* 0x0000006ef56e7220 */ /* 0x000fe40000400000 */
        /* <DEDUP_REMOVED lines=301> */
[----:B--2---:R-:W-:Y:S01]  /*25f90*/  @!P6 FMUL R5, R5, 16777216 ;  /* 0x4b8000000505e820 */ /* 0x004fe20000400000 */
        /* <DEDUP_REMOVED lines=8> */
[C---:B------:R-:W-:Y:S01]  /*26020*/  FMUL R6, R245.reuse, R6 ;  /* 0x00000006f5067220 */ /* 0x040fe20000400000 */
[----:B------:R-:W-:Y:S02]  /*26030*/  @!P6 FMUL R2, R2, 16777216 ;  /* 0x4b8000000202e820 */ /* 0x000fe40000400000 */
[----:B------:R-:W-:Y:S01]  /*26040*/  STL [R1+0x9ac], R12 ;  /* 0x0009ac0c01007387 */ /* 0x000fe20000100800 */
[C---:B------:R-:W-:Y:S01]  /*26050*/  FMUL R5, R245.reuse, R5 ;  /* 0x00000005f5057220 */ /* 0x040fe20000400000 */
[C---:B------:R-:W-:Y:S02]  /*26060*/  FMUL R4, R245.reuse, R4 ;  /* 0x00000004f5047220 */ /* 0x040fe40000400000 */
[----:B------:R-:W-:Y:S01]  /*26070*/  STL [R1+0x9a8], R11 ;  /* 0x0009a80b01007387 */ /* 0x000fe20000100800 */
[----:B------:R-:W-:-:S03]  /*26080*/  FMUL R3, R245, R3 ;  /* 0x00000003f5037220 */ /* 0x000fc60000400000 */
[----:B------:R-:W-:Y:S01]  /*26090*/  STL [R1+0x9a4], R10 ;  /* 0x0009a40a01007387 */ /* 0x000fe20000100800 */
[----:B------:R-:W-:-:S03]  /*260a0*/  @!P6 FMUL R244, R244, 16777216 ;  /* 0x4b800000f4f4e820 */ /* 0x000fc60000400000 */
[----:B------:R-:W-:Y:S01]  /*260b0*/  STL [R1+0x9a0], R9 ;  /* 0x0009a00901007387 */ /* 0x000fe20000100800 */
[----:B------:R-:W-:Y:S01]  /*260c0*/  @!P6 FMUL R249, R249, 16777216 ;  /* 0x4b800000f9f9e820 */ /* 0x000fe20000400000 */
[----:B------:R-:W-:Y:S02]  /*260d0*/  FMUL R2, R245, R2 ;  /* 0x00000002f5027220 */ /* 0x000fe40000400000 */
[----:B------:R-:W-:Y:S01]  /*260e0*/  STL [R1+0x98c], R8 ;  /* 0x00098c0801007387 */ /* 0x000fe20000100800 */
[----:B------:R-:W-:-:S03]  /*260f0*/  @!P6 FMUL R250, R250, 16777216 ;  /* 0x4b800000fafae820 */ /* 0x000fc60000400000 */
[----:B------:R-:W-:Y:S04]  /*26100*/  STL [R1+0x988], R7 ;  /* 0x0009880701007387 */ /* 0x000fe80000100800 */
[----:B------:R-:W-:Y:S04]  /*26110*/  STL [R1+0x984], R6 ;  /* 0x0009840601007387 */ /* 0x000fe80000100800 */
[----:B------:R-:W-:Y:S04]  /*26120*/  STL [R1+0x980], R5 ;  /* 0x0009800501007387 */ /* 0x000fe80000100800 */
[----:B------:R0:W-:Y:S04]  /*26130*/  STL [R1+0x96c], R4 ;  /* 0x00096c0401007387 */ /* 0x0001e80000100800 */
[----:B------:R1:W-:Y:S04]  /*26140*/  STL [R1+0x968], R3 ;  /* 0x0009680301007387 */ /* 0x0003e80000100800 */
[----:B------:R2:W-:Y:S01]  /*26150*/  STL [R1+0x964], R2 ;  /* 0x0009640201007387 */ /* 0x0005e20000100800 */
[C---:B0-----:R-:W-:Y:S01]  /*26160*/  FMUL R4, R245.reuse, R244 ;  /* 0x000000f4f5047220 */ /* 0x041fe20000400000 */
[----:B-1----:R-:W-:-:S04]  /*26170*/  FMUL R3, R245, R249 ;  /* 0x000000f9f5037220 */ /* 0x002fc80000400000 */
[----:B------:R0:W-:Y:S01]  /*26180*/  STL [R1+0x960], R4 ;  /* 0x0009600401007387 */ /* 0x0001e20000100800 */
[----:B--2---:R-:W-:-:S03]  /*26190*/  FMUL R2, R245, R250 ;  /* 0x000000faf5027220 */ /* 0x004fc60000400000 */
[----:B------:R1:W-:Y:S04]  /*261a0*/  STL [R1+0x8d0], R3 ;  /* 0x0008d00301007387 */ /* 0x0003e80000100800 */
[----:B------:R-:W2:Y:S04]  /*261b0*/  LDL.LU R251, [R1+0x860] ;  /* 0x0008600001fb7983 */ /* 0x000ea80000300800 */
[----:B------:R3:W-:Y:S04]  /*261c0*/  STL [R1+0x51c], R2 ;  /* 0x00051c0201007387 */ /* 0x0007e80000100800 */
        /* <DEDUP_REMOVED lines=94> */
[----:B------:R-:W-:-:S03]  /*267b0*/  @!P6 FMUL R0, R0, 16777216 ;  /* 0x4b8000000000e820 */ /* 0x000fc60000400000 */
[----:B------:R-:W2:Y:S01]  /*267c0*/  LDL.LU R30, [R1+0x160] ;  /* 0x00016000011e7983 */ /* 0x000ea20000300800 */
[----:B------:R-:W-:-:S03]  /*267d0*/  @!P6 FMUL R252, R252, 16777216 ;  /* 0x4b800000fcfce820 */ /* 0x000fc60000400000 */
[----:B------:R-:W2:Y:S01]  /*267e0*/  LDL.LU R29, [R1+0x158] ;  /* 0x00015800011d7983 */ /* 0x000ea20000300800 */
[----:B------:R-:W-:-:S03]  /*267f0*/  FMUL R0, R245, R0 ;  /* 0x00000000f5007220 */ /* 0x000fc60000400000 */
[----:B------:R-:W2:Y:S01]  /*26800*/  LDL.LU R28, [R1+0x150] ;  /* 0x00015000011c7983 */ /* 0x000ea20000300800 */
[----:B------:R-:W-:-:S03]  /*26810*/  FMUL R252, R245, R252 ;  /* 0x000000fcf5fc7220 */ /* 0x000fc60000400000 */
        /* <DEDUP_REMOVED lines=8> */
[----:B0-----:R-:W2:Y:S04]  /*268a0*/  LDL.LU R4, [R1+0x108] ;  /* 0x0001080001047983 */ /* 0x001ea80000300800 */
        /* <DEDUP_REMOVED lines=18> */
[----:B-1----:R-:W2:Y:S04]  /*269d0*/  LDL.LU R3, [R1+0x70] ;  /* 0x0000700001037983 */ /* 0x002ea80000300800 */
[----:B---3--:R-:W3:Y:S04]  /*269e0*/  LDL.LU R2, [R1+0x68] ;  /* 0x0000680001027983 */ /* 0x008ee80000300800 */
[----:B------:R-:W3:Y:S01]  /*269f0*/  LDL.LU R250, [R1+0x60] ;  /* 0x0000600001fa7983 */ /* 0x000ee20000300800 */
[C---:B------:R-:W-:Y:S01]  /*26a00*/  FSETP.GEU.AND P4, PT, |R246|.reuse, 1.175494350822287508e-38, PT ;  /* 0x00800000f600780b */ /* 0x040fe20003f8e200 */
[----:B------:R-:W-:-:S12]  /*26a10*/  @P2 FMUL R246, R246, 0.25 ;  /* 0x3e800000f6f62820 */ /* 0x000fd80000400000 */
[----:B------:R-:W-:-:S06]  /*26a20*/  @!P4 FMUL R246, R246, 16777216 ;  /* 0x4b800000f6f6c820 */ /* 0x000fcc0000400000 */
[----:B------:R-:W0:Y:S01]  /*26a30*/  MUFU.RCP R246, R246 ;  /* 0x000000f600f67308 */ /* 0x000e220000001000 */
[----:B----4-:R-:W-:Y:S01]  /*26a40*/  @!P4 FMUL R124, R124, 16777216 ;  /* 0x4b8000007c7cc820 */ /* 0x010fe20000400000 */
[----:B--2---:R-:W-:Y:S01]  /*26a50*/  @!P4 FMUL R123, R123, 16777216 ;  /* 0x4b8000007b7bc820 */ /* 0x004fe20000400000 */
        /* <DEDUP_REMOVED lines=8> */
[----:B------:R-:W-:-:S02]  /*26ae0*/  FMUL R121, R246, R121 ;  /* 0x00000079f6797220 */ /* 0x000fc40000400000 */
[----:B------:R0:W-:Y:S01]  /*26af0*/  STL [R1+0xccc], R124 ;  /* 0x000ccc7c01007387 */ /* 0x0001e20000100800 */
[C---:B------:R-:W-:Y:S01]  /*26b00*/  FMUL R120, R246.reuse, R120 ;  /* 0x00000078f6787220 */ /* 0x040fe20000400000 */
[----:B------:R-:W-:Y:S01]  /*26b10*/  @!P4 FMUL R117, R117, 16777216 ;  /* 0x4b8000007575c820 */ /* 0x000fe20000400000 */
[----:B------:R-:W-:Y:S01]  /*26b20*/  FMUL R119, R246, R119 ;  /* 0x00000077f6777220 */ /* 0x000fe20000400000 */
[----:B------:R-:W-:Y:S01]  /*26b30*/  @!P4 FMUL R116, R116, 16777216 ;  /* 0x4b8000007474c820 */ /* 0x000fe20000400000 */
[----:B0-----:R-:W2:Y:S04]  /*26b40*/  LDL.LU R124, [R1+0xf48] ;  /* 0x000f4800017c7983 */ /* 0x001ea80000300800 */
[----:B------:R0:W-:Y:S01]  /*26b50*/  STL [R1+0xcc8], R123 ;  /* 0x000cc87b01007387 */ /* 0x0001e20000100800 */
[C---:B------:R-:W-:Y:S01]  /*26b60*/  FMUL R118, R246.reuse, R118 ;  /* 0x00000076f6767220 */ /* 0x040fe20000400000 */
[----:B------:R-:W-:Y:S01]  /*26b70*/  @!P4 FMUL R115, R115, 16777216 ;  /* 0x4b8000007373c820 */ /* 0x000fe20000400000 */
[----:B------:R-:W-:Y:S01]  /*26b80*/  FMUL R117, R246, R117 ;  /* 0x00000075f6757220 */ /* 0x000fe20000400000 */
[----:B0-----:R-:W4:Y:S04]  /*26b90*/  LDL.LU R123, [R1+0xf44] ;  /* 0x000f4400017b7983 */ /* 0x001f280000300800 */
[----:B------:R0:W-:Y:S01]  /*26ba0*/  STL [R1+0xcc4], R122 ;  /* 0x000cc47a01007387 */ /* 0x0001e20000100800 */
[----:B------:R-:W-:Y:S01]  /*26bb0*/  @!P4 FMUL R114, R114, 16777216 ;  /* 0x4b8000007272c820 */ /* 0x000fe20000400000 */
[----:B------:R-:W-:-:S02]  /*26bc0*/  FMUL R116, R246, R116 ;  /* 0x00000074f6747220 */ /* 0x000fc40000400000 */
[----:B0-----:R-:W2:Y:S04]  /*26bd0*/  LDL.LU R122, [R1+0xf40] ;  /* 0x000f4000017a7983 */ /* 0x001ea80000300800 */
[----:B------:R0:W-:Y:S01]  /*26be0*/  STL [R1+0xcc0], R121 ;  /* 0x000cc07901007387 */ /* 0x0001e20000100800 */
[----:B------:R-:W-:Y:S01]  /*26bf0*/  @!P4 FMUL R113, R113, 16777216 ;  /* 0x4b8000007171c820 */ /* 0x000fe20000400000 */
[----:B------:R-:W-:Y:S02]  /*26c00*/  FMUL R115, R246, R115 ;  /* 0x00000073f6737220 */ /* 0x000fe40000400000 */
[----:B0-----:R-:W4:Y:S04]  /*26c10*/  LDL.LU R121, [R1+0xf3c] ;  /* 0x000f3c0001797983 */ /* 0x001f280000300800 */
[----:B------:R0:W-:Y:S01]  /*26c20*/  STL [R1+0xcac], R120 ;  /* 0x000cac7801007387 */ /* 0x0001e20000100800 */
[----:B------:R-:W-:Y:S01]  /*26c30*/  @!P4 FMUL R112, R112, 16777216 ;  /* 0x4b8000007070c820 */ /* 0x000fe20000400000 */
[----:B------:R-:W-:-:S02]  /*26c40*/  FMUL R114, R246, R114 ;  /* 0x00000072f6727220 */ /* 0x000fc40000400000 */
[----:B0-----:R-:W4:Y:S04]  /*26c50*/  LDL.LU R120, [R1+0xf38] ;  /* 0x000f380001787983 */ /* 0x001f280000300800 */
[----:B------:R0:W-:Y:S01]  /*26c60*/  STL [R1+0xca8], R119 ;  /* 0x000ca87701007387 */ /* 0x0001e20000100800 */
[----:B------:R-:W-:Y:S01]  /*26c70*/  @!P4 FMUL R111, R111, 16777216 ;  /* 0x4b8000006f6fc820 */ /* 0x000fe20000400000 */
[----:B------:R-:W-:Y:S02]  /*26c80*/  FMUL R113, R246, R113 ;  /* 0x00000071f6717220 */ /* 0x000fe40000400000 */
[----:B0-----:R-:W2:Y:S04]  /*26c90*/  LDL.LU R119, [R1+0xf34] ;  /* 0x000f340001777983 */ /* 0x001ea80000300800 */
        /* <DEDUP_REMOVED lines=334> */
[C---:B------:R-:W-:Y:S02]  /*28180*/  FMUL R29, R246.reuse, R29 ;  /* 0x0000001df61d7220 */ /* 0x040fe40000400000 */
[----:B0-----:R-:W4:Y:S04]  /*28190*/  LDL.LU R35, [R1+0xde4] ;  /* 0x000de40001237983 */ /* 0x001f280000300800 */
[----:B------:R0:W-:Y:S01]  /*281a0*/  STL [R1+0x994], R34 ;  /* 0x0009942201007387 */ /* 0x0001e20000100800 */
[----:B------:R-:W-:Y:S01]  /*281b0*/  @!P4 FMUL R245, R245, 16777216 ;  /* 0x4b800000f5f5c820 */ /* 0x000fe20000400000 */
[----:B------:R-:W-:Y:S01]  /*281c0*/  FMUL R28, R246, R28 ;  /* 0x0000001cf61c7220 */ /* 0x000fe20000400000 */
[----:B------:R-:W-:Y:S01]  /*281d0*/  @!P4 FMUL R16, R16, 16777216 ;  /* 0x4b8000001010c820 */ /* 0x000fe20000400000 */
[----:B0-----:R-:W2:Y:S04]  /*281e0*/  LDL.LU R34, [R1+0xde0] ;  /* 0x000de00001227983 */ /* 0x001ea80000300800 */
[----:B------:R0:W-:Y:S01]  /*281f0*/  STL [R1+0x990], R33 ;  /* 0x0009902101007387 */ /* 0x0001e20000100800 */
[C---:B------:R-:W-:Y:S01]  /*28200*/  FMUL R27, R246.reuse, R27 ;  /* 0x0000001bf61b7220 */ /* 0x040fe20000400000 */
[----:B------:R-:W-:-:S02]  /*28210*/  FMUL R245, R246, R245 ;  /* 0x000000f5f6f57220 */ /* 0x000fc40000400000 */
[----:B0-----:R-:W4:Y:S04]  /*28220*/  LDL.LU R33, [R1+0xddc] ;  /* 0x000ddc0001217983 */ /* 0x001f280000300800 */
[----:B------:R0:W-:Y:S01]  /*28230*/  STL [R1+0x97c], R32 ;  /* 0x00097c2001007387 */ /* 0x0001e20000100800 */
[----:B------:R-:W-:Y:S01]  /*28240*/  FMUL R16, R246, R16 ;  /* 0x00000010f6107220 */ /* 0x000fe20000400000 */
[----:B------:R-:W-:Y:S02]  /*28250*/  @!P4 FMUL R13, R13, 16777216 ;  /* 0x4b8000000d0dc820 */ /* 0x000fe40000400000 */
[----:B0-----:R-:W4:Y:S04]  /*28260*/  LDL.LU R32, [R1+0xdd8] ;  /* 0x000dd80001207983 */ /* 0x001f280000300800 */
[----:B------:R0:W-:Y:S01]  /*28270*/  STL [R1+0x978], R31 ;  /* 0x0009781f01007387 */ /* 0x0001e20000100800 */
[----:B------:R-:W-:Y:S01]  /*28280*/  @!P4 FMUL R12, R12, 16777216 ;  /* 0x4b8000000c0cc820 */ /* 0x000fe20000400000 */
[----:B------:R-:W-:-:S02]  /*28290*/  @!P4 FMUL R9, R9, 16777216 ;  /* 0x4b8000000909c820 */ /* 0x000fc40000400000 */
[----:B0-----:R-:W2:Y:S04]  /*282a0*/  LDL.LU R31, [R1+0xdd4] ;  /* 0x000dd400011f7983 */ /* 0x001ea80000300800 */
[----:B------:R0:W-:Y:S01]  /*282b0*/  STL [R1+0x974], R30 ;  /* 0x0009741e01007387 */ /* 0x0001e20000100800 */
[----:B------:R-:W-:Y:S01]  /*282c0*/  @!P4 FMUL R8, R8, 16777216 ;  /* 0x4b8000000808c820 */ /* 0x000fe20000400000 */
[----:B------:R-:W-:Y:S02]  /*282d0*/  @!P4 FMUL R5, R5, 16777216 ;  /* 0x4b8000000505c820 */ /* 0x000fe40000400000 */
[----:B0-----:R-:W4:Y:S04]  /*282e0*/  LDL.LU R30, [R1+0xdd0] ;  /* 0x000dd000011e7983 */ /* 0x001f280000300800 */
[----:B------:R0:W-:Y:S01]  /*282f0*/  STL [R1+0x970], R29 ;  /* 0x0009701d01007387 */ /* 0x0001e20000100800 */
[----:B------:R-:W-:-:S03]  /*28300*/  @!P4 FMUL R4, R4, 16777216 ;  /* 0x4b8000000404c820 */ /* 0x000fc60000400000 */
[----:B0-----:R-:W2:Y:S04]  /*28310*/  LDL.LU R29, [R1+0xdcc] ;  /* 0x000dcc00011d7983 */ /* 0x001ea80000300800 */
[----:B------:R0:W-:Y:S01]  /*28320*/  STL [R1+0x95c], R28 ;  /* 0x00095c1c01007387 */ /* 0x0001e20000100800 */
[----:B------:R-:W-:-:S03]  /*28330*/  @!P4 FMUL R244, R244, 16777216 ;  /* 0x4b800000f4f4c820 */ /* 0x000fc60000400000 */
[----:B0-----:R-:W2:Y:S04]  /*28340*/  LDL.LU R28, [R1+0xdc8] ;  /* 0x000dc800011c7983 */ /* 0x001ea80000300800 */
[----:B------:R0:W-:Y:S01]  /*28350*/  STL [R1+0x958], R27 ;  /* 0x0009581b01007387 */ /* 0x0001e20000100800 */
[----:B------:R-:W-:-:S03]  /*28360*/  @!P4 FMUL R249, R249, 16777216 ;  /* 0x4b800000f9f9c820 */ /* 0x000fc60000400000 */
[----:B0-----:R-:W4:Y:S04]  /*28370*/  LDL.LU R27, [R1+0xdc4] ;  /* 0x000dc400011b7983 */ /* 0x001f280000300800 */
[----:B------:R0:W-:Y:S04]  /*28380*/  STL [R1+0x954], R245 ;  /* 0x000954f501007387 */ /* 0x0001e80000100800 */
[----:B------:R1:W-:Y:S01]  /*28390*/  STL [R1+0x950], R16 ;  /* 0x0009501001007387 */ /* 0x0003e20000100800 */
[C---:B0-----:R-:W-:Y:S01]  /*283a0*/  FMUL R245, R246.reuse, R13 ;  /* 0x0000000df6f57220 */ /* 0x041fe20000400000 */
[C---:B------:R-:W-:Y:S01]  /*283b0*/  FMUL R13, R246.reuse, R9 ;  /* 0x00000009f60d7220 */ /* 0x040fe20000400000 */
[C---:B-1----:R-:W-:Y:S01]  /*283c0*/  FMUL R16, R246.reuse, R12 ;  /* 0x0000000cf6107220 */ /* 0x042fe20000400000 */
[C---:B------:R-:W-:Y:S01]  /*283d0*/  FMUL R12, R246.reuse, R8 ;  /* 0x00000008f60c7220 */ /* 0x040fe20000400000 */
[C---:B------:R-:W-:Y:S01]  /*283e0*/  FMUL R9, R246.reuse, R5 ;  /* 0x00000005f6097220 */ /* 0x040fe20000400000 */
[----:B------:R0:W-:Y:S01]  /*283f0*/  STL [R1+0x510], R245 ;  /* 0x000510f501007387 */ /* 0x0001e20000100800 */
[C---:B------:R-:W-:Y:S01]  /*28400*/  FMUL R8, R246.reuse, R4 ;  /* 0x00000004f6087220 */ /* 0x040fe20000400000 */
[----:B------:R-:W-:-:S02]  /*28410*/  FMUL R5, R246, R244 ;  /* 0x000000f4f6057220 */ /* 0x000fc40000400000 */
[----:B------:R1:W-:Y:S01]  /*28420*/  STL [R1+0x508], R16 ;  /* 0x0005081001007387 */ /* 0x0003e20000100800 */
[----:B------:R-:W-:-:S03]  /*28430*/  FMUL R4, R246, R249 ;  /* 0x000000f9f6047220 */ /* 0x000fc60000400000 */
[----:B------:R3:W-:Y:S04]  /*28440*/  STL [R1+0x500], R13 ;  /* 0x0005000d01007387 */ /* 0x0007e80000100800 */
[----:B------:R3:W-:Y:S04]  /*28450*/  STL [R1+0x4f8], R12 ;  /* 0x0004f80c01007387 */ /* 0x0007e80000100800 */
[----:B------:R3:W-:Y:S04]  /*28460*/  STL [R1+0x4f0], R9 ;  /* 0x0004f00901007387 */ /* 0x0007e80000100800 */
[----:B------:R3:W-:Y:S01]  /*28470*/  STL [R1+0x4e8], R8 ;  /* 0x0004e80801007387 */ /* 0x0007e20000100800 */
[----:B------:R-:W-:-:S03]  /*28480*/  @!P4 FMUL R26, R26, 16777216 ;  /* 0x4b8000001a1ac820 */ /* 0x000fc60000400000 */
[----:B0-----:R-:W2:Y:S04]  /*28490*/  LDL.LU R245, [R1+0x864] ;  /* 0x0008640001f57983 */ /* 0x001ea80000300800 */
[----:B------:R0:W-:Y:S01]  /*284a0*/  STL [R1+0x4e0], R5 ;  /* 0x0004e00501007387 */ /* 0x0001e20000100800 */
[----:B------:R-:W-:-:S03]  /*284b0*/  @!P4 FMUL R25, R25, 16777216 ;  /* 0x4b8000001919c820 */ /* 0x000fc60000400000 */
[----:B-1----:R-:W4:Y:S04]  /*284c0*/  LDL.LU R16, [R1+0x64] ;  /* 0x0000640001107983 */ /* 0x002f280000300800 */
[----:B------:R1:W-:Y:S01]  /*284d0*/  STL [R1+0x4d8], R4 ;  /* 0x0004d80401007387 */ /* 0x0003e20000100800 */
[----:B------:R-:W-:-:S03]  /*284e0*/  @!P4 FMUL R24, R24, 16777216 ;  /* 0x4b8000001818c820 */ /* 0x000fc60000400000 */
[----:B---3--:R-:W3:Y:S01]  /*284f0*/  LDL.LU R13, [R1+0x58] ;  /* 0x00005800010d7983 */ /* 0x008ee20000300800 */
[----:B------:R-:W-:-:S03]  /*28500*/  FMUL R26, R246, R26 ;  /* 0x0000001af61a7220 */ /* 0x000fc60000400000 */
[----:B------:R-:W2:Y:S01]  /*28510*/  LDL.LU R12, [R1+0x4c] ;  /* 0x00004c00010c7983 */ /* 0x000ea20000300800 */
[----:B------:R-:W-:-:S03]  /*28520*/  @!P4 FMUL R23, R23, 16777216 ;  /* 0x4b8000001717c820 */ /* 0x000fc60000400000 */
[----:B------:R-:W2:Y:S01]  /*28530*/  LDL.LU R9, [R1+0x48] ;  /* 0x0000480001097983 */ /* 0x000ea20000300800 */
[----:B------:R-:W-:-:S03]  /*28540*/  FMUL R25, R246, R25 ;  /* 0x00000019f6197220 */ /* 0x000fc60000400000 */
[----:B------:R-:W2:Y:S01]  /*28550*/  LDL.LU R8, [R1+0x3c] ;  /* 0x00003c0001087983 */ /* 0x000ea20000300800 */
[----:B------:R-:W-:-:S03]  /*28560*/  @!P4 FMUL R22, R22, 16777216 ;  /* 0x4b8000001616c820 */ /* 0x000fc60000400000 */
[----:B0-----:R-:W2:Y:S01]  /*28570*/  LDL.LU R5, [R1+0x38] ;  /* 0x0000380001057983 */ /* 0x001ea20000300800 */
[----:B------:R-:W-:-:S03]  /*28580*/  FMUL R24, R246, R24 ;  /* 0x00000018f6187220 */ /* 0x000fc60000400000 */
[----:B-1----:R-:W2:Y:S01]  /*28590*/  LDL.LU R4, [R1+0x2c] ;  /* 0x00002c0001047983 */ /* 0x002ea20000300800 */
[----:B------:R-:W-:-:S03]  /*285a0*/  @!P4 FMUL R21, R21, 16777216 ;  /* 0x4b8000001515c820 */ /* 0x000fc60000400000 */
[----:B------:R-:W2:Y:S01]  /*285b0*/  LDL.LU R244, [R1+0x28] ;  /* 0x0000280001f47983 */ /* 0x000ea20000300800 */
[----:B------:R-:W-:-:S03]  /*285c0*/  FMUL R23, R246, R23 ;  /* 0x00000017f6177220 */ /* 0x000fc60000400000 */
[----:B------:R-:W2:Y:S01]  /*285d0*/  LDL.LU R249, [R1+0x1c] ;  /* 0x00001c0001f97983 */ /* 0x000ea20000300800 */
[----:B------:R-:W-:-:S03]  /*285e0*/  @!P4 FMUL R20, R20, 16777216 ;  /* 0x4b8000001414c820 */ /* 0x000fc60000400000 */
        /* <DEDUP_REMOVED lines=9> */
[C---:B------:R-:W-:Y:S01]  /*28680*/  FMUL R19, R246.reuse, R19 ;  /* 0x00000013f6137220 */ /* 0x040fe20000400000 */
        /* <DEDUP_REMOVED lines=34> */
[C---:B------:R-:W-:Y:S01]  /*288b0*/  FMUL R3, R246.reuse, R3 ;  /* 0x00000003f6037220 */ /* 0x040fe20000400000 */
[----:B------:R-:W-:-:S02]  /*288c0*/  FMUL R2, R246, R2 ;  /* 0x00000002f6027220 */ /* 0x000fc40000400000 */
[----:B0-----:R-:W2:Y:S04]  /*288d0*/  LDL.LU R15, [R1+0xd98] ;  /* 0x000d9800010f7983 */ /* 0x001ea80000300800 */
[----:B------:R0:W-:Y:S01]  /*288e0*/  STL [R1+0x98], R14 ;  /* 0x0000980e01007387 */ /* 0x0001e20000100800 */
[----:B------:R-:W-:Y:S01]  /*288f0*/  @!P4 FMUL R251, R251, 16777216 ;  /* 0x4b800000fbfbc820 */ /* 0x000fe20000400000 */
[----:B------:R-:W-:Y:S02]  /*28900*/  @!P4 FMUL R250, R250, 16777216 ;  /* 0x4b800000fafac820 */ /* 0x000fe40000400000 */
[----:B0-----:R-:W2:Y:S04]  /*28910*/  LDL.LU R14, [R1+0xd94] ;  /* 0x000d9400010e7983 */ /* 0x001ea80000300800 */
[----:B------:R0:W-:Y:S01]  /*28920*/  STL [R1+0x90], R11 ;  /* 0x0000900b01007387 */ /* 0x0001e20000100800 */
[----:B------:R-:W-:-:S03]  /*28930*/  FMUL R251, R246, R251 ;  /* 0x000000fbf6fb7220 */ /* 0x000fc60000400000 */
[----:B0-----:R-:W2:Y:S04]  /*28940*/  LDL.LU R11, [R1+0xd90] ;  /* 0x000d9000010b7983 */ /* 0x001ea80000300800 */
[----:B------:R0:W-:Y:S01]  /*28950*/  STL [R1+0x88], R10 ;  /* 0x0000880a01007387 */ /* 0x0001e20000100800 */
[----:B------:R-:W-:-:S03]  /*28960*/  FMUL R246, R246, R250 ;  /* 0x000000faf6f67220 */ /* 0x000fc60000400000 */
[----:B0-----:R-:W2:Y:S04]  /*28970*/  LDL.LU R10, [R1+0xd8c] ;  /* 0x000d8c00010a7983 */ /* 0x001ea80000300800 */
[----:B------:R0:W-:Y:S04]  /*28980*/  STL [R1+0x80], R7 ;  /* 0x0000800701007387 */ /* 0x0001e80000100800 */
[----:B0-----:R-:W2:Y:S04]  /*28990*/  LDL.LU R7, [R1+0xd88] ;  /* 0x000d880001077983 */ /* 0x001ea80000300800 */
[----:B------:R0:W-:Y:S04]  /*289a0*/  STL [R1+0x78], R6 ;  /* 0x0000780601007387 */ /* 0x0001e80000100800 */
[----:B0-----:R-:W2:Y:S04]  /*289b0*/  LDL.LU R6, [R1+0xd84] ;  /* 0x000d840001067983 */ /* 0x001ea80000300800 */
[----:B------:R0:W-:Y:S04]  /*289c0*/  STL [R1+0x70], R3 ;  /* 0x0000700301007387 */ /* 0x0001e80000100800 */
[----:B0-----:R-:W2:Y:S04]  /*289d0*/  LDL.LU R3, [R1+0xd80] ;  /* 0x000d800001037983 */ /* 0x001ea80000300800 */
[----:B------:R0:W-:Y:S04]  /*289e0*/  STL [R1+0x10], R2 ;  /* 0x0000100201007387 */ /* 0x0001e80000100800 */
[----:B0-----:R-:W2:Y:S04]  /*289f0*/  LDL.LU R2, [R1+0xd7c] ;  /* 0x000d7c0001027983 */ /* 0x001ea80000300800 */
[----:B------:R-:W2:Y:S01]  /*28a00*/  LDL.LU R250, [R1+0xd78] ;  /* 0x000d780001fa7983 */ /* 0x000ea20000300800 */
[C---:B------:R-:W-:Y:S01]  /*28a10*/  FSETP.GEU.AND P3, PT, |R247|.reuse, 1.175494350822287508e-38, PT ;  /* 0x00800000f700780b */ /* 0x040fe20003f6e200 */
[----:B------:R-:W-:-:S12]  /*28a20*/  @P0 FMUL R247, R247, 0.25 ;  /* 0x3e800000f7f70820 */ /* 0x000fd80000400000 */
[----:B------:R-:W-:-:S06]  /*28a30*/  @!P3 FMUL R247, R247, 16777216 ;  /* 0x4b800000f7f7b820 */ /* 0x000fcc0000400000 */
[----:B------:R-:W0:Y:S01]  /*28a40*/  MUFU.RCP R247, R247 ;  /* 0x000000f700f77308 */ /* 0x000e220000001000 */
[----:B----4-:R-:W-:Y:S01]  /*28a50*/  @!P3 FMUL R16, R16, 16777216 ;  /* 0x4b8000001010b820 */ /* 0x010fe20000400000 */
[----:B---3--:R-:W-:Y:S01]  /*28a60*/  @!P3 FMUL R13, R13, 16777216 ;  /* 0x4b8000000d0db820 */ /* 0x008fe20000400000 */
[----:B--2---:R-:W-:Y:S01]  /*28a70*/  @!P3 FMUL R12, R12, 16777216 ;  /* 0x4b8000000c0cb820 */ /* 0x004fe20000400000 */
[----:B------:R-:W-:Y:S01]  /*28a80*/  @!P3 FMUL R9, R9, 16777216 ;  /* 0x4b8000000909b820 */ /* 0x000fe20000400000 */
[----:B------:R-:W-:Y:S01]  /*28a90*/  @!P3 FMUL R8, R8, 16777216 ;  /* 0x4b8000000808b820 */ /* 0x000fe20000400000 */
[C---:B0-----:R-:W-:Y:S01]  /*28aa0*/  FMUL R16, R247.reuse, R16 ;  /* 0x00000010f7107220 */ /* 0x041fe20000400000 */
[C---:B------:R-:W-:Y:S01]  /*28ab0*/  FMUL R13, R247.reuse, R13 ;  /* 0x0000000df70d7220 */ /* 0x040fe20000400000 */
[----:B------:R-:W-:Y:S01]  /*28ac0*/  FMUL R12, R247, R12 ;  /* 0x0000000cf70c7220 */ /* 0x000fe20000400000 */
[----:B------:R-:W-:Y:S01]  /*28ad0*/  @!P3 FMUL R5, R5, 16777216 ;  /* 0x4b8000000505b820 */ /* 0x000fe20000400000 */
[C---:B------:R-:W-:Y:S01]  /*28ae0*/  FMUL R9, R247.reuse, R9 ;  /* 0x00000009f7097220 */ /* 0x040fe20000400000 */
[----:B------:R0:W-:Y:S01]  /*28af0*/  STL [R1+0xbf0], R16 ;  /* 0x000bf01001007387 */ /* 0x0001e20000100800 */
[----:B------:R-:W-:Y:S01]  /*28b00*/  @!P3 FMUL R4, R4, 16777216 ;  /* 0x4b8000000404b820 */ /* 0x000fe20000400000 */
[C---:B------:R-:W-:Y:S01]  /*28b10*/  FMUL R8, R247.reuse, R8 ;  /* 0x00000008f7087220 */ /* 0x040fe20000400000 */
[----:B------:R-:W-:Y:S01]  /*28b20*/  @!P3 FMUL R244, R244, 16777216 ;  /* 0x4b800000f4f4b820 */ /* 0x000fe20000400000 */
[----:B------:R-:W-:Y:S01]  /*28b30*/  FMUL R5, R247, R5 ;  /* 0x00000005f7057220 */ /* 0x000fe20000400000 */
[----:B0-----:R-:W2:Y:S04]  /*28b40*/  LDL.LU R16, [R1+0xd74] ;  /* 0x000d740001107983 */ /* 0x001ea80000300800 */
[----:B------:R0:W-:Y:S01]  /*28b50*/  STL [R1+0xbe8], R13 ;  /* 0x000be80d01007387 */ /* 0x0001e20000100800 */
[----:B------:R-:W-:Y:S01]  /*28b60*/  @!P3 FMUL R249, R249, 16777216 ;  /* 0x4b800000f9f9b820 */ /* 0x000fe20000400000 */
[C---:B------:R-:W-:Y:S01]  /*28b70*/  FMUL R4, R247.reuse, R4 ;  /* 0x00000004f7047220 */ /* 0x040fe20000400000 */
[C---:B------:R-:W-:Y:S01]  /*28b80*/  FMUL R244, R247.reuse, R244 ;  /* 0x000000f4f7f47220 */ /* 0x040fe20000400000 */
[----:B0-----:R-:W3:Y:S04]  /*28b90*/  LDL.LU R13, [R1+0xd70] ;  /* 0x000d7000010d7983 */ /* 0x001ee80000300800 */
[----:B------:R0:W-:Y:S01]  /*28ba0*/  STL [R1+0xbe4], R12 ;  /* 0x000be40c01007387 */ /* 0x0001e20000100800 */
[----:B------:R-:W-:-:S03]  /*28bb0*/  FMUL R249, R247, R249 ;  /* 0x000000f9f7f97220 */ /* 0x000fc60000400000 */
[----:B0-----:R-:W4:Y:S04]  /*28bc0*/  LDL.LU R12, [R1+0xd6c] ;  /* 0x000d6c00010c7983 */ /* 0x001f280000300800 */
[----:B------:R0:W-:Y:S04]  /*28bd0*/  STL [R1+0xbe0], R9 ;  /* 0x000be00901007387 */ /* 0x0001e80000100800 */
[----:B0-----:R-:W2:Y:S04]  /*28be0*/  LDL.LU R9, [R1+0xd68] ;  /* 0x000d680001097983 */ /* 0x001ea80000300800 */
[----:B------:R0:W-:Y:S04]  /*28bf0*/  STL [R1+0xbc0], R8 ;  /* 0x000bc00801007387 */ /* 0x0001e80000100800 */
[----:B0-----:R-:W4:Y:S04]  /*28c00*/  LDL.LU R8, [R1+0xd64] ;  /* 0x000d640001087983 */ /* 0x001f280000300800 */
[----:B------:R0:W-:Y:S04]  /*28c10*/  STL [R1+0xbb8], R5 ;  /* 0x000bb80501007387 */ /* 0x0001e80000100800 */
[----:B0-----:R-:W3:Y:S04]  /*28c20*/  LDL.LU R5, [R1+0xd60] ;  /* 0x000d600001057983 */ /* 0x001ee80000300800 */
[----:B------:R0:W-:Y:S04]  /*28c30*/  STL [R1+0xbb4], R4 ;  /* 0x000bb40401007387 */ /* 0x0001e80000100800 */
[----:B0-----:R-:W2:Y:S04]  /*28c40*/  LDL.LU R4, [R1+0xd5c] ;  /* 0x000d5c0001047983 */ /* 0x001ea80000300800 */
[----:B------:R0:W-:Y:S04]  /*28c50*/  STL [R1+0xbb0], R244 ;  /* 0x000bb0f401007387 */ /* 0x0001e80000100800 */
[----:B0-----:R-:W4:Y:S04]  /*28c60*/  LDL.LU R244, [R1+0xd58] ;  /* 0x000d580001f47983 */ /* 0x001f280000300800 */
[----:B------:R0:W-:Y:S04]  /*28c70*/  STL [R1+0xb90], R249 ;  /* 0x000b90f901007387 */ /* 0x0001e80000100800 */
[----:B0-----:R-:W3:Y:S01]  /*28c80*/  LDL.LU R249, [R1+0xd54] ;  /* 0x000d540001f97983 */ /* 0x001ee20000300800 */
        /* <DEDUP_REMOVED lines=13> */
[----:B------:R-:W-:-:S04]  /*28d60*/  @!P3 FMUL R6, R6, 16777216 ;  /* 0x4b8000000606b820 */ /* 0x000fc80000400000 */
[----:B------:R-:W-:Y:S01]  /*28d70*/  FMUL R6, R247, R6 ;  /* 0x00000006f7067220 */ /* 0x000fe20000400000 */
[----:B------:R-:W-:Y:S01]  /*28d80*/  @!P3 FMUL R3, R3, 16777216 ;  /* 0x4b8000000303b820 */ /* 0x000fe20000400000 */
[----:B------:R-:W-:Y:S01]  /*28d90*/  @!P3 FMUL R250, R250, 16777216 ;  /* 0x4b800000fafab820 */ /* 0x000fe20000400000 */
[----:B------:R-:W-:-:S03]  /*28da0*/  @!P3 FMUL R2, R2, 16777216 ;  /* 0x4b8000000202b820 */ /* 0x000fc60000400000 */
[----:B------:R-:W-:-:S05]  /*28db0*/  FMUL R250, R247, R250 ;  /* 0x000000faf7fa7220 */ /* 0x000fca0000400000 */
[----:B------:R0:W-:Y:S02]  /*28dc0*/  STL [R1+0xb88], R250 ;  /* 0x000b88fa01007387 */ /* 0x0001e40000100800 */
[C---:B0-----:R-:W-:Y:S01]  /*28dd0*/  FMUL R250, R247.reuse, R2 ;  /* 0x00000002f7fa7220 */ /* 0x041fe20000400000 */
[C---:B------:R-:W-:Y:S01]  /*28de0*/  FMUL R2, R247.reuse, R3 ;  /* 0x00000003f7027220 */ /* 0x040fe20000400000 */
[----:B------:R-:W-:-:S03]  /*28df0*/  FMUL R3, R247, R7 ;  /* 0x00000007f7037220 */ /* 0x000fc60000400000 */
[----:B------:R-:W-:Y:S04]  /*28e00*/  STL [R1+0xb84], R250 ;  /* 0x000b84fa01007387 */ /* 0x000fe80000100800 */
[----:B------:R0:W-:Y:S04]  /*28e10*/  STL [R1+0xb80], R2 ;  /* 0x000b800201007387 */ /* 0x0001e80000100800 */
[----:B------:R1:W-:Y:S01]  /*28e20*/  STL [R1+0xb60], R6 ;  /* 0x000b600601007387 */ /* 0x0003e20000100800 */
[----:B0-----:R-:W-:-:S03]  /*28e30*/  FMUL R2, R247, R10 ;  /* 0x0000000af7027220 */ /* 0x001fc60000400000 */
[----:B------:R0:W-:Y:S01]  /*28e40*/  STL [R1+0xb58], R3 ;  /* 0x000b580301007387 */ /* 0x0001e20000100800 */
[----:B-1----:R-:W-:-:S03]  /*28e50*/  FMUL R6, R247, R11 ;  /* 0x0000000bf7067220 */ /* 0x002fc60000400000 */
        /* <DEDUP_REMOVED lines=20> */
[----:B0-----:R-:W2:Y:S04]  /*28fa0*/  LDL.LU R2, [R1+0x86c] ;  /* 0x00086c0001027983 */ /* 0x001ea80000300800 */
[----:B------:R0:W-:Y:S04]  /*28fb0*/  STL [R1+0xad0], R6 ;  /* 0x000ad00601007387 */ /* 0x0001e80000100800 */
[----:B------:R-:W2:Y:S04]  /*28fc0*/  LDL.LU R15, [R1+0x54] ;  /* 0x00005400010f7983 */ /* 0x000ea80000300800 */
[----:B------:R1:W-:Y:S04]  /*28fd0*/  STL [R1+0xac8], R3 ;  /* 0x000ac80301007387 */ /* 0x0003e80000100800 */
[----:B------:R-:W2:Y:S04]  /*28fe0*/  LDL.LU R14, [R1+0x50] ;  /* 0x00005000010e7983 */ /* 0x000ea80000300800 */
[----:B------:R-:W2:Y:S04]  /*28ff0*/  LDL.LU R11, [R1+0x44] ;  /* 0x00004400010b7983 */ /* 0x000ea80000300800 */
[----:B------:R-:W2:Y:S04]  /*29000*/  LDL.LU R10, [R1+0x40] ;  /* 0x00004000010a7983 */ /* 0x000ea80000300800 */
[----:B------:R-:W2:Y:S04]  /*29010*/  LDL.LU R7, [R1+0x34] ;  /* 0x0000340001077983 */ /* 0x000ea80000300800 */
[----:B0-----:R-:W2:Y:S04]  /*29020*/  LDL.LU R6, [R1+0x30] ;  /* 0x0000300001067983 */ /* 0x001ea80000300800 */
[----:B-1----:R-:W2:Y:S04]  /*29030*/  LDL.LU R3, [R1+0x24] ;  /* 0x0000240001037983 */ /* 0x002ea80000300800 */
[----:B------:R-:W2:Y:S01]  /*29040*/  LDL.LU R250, [R1+0x20] ;  /* 0x0000200001fa7983 */ /* 0x000ea20000300800 */
[C---:B------:R-:W-:Y:S01]  /*29050*/  FSETP.GEU.AND P2, PT, |R248|.reuse, 1.175494350822287508e-38, PT ;  /* 0x00800000f800780b */ /* 0x040fe20003f4e200 */
[----:B------:R-:W-:-:S12]  /*29060*/  @P1 FMUL R248, R248, 0.25 ;  /* 0x3e800000f8f81820 */ /* 0x000fd80000400000 */
[----:B------:R-:W-:-:S06]  /*29070*/  @!P2 FMUL R248, R248, 16777216 ;  /* 0x4b800000f8f8a820 */ /* 0x000fcc0000400000 */
[----:B------:R-:W0:Y:S01]  /*29080*/  MUFU.RCP R248, R248 ;  /* 0x000000f800f87308 */ /* 0x000e220000001000 */
[----:B---3--:R-:W-:Y:S01]  /*29090*/  @!P2 FMUL R249, R249, 16777216 ;  /* 0x4b800000f9f9a820 */ /* 0x008fe20000400000 */
[----:B----4-:R-:W-:Y:S01]  /*290a0*/  @!P2 FMUL R244, R244, 16777216 ;  /* 0x4b800000f4f4a820 */ /* 0x010fe20000400000 */
[----:B--2---:R-:W-:Y:S01]  /*290b0*/  @!P2 FMUL R4, R4, 16777216 ;  /* 0x4b8000000404a820 */ /* 0x004fe20000400000 */
        /* <DEDUP_REMOVED lines=13> */
[----:B0-----:R-:W-:Y:S01]  /*29190*/  FMUL R4, R248, R4 ;  /* 0x00000004f8047220 */ /* 0x001fe20000400000 */
        /* <DEDUP_REMOVED lines=90> */
[C---:B------:R-:W-:Y:S01]  /*29740*/  FMUL R245, R247.reuse, R245 ;  /* 0x000000f5f7f57220 */ /* 0x040fe20000400000 */
        /* <DEDUP_REMOVED lines=100> */
[----:B------:R-:W-:Y:S01]  /*29d90*/  FMUL R242, R247, R242 ;  /* 0x000000f2f7f27220 */ /* 0x000fe20000400000 */
[----:B------:R-:W-:Y:S01]  /*29da0*/  F2FP.F16.F32.PACK_AB R247, R252, R0 ;  /* 0x00000000fcf7723e */ /* 0x000fe200000000ff */
[----:B------:R-:W-:-:S04]  /*29db0*/  @!P2 FMUL R17, R17, 16777216 ;  /* 0x4b8000001111a820 */ /* 0x000fc80000400000 */
[----:B------:R-:W-:Y:S01]  /*29dc0*/  FMUL R22, R248, R17 ;  /* 0x00000011f8167220 */ /* 0x000fe20000400000 */
[----:B------:R-:W-:-:S04]  /*29dd0*/  @!P2 FMUL R15, R15, 16777216 ;  /* 0x4b8000000f0fa820 */ /* 0x000fc80000400000 */
[----:B------:R-:W-:Y:S01]  /*29de0*/  FMUL R18, R248, R15 ;  /* 0x0000000ff8127220 */ /* 0x000fe20000400000 */
[----:B------:R-:W-:Y:S01]  /*29df0*/  @!P2 FMUL R14, R14, 16777216 ;  /* 0x4b8000000e0ea820 */ /* 0x000fe20000400000 */
[----:B------:R-:W-:-:S03]  /*29e00*/  @!P2 FMUL R11, R11, 16777216 ;  /* 0x4b8000000b0ba820 */ /* 0x000fc60000400000 */
[----:B------:R-:W-:Y:S01]  /*29e10*/  FMUL R15, R248, R14 ;  /* 0x0000000ef80f7220 */ /* 0x000fe20000400000 */
[----:B------:R-:W-:Y:S01]  /*29e20*/  @!P2 FMUL R10, R10, 16777216 ;  /* 0x4b8000000a0aa820 */ /* 0x000fe20000400000 */
[C---:B------:R-:W-:Y:S01]  /*29e30*/  FMUL R14, R248.reuse, R11 ;  /* 0x0000000bf80e7220 */ /* 0x040fe20000400000 */
[----:B------:R-:W-:Y:S02]  /*29e40*/  @!P2 FMUL R7, R7, 16777216 ;  /* 0x4b8000000707a820 */ /* 0x000fe40000400000 */
[----:B------:R-:W-:Y:S01]  /*29e50*/  FMUL R11, R248, R10 ;  /* 0x0000000af80b7220 */ /* 0x000fe20000400000 */
        /* <DEDUP_REMOVED lines=10> */
[----:B------:R-:W-:-:S03]  /*29f00*/  FMUL R3, R248, R249 ;  /* 0x000000f9f8037220 */ /* 0x000fc60000400000 */
[----:B------:R0:W-:Y:S04]  /*29f10*/  STL [R1+0x58], R7 ;  /* 0x0000580701007387 */ /* 0x0001e80000100800 */
[----:B------:R-:W-:Y:S01]  /*29f20*/  STL [R1+0x50], R10 ;  /* 0x0000500a01007387 */ /* 0x000fe20000100800 */
[----:B0-----:R-:W-:-:S03]  /*29f30*/  FMUL R7, R248, R250 ;  /* 0x000000faf8077220 */ /* 0x001fc60000400000 */
[----:B------:R0:W-:Y:S04]  /*29f40*/  STL [R1+0x48], R6 ;  /* 0x0000480601007387 */ /* 0x0001e80000100800 */
[----:B------:R-:W-:Y:S04]  /*29f50*/  STL [R1+0x40], R7 ;  /* 0x0000400701007387 */ /* 0x000fe80000100800 */
[----:B------:R1:W-:Y:S01]  /*29f60*/  STL [R1+0x38], R3 ;  /* 0x0000380301007387 */ /* 0x0003e20000100800 */
[----:B0-----:R-:W-:-:S05]  /*29f70*/  FMUL R6, R248, R244 ;  /* 0x000000f4f8067220 */ /* 0x001fca0000400000 */
[----:B------:R0:W-:Y:S01]  /*29f80*/  STL [R1+0x30], R6 ;  /* 0x0000300601007387 */ /* 0x0001e20000100800 */
[----:B-1----:R-:W-:-:S03]  /*29f90*/  FMUL R3, R248, R5 ;  /* 0x00000005f8037220 */ /* 0x002fc60000400000 */
[----:B------:R-:W-:Y:S04]  /*29fa0*/  STL [R1+0x28], R4 ;  /* 0x0000280401007387 */ /* 0x000fe80000100800 */
[----:B------:R1:W-:Y:S01]  /*29fb0*/  STL [R1+0x20], R3 ;  /* 0x0000200301007387 */ /* 0x0003e20000100800 */
[----:B------:R-:W-:Y:S01]  /*29fc0*/  @!P2 FMUL R2, R2, 16777216 ;  /* 0x4b8000000202a820 */ /* 0x000fe20000400000 */
[----:B------:R-:W-:Y:S01]  /*29fd0*/  @!P2 FMUL R243, R243, 16777216 ;  /* 0x4b800000f3f3a820 */ /* 0x000fe20000400000 */
[----:B------:R-:W-:Y:S01]  /*29fe0*/  @!P2 FMUL R160, R160, 16777216 ;  /* 0x4b800000a0a0a820 */ /* 0x000fe20000400000 */
[----:B------:R-:W2:Y:S01]  /*29ff0*/  LDL.LU R252, [R1+0xd50] ;  /* 0x000d500001fc7983 */ /* 0x000ea20000300800 */
[----:B------:R-:W-:Y:S01]  /*2a000*/  @!P2 FMUL R161, R161, 16777216 ;  /* 0x4b800000a1a1a820 */ /* 0x000fe20000400000 */
[----:B------:R-:W-:Y:S01]  /*2a010*/  @!P2 FMUL R13, R13, 16777216 ;  /* 0x4b8000000d0da820 */ /* 0x000fe20000400000 */
[----:B------:R-:W-:Y:S01]  /*2a020*/  @!P2 FMUL R156, R156, 16777216 ;  /* 0x4b8000009c9ca820 */ /* 0x000fe20000400000 */
[----:B------:R-:W3:Y:S01]  /*2a030*/  LDL.LU R0, [R1+0xd4c] ;  /* 0x000d4c0001007983 */ /* 0x000ee20000300800 */
[----:B------:R-:W-:Y:S01]  /*2a040*/  @!P2 FMUL R157, R157, 16777216 ;  /* 0x4b8000009d9da820 */ /* 0x000fe20000400000 */
[----:B------:R-:W-:Y:S01]  /*2a050*/  MOV R14, 0x3dc6b27f ;  /* 0x3dc6b27f000e7802 */ /* 0x000fe20000000f00 */
[----:B------:R-:W-:Y:S01]  /*2a060*/  @!P2 FMUL R152, R152, 16777216 ;  /* 0x4b8000009898a820 */ /* 0x000fe20000400000 */
[----:B------:R-:W4:Y:S01]  /*2a070*/  LDL.LU R18, [R1+0x18] ;  /* 0x0000180001127983 */ /* 0x000f220000300800 */
        /* <DEDUP_REMOVED lines=9> */
[----:B------:R-:W-:Y:S01]  /*2a110*/  @!P2 FMUL R141, R141, 16777216 ;  /* 0x4b8000008d8da820 */ /* 0x000fe20000400000 */
[----:B------:R-:W-:Y:S01]  /*2a120*/  @!P2 FMUL R136, R136, 16777216 ;  /* 0x4b8000008888a820 */ /* 0x000fe20000400000 */
[----:B------:R-:W3:Y:S01]  /*2a130*/  LDL.LU R250, [R1+0x8] ;  /* 0x0000080001fa7983 */ /* 0x000ee20000300800 */
[C---:B------:R-:W-:Y:S01]  /*2a140*/  FMUL R2, R248.reuse, R2 ;  /* 0x00000002f8027220 */ /* 0x040fe20000400000 */
[C---:B------:R-:W-:Y:S01]  /*2a150*/  FMUL R244, R248.reuse, R243 ;  /* 0x000000f3f8f47220 */ /* 0x040fe20000400000 */
[C---:B------:R-:W-:Y:S01]  /*2a160*/  FMUL R160, R248.reuse, R160 ;  /* 0x000000a0f8a07220 */ /* 0x040fe20000400000 */
[C---:B------:R-:W-:Y:S01]  /*2a170*/  FMUL R161, R248.reuse, R161 ;  /* 0x000000a1f8a17220 */ /* 0x040fe20000400000 */
[C---:B------:R-:W-:Y:S01]  /*2a180*/  FMUL R26, R248.reuse, R13 ;  /* 0x0000000df81a7220 */ /* 0x040fe20000400000 */
[----:B------:R-:W-:Y:S01]  /*2a190*/  FMUL R156, R248, R156 ;  /* 0x0000009cf89c7220 */ /* 0x000fe20000400000 */
[----:B------:R-:W-:Y:S01]  /*2a1a0*/  F2FP.F16.F32.PACK_AB R244, R244, R2 ;  /* 0x00000002f4f4723e */ /* 0x000fe200000000ff */
[----:B------:R-:W-:Y:S01]  /*2a1b0*/  FMUL R157, R248, R157 ;  /* 0x0000009df89d7220 */ /* 0x000fe20000400000 */
[----:B------:R-:W-:Y:S01]  /*2a1c0*/  IADD3 R2, R236, -R241, RZ ;  /* 0x800000f1ec027210 */ /* 0x000fe20007ffe0ff */
[C---:B------:R-:W-:Y:S01]  /*2a1d0*/  FMUL R152, R248.reuse, R152 ;  /* 0x00000098f8987220 */ /* 0x040fe20000400000 */
[----:B------:R-:W-:Y:S01]  /*2a1e0*/  FMUL R153, R248, R153 ;  /* 0x00000099f8997220 */ /* 0x000fe20000400000 */
[----:B------:R-:W-:Y:S01]  /*2a1f0*/  IADD3 R5, R233, -R239, RZ ;  /* 0x800000efe9057210 */ /* 0x000fe20007ffe0ff */
[----:B------:R-:W-:Y:S01]  /*2a200*/  STL.64 [R1+0x1028], R160 ;  /* 0x001028a001007387 */ /* 0x000fe20000100a00 */
[----:B------:R-:W-:Y:S01]  /*2a210*/  FADD R2, R2, -1 ;  /* 0xbf80000002027421 */ /* 0x000fe20000000000 */
[C---:B------:R-:W-:Y:S01]  /*2a220*/  FMUL R148, R248.reuse, R148 ;  /* 0x00000094f8947220 */ /* 0x040fe20000400000 */
[----:B------:R-:W-:Y:S01]  /*2a230*/  FMUL R149, R248, R149 ;  /* 0x00000095f8957220 */ /* 0x000fe20000400000 */
[----:B------:R-:W-:Y:S01]  /*2a240*/  @!P2 FMUL R137, R137, 16777216 ;  /* 0x4b8000008989a820 */ /* 0x000fe20000400000 */
[----:B------:R-:W-:Y:S01]  /*2a250*/  FFMA.FTZ R13, R2, R14, -0.16845393180847167969 ;  /* 0xbe2c7f30020d7423 */ /* 0x000fe2000001000e */
[----:B------:R-:W-:Y:S01]  /*2a260*/  STL.64 [R1+0x1020], R158 ;  /* 0x0010209e01007387 */ /* 0x000fe20000100a00 */
[C---:B------:R-:W-:Y:S01]  /*2a270*/  FMUL R30, R248.reuse, R9 ;  /* 0x00000009f81e7220 */ /* 0x040fe20000400000 */
[----:B------:R-:W-:Y:S01]  /*2a280*/  FMUL R144, R248, R144 ;  /* 0x00000090f8907220 */ /* 0x000fe20000400000 */
[----:B------:R-:W-:Y:S01]  /*2a290*/  FFMA.FTZ R13, R2, R13, 0.1716887056827545166 ;  /* 0x3e2fcf2a020d7423 */ /* 0x000fe2000001000d */
[----:B------:R-:W-:Y:S01]  /*2a2a0*/  STL.64 [R1+0x1018], R156 ;  /* 0x0010189c01007387 */ /* 0x000fe20000100a00 */
[----:B------:R-:W-:Y:S01]  /*2a2b0*/  FMUL R145, R248, R145 ;  /* 0x00000091f8917220 */ /* 0x000fe20000400000 */
[----:B------:R-:W-:Y:S01]  /*2a2c0*/  IADD3 R9, R237, -R238, RZ ;  /* 0x800000eeed097210 */ /* 0x000fe20007ffe0ff */
[----:B------:R-:W-:Y:S01]  /*2a2d0*/  FADD R5, R5, -1 ;  /* 0xbf80000005057421 */ /* 0x000fe20000000000 */
[----:B------:R-:W-:Y:S01]  /*2a2e0*/  STL.64 [R1+0x1010], R154 ;  /* 0x0010109a01007387 */ /* 0x000fe20000100a00 */
[----:B------:R-:W-:Y:S01]  /*2a2f0*/  @!P2 FMUL R132, R132, 16777216 ;  /* 0x4b8000008484a820 */ /* 0x000fe20000400000 */
[----:B------:R-:W-:Y:S01]  /*2a300*/  @!P2 FMUL R133, R133, 16777216 ;  /* 0x4b8000008585a820 */ /* 0x000fe20000400000 */
[C---:B------:R-:W-:Y:S01]  /*2a310*/  FMUL R140, R248.reuse, R140 ;  /* 0x0000008cf88c7220 */ /* 0x040fe20000400000 */
[----:B------:R-:W-:Y:S01]  /*2a320*/  STL.64 [R1+0x1008], R152 ;  /* 0x0010089801007387 */ /* 0x000fe20000100a00 */
[----:B------:R-:W-:Y:S01]  /*2a330*/  FMUL R141, R248, R141 ;  /* 0x0000008df88d7220 */ /* 0x000fe20000400000 */
[----:B------:R-:W-:Y:S01]  /*2a340*/  FFMA.FTZ R13, R2, R13, -0.17900948226451873779 ;  /* 0xbe374e43020d7423 */ /* 0x000fe2000001000d */
[----:B------:R-:W-:Y:S01]  /*2a350*/  @!P2 FMUL R128, R128, 16777216 ;  /* 0x4b8000008080a820 */ /* 0x000fe20000400000 */
[----:B------:R-:W-:Y:S01]  /*2a360*/  STL.64 [R1+0x1000], R150 ;  /* 0x0010009601007387 */ /* 0x000fe20000100a00 */
[----:B------:R-:W-:Y:S01]  /*2a370*/  @!P2 FMUL R129, R129, 16777216 ;  /* 0x4b8000008181a820 */ /* 0x000fe20000400000 */
[C---:B------:R-:W-:Y:S01]  /*2a380*/  FMUL R136, R248.reuse, R136 ;  /* 0x00000088f8887220 */ /* 0x040fe20000400000 */
[----:B------:R-:W-:Y:S01]  /*2a390*/  FMUL R137, R248, R137 ;  /* 0x00000089f8897220 */ /* 0x000fe20000400000 */
[----:B------:R-:W-:Y:S01]  /*2a3a0*/  STL.64 [R1+0xff8], R148 ;  /* 0x000ff89401007387 */ /* 0x000fe20000100a00 */
[----:B------:R-:W-:Y:S01]  /*2a3b0*/  IADD3 R10, R234, -R240, RZ ;  /* 0x800000f0ea0a7210 */ /* 0x000fe20007ffe0ff */
[----:B------:R-:W-:Y:S01]  /*2a3c0*/  FFMA.FTZ R11, R5, R14, -0.16845393180847167969 ;  /* 0xbe2c7f30050b7423 */ /* 0x000fe2000001000e */
[----:B------:R-:W-:Y:S01]  /*2a3d0*/  @!P2 FMUL R124, R124, 16777216 ;  /* 0x4b8000007c7ca820 */ /* 0x000fe20000400000 */
[----:B------:R-:W-:Y:S01]  /*2a3e0*/  STL.64 [R1+0xff0], R146 ;  /* 0x000ff09201007387 */ /* 0x000fe20000100a00 */
[----:B------:R-:W-:Y:S01]  /*2a3f0*/  @!P2 FMUL R125, R125, 16777216 ;  /* 0x4b8000007d7da820 */ /* 0x000fe20000400000 */
[C---:B------:R-:W-:Y:S01]  /*2a400*/  FMUL R132, R248.reuse, R132 ;  /* 0x00000084f8847220 */ /* 0x040fe20000400000 */
[----:B------:R-:W-:Y:S01]  /*2a410*/  FMUL R133, R248, R133 ;  /* 0x00000085f8857220 */ /* 0x000fe20000400000 */
[----:B------:R-:W-:Y:S01]  /*2a420*/  STL.64 [R1+0xfe8], R144 ;  /* 0x000fe89001007387 */ /* 0x000fe20000100a00 */
[----:B------:R-:W-:Y:S01]  /*2a430*/  FADD R9, R9, -1 ;  /* 0xbf80000009097421 */ /* 0x000fe20000000000 */
[----:B------:R-:W-:Y:S01]  /*2a440*/  FFMA.FTZ R13, R2, R13, 0.20512372255325317383 ;  /* 0x3e520bf4020d7423 */ /* 0x000fe2000001000d */
[----:B------:R-:W-:Y:S01]  /*2a450*/  @!P2 FMUL R120, R120, 16777216 ;  /* 0x4b8000007878a820 */ /* 0x000fe20000400000 */
[----:B------:R-:W-:Y:S01]  /*2a460*/  STL.64 [R1+0xfe0], R142 ;  /* 0x000fe08e01007387 */ /* 0x000fe20000100a00 */
[----:B------:R-:W-:Y:S01]  /*2a470*/  @!P2 FMUL R121, R121, 16777216 ;  /* 0x4b8000007979a820 */ /* 0x000fe20000400000 */
[C---:B------:R-:W-:Y:S01]  /*2a480*/  FMUL R128, R248.reuse, R128 ;  /* 0x00000080f8807220 */ /* 0x040fe20000400000 */
[----:B------:R-:W-:Y:S01]  /*2a490*/  FMUL R129, R248, R129 ;  /* 0x00000081f8817220 */ /* 0x000fe20000400000 */
[----:B------:R-:W-:Y:S01]  /*2a4a0*/  STL.64 [R1+0xfd8], R140 ;  /* 0x000fd88c01007387 */ /* 0x000fe20000100a00 */
[----:B------:R-:W-:Y:S01]  /*2a4b0*/  FADD R10, R10, -1 ;  /* 0xbf8000000a0a7421 */ /* 0x000fe20000000000 */
[----:B------:R-:W-:Y:S01]  /*2a4c0*/  FFMA.FTZ R11, R5, R11, 0.1716887056827545166 ;  /* 0x3e2fcf2a050b7423 */ /* 0x000fe2000001000b */
[----:B------:R-:W-:Y:S01]  /*2a4d0*/  @!P2 FMUL R116, R116, 16777216 ;  /* 0x4b8000007474a820 */ /* 0x000fe20000400000 */
[----:B------:R-:W-:Y:S01]  /*2a4e0*/  STL.64 [R1+0xfd0], R138 ;  /* 0x000fd08a01007387 */ /* 0x000fe20000100a00 */
[----:B------:R-:W-:Y:S01]  /*2a4f0*/  @!P2 FMUL R117, R117, 16777216 ;  /* 0x4b8000007575a820 */ /* 0x000fe20000400000 */
[C---:B------:R-:W-:Y:S01]  /*2a500*/  FMUL R124, R248.reuse, R124 ;  /* 0x0000007cf87c7220 */ /* 0x040fe20000400000 */
[----:B------:R-:W-:Y:S01]  /*2a510*/  FMUL R125, R248, R125 ;  /* 0x0000007df87d7220 */ /* 0x000fe20000400000 */
[----:B------:R-:W-:Y:S01]  /*2a520*/  STL.64 [R1+0xfc8], R136 ;  /* 0x000fc88801007387 */ /* 0x000fe20000100a00 */
[----:B------:R-:W-:Y:S01]  /*2a530*/  FFMA.FTZ R15, R9, R14, -0.16845393180847167969 ;  /* 0xbe2c7f30090f7423 */ /* 0x000fe2000001000e */
[----:B------:R-:W-:Y:S01]  /*2a540*/  FFMA.FTZ R13, R2, R13, -0.24046532809734344482 ;  /* 0xbe763c8b020d7423 */ /* 0x000fe2000001000d */
[----:B------:R-:W-:Y:S01]  /*2a550*/  @!P2 FMUL R12, R12, 16777216 ;  /* 0x4b8000000c0ca820 */ /* 0x000fe20000400000 */
[----:B------:R-:W-:Y:S01]  /*2a560*/  STL.64 [R1+0xfc0], R134 ;  /* 0x000fc08601007387 */ /* 0x000fe20000100a00 */
[----:B------:R-:W-:Y:S01]  /*2a570*/  @!P2 FMUL R112, R112, 16777216 ;  /* 0x4b8000007070a820 */ /* 0x000fe20000400000 */
[----:B------:R-:W-:Y:S01]  /*2a580*/  @!P2 FMUL R113, R113, 16777216 ;  /* 0x4b8000007171a820 */ /* 0x000fe20000400000 */
[----:B------:R-:W-:Y:S01]  /*2a590*/  @!P2 FMUL R225, R225, 16777216 ;  /* 0x4b800000e1e1a820 */ /* 0x000fe20000400000 */
[----:B------:R-:W-:Y:S01]  /*2a5a0*/  STL.64 [R1+0xfb8], R132 ;  /* 0x000fb88401007387 */ /* 0x000fe20000100a00 */
[C---:B------:R-:W-:Y:S01]  /*2a5b0*/  FMUL R120, R248.reuse, R120 ;  /* 0x00000078f8787220 */ /* 0x040fe20000400000 */
[----:B------:R-:W-:Y:S01]  /*2a5c0*/  FMUL R121, R248, R121 ;  /* 0x00000079f8797220 */ /* 0x000fe20000400000 */
[----:B------:R-:W-:Y:S01]  /*2a5d0*/  FFMA.FTZ R14, R10, R14, -0.16845393180847167969 ;  /* 0xbe2c7f300a0e7423 */ /* 0x000fe2000001000e */
[----:B------:R-:W-:Y:S01]  /*2a5e0*/  STL.64 [R1+0xfb0], R130 ;  /* 0x000fb08201007387 */ /* 0x000fe20000100a00 */
[----:B------:R-:W-:Y:S01]  /*2a5f0*/  FFMA.FTZ R11, R5, R11, -0.17900948226451873779 ;  /* 0xbe374e43050b7423 */ /* 0x000fe2000001000b */
[----:B------:R-:W-:Y:S01]  /*2a600*/  @!P2 FMUL R108, R108, 16777216 ;  /* 0x4b8000006c6ca820 */ /* 0x000fe20000400000 */
[----:B------:R-:W-:Y:S01]  /*2a610*/  @!P2 FMUL R109, R109, 16777216 ;  /* 0x4b8000006d6da820 */ /* 0x000fe20000400000 */
[----:B------:R-:W-:Y:S01]  /*2a620*/  STL.64 [R1+0xfa8], R128 ;  /* 0x000fa88001007387 */ /* 0x000fe20000100a00 */
[C---:B------:R-:W-:Y:S01]  /*2a630*/  FMUL R116, R248.reuse, R116 ;  /* 0x00000074f8747220 */ /* 0x040fe20000400000 */
[----:B------:R-:W-:Y:S01]  /*2a640*/  FMUL R117, R248, R117 ;  /* 0x00000075f8757220 */ /* 0x000fe20000400000 */
[----:B------:R-:W-:Y:S01]  /*2a650*/  FFMA.FTZ R15, R9, R15, 0.1716887056827545166 ;  /* 0x3e2fcf2a090f7423 */ /* 0x000fe2000001000f */
[----:B------:R-:W-:Y:S01]  /*2a660*/  STL.64 [R1+0xfa0], R126 ;  /* 0x000fa07e01007387 */ /* 0x000fe20000100a00 */
[----:B------:R-:W-:Y:S01]  /*2a670*/  FFMA.FTZ R13, R2, R13, 0.28857114911079406738 ;  /* 0x3e93bf99020d7423 */ /* 0x000fe2000001000d */
[----:B------:R-:W-:Y:S01]  /*2a680*/  @!P2 FMUL R104, R104, 16777216 ;  /* 0x4b8000006868a820 */ /* 0x000fe20000400000 */
[----:B------:R-:W-:Y:S01]  /*2a690*/  @!P2 FMUL R105, R105, 16777216 ;  /* 0x4b8000006969a820 */ /* 0x000fe20000400000 */
[----:B------:R-:W-:Y:S01]  /*2a6a0*/  STL.64 [R1+0xf98], R124 ;  /* 0x000f987c01007387 */ /* 0x000fe20000100a00 */
[C---:B------:R-:W-:Y:S01]  /*2a6b0*/  FMUL R27, R248.reuse, R12 ;  /* 0x0000000cf81b7220 */ /* 0x040fe20000400000 */
[C---:B------:R-:W-:Y:S01]  /*2a6c0*/  FMUL R112, R248.reuse, R112 ;  /* 0x00000070f8707220 */ /* 0x040fe20000400000 */
[----:B------:R-:W-:Y:S01]  /*2a6d0*/  FMUL R113, R248, R113 ;  /* 0x00000071f8717220 */ /* 0x000fe20000400000 */
[----:B------:R-:W-:Y:S01]  /*2a6e0*/  STL.64 [R1+0xf90], R122 ;  /* 0x000f907a01007387 */ /* 0x000fe20000100a00 */
[----:B------:R-:W-:Y:S01]  /*2a6f0*/  @!P2 FMUL R8, R8, 16777216 ;  /* 0x4b8000000808a820 */ /* 0x000fe20000400000 */
[----:B------:R-:W-:Y:S01]  /*2a700*/  @!P2 FMUL R221, R221, 16777216 ;  /* 0x4b800000dddda820 */ /* 0x000fe20000400000 */
[----:B------:R-:W-:Y:S01]  /*2a710*/  FMUL R12, R248, R225 ;  /* 0x000000e1f80c7220 */ /* 0x000fe20000400000 */
[----:B------:R-:W-:Y:S01]  /*2a720*/  STL.64 [R1+0xf88], R120 ;  /* 0x000f887801007387 */ /* 0x000fe20000100a00 */
[----:B------:R-:W-:Y:S01]  /*2a730*/  FFMA.FTZ R14, R10, R14, 0.1716887056827545166 ;  /* 0x3e2fcf2a0a0e7423 */ /* 0x000fe2000001000e */
[----:B------:R-:W-:Y:S01]  /*2a740*/  FFMA.FTZ R11, R5, R11, 0.20512372255325317383 ;  /* 0x3e520bf4050b7423 */ /* 0x000fe2000001000b */
[----:B------:R-:W-:Y:S01]  /*2a750*/  @!P2 FMUL R100, R100, 16777216 ;  /* 0x4b8000006464a820 */ /* 0x000fe20000400000 */
[----:B------:R-:W-:Y:S01]  /*2a760*/  @!P2 FMUL R101, R101, 16777216 ;  /* 0x4b8000006565a820 */ /* 0x000fe20000400000 */
[C---:B------:R-:W-:Y:S01]  /*2a770*/  FMUL R108, R248.reuse, R108 ;  /* 0x0000006cf86c7220 */ /* 0x040fe20000400000 */
[----:B------:R-:W-:Y:S01]  /*2a780*/  FMUL R109, R248, R109 ;  /* 0x0000006df86d7220 */ /* 0x000fe20000400000 */
[----:B------:R-:W-:Y:S01]  /*2a790*/  STL.64 [R1+0xf80], R118 ;  /* 0x000f807601007387 */ /* 0x000fe20000100a00 */
[----:B------:R-:W-:Y:S01]  /*2a7a0*/  FFMA.FTZ R15, R9, R15, -0.17900948226451873779 ;  /* 0xbe374e43090f7423 */ /* 0x000fe2000001000f */
[----:B------:R-:W-:Y:S01]  /*2a7b0*/  FFMA.FTZ R13, R2, R13, -0.36067417263984680176 ;  /* 0xbeb8aa49020d7423 */ /* 0x000fe2000001000d */
[----:B------:R-:W1:Y:S01]  /*2a7c0*/  S2R R19, SR_TID.X ;  /* 0x0000000000137919 */ /* 0x000e620000002100 */
[----:B------:R-:W-:Y:S01]  /*2a7d0*/  @!P2 FMUL R96, R96, 16777216 ;  /* 0x4b8000006060a820 */ /* 0x000fe20000400000 */
[----:B------:R-:W-:Y:S01]  /*2a7e0*/  @!P2 FMUL R97, R97, 16777216 ;  /* 0x4b8000006161a820 */ /* 0x000fe20000400000 */
[C---:B------:R-:W-:Y:S01]  /*2a7f0*/  FMUL R104, R248.reuse, R104 ;  /* 0x00000068f8687220 */ /* 0x040fe20000400000 */
[----:B------:R-:W1:Y:S01]  /*2a800*/  S2R R225, SR_CTAID.X ;  /* 0x0000000000e17919 */ /* 0x000e620000002500 */
[C---:B------:R-:W-:Y:S01]  /*2a810*/  FMUL R105, R248.reuse, R105 ;  /* 0x00000069f8697220 */ /* 0x040fe20000400000 */
[----:B------:R-:W-:Y:S01]  /*2a820*/  FMUL R31, R248, R8 ;  /* 0x00000008f81f7220 */ /* 0x000fe20000400000 */
[----:B------:R-:W-:Y:S01]  /*2a830*/  @!P2 FMUL R92, R92, 16777216 ;  /* 0x4b8000005c5ca820 */ /* 0x000fe20000400000 */
[----:B------:R-:W-:Y:S01]  /*2a840*/  STL.64 [R1+0xf78], R116 ;  /* 0x000f787401007387 */ /* 0x000fe20000100a00 */
[----:B------:R-:W-:Y:S01]  /*2a850*/  FFMA.FTZ R14, R10, R14, -0.17900948226451873779 ;  /* 0xbe374e430a0e7423 */ /* 0x000fe2000001000e */
[----:B------:R-:W-:Y:S01]  /*2a860*/  FFMA.FTZ R11, R5, R11, -0.24046532809734344482 ;  /* 0xbe763c8b050b7423 */ /* 0x000fe2000001000b */
[----:B------:R-:W-:Y:S01]  /*2a870*/  @!P2 FMUL R93, R93, 16777216 ;  /* 0x4b8000005d5da820 */ /* 0x000fe20000400000 */
[----:B------:R-:W-:Y:S01]  /*2a880*/  STL.64 [R1+0xf70], R114 ;  /* 0x000f707201007387 */ /* 0x000fe20000100a00 */
[C---:B------:R-:W-:Y:S01]  /*2a890*/  FMUL R100, R248.reuse, R100 ;  /* 0x00000064f8647220 */ /* 0x040fe20000400000 */
[C---:B------:R-:W-:Y:S01]  /*2a8a0*/  FMUL R101, R248.reuse, R101 ;  /* 0x00000065f8657220 */ /* 0x040fe20000400000 */
[----:B------:R-:W-:Y:S01]  /*2a8b0*/  FMUL R8, R248, R221 ;  /* 0x000000ddf8087220 */ /* 0x000fe20000400000 */
[----:B------:R-:W-:Y:S01]  /*2a8c0*/  STL.64 [R1+0xf68], R112 ;  /* 0x000f687001007387 */ /* 0x000fe20000100a00 */
[----:B------:R-:W-:Y:S01]  /*2a8d0*/  FFMA.FTZ R15, R9, R15, 0.20512372255325317383 ;  /* 0x3e520bf4090f7423 */ /* 0x000fe2000001000f */
[----:B------:R-:W-:Y:S01]  /*2a8e0*/  FFMA.FTZ R13, R2, R13, 0.48089820146560668945 ;  /* 0x3ef6384a020d7423 */ /* 0x000fe2000001000d */
[----:B------:R-:W-:Y:S01]  /*2a8f0*/  @!P2 FMUL R88, R88, 16777216 ;  /* 0x4b8000005858a820 */ /* 0x000fe20000400000 */
[----:B------:R-:W-:Y:S01]  /*2a900*/  STL.64 [R1+0xf60], R110 ;  /* 0x000f606e01007387 */ /* 0x000fe20000100a00 */
[----:B------:R-:W-:Y:S01]  /*2a910*/  @!P2 FMUL R89, R89, 16777216 ;  /* 0x4b8000005959a820 */ /* 0x000fe20000400000 */
[C---:B------:R-:W-:Y:S01]  /*2a920*/  FMUL R96, R248.reuse, R96 ;  /* 0x00000060f8607220 */ /* 0x040fe20000400000 */
[----:B------:R-:W-:Y:S01]  /*2a930*/  FMUL R97, R248, R97 ;  /* 0x00000061f8617220 */ /* 0x000fe20000400000 */
[----:B------:R-:W-:Y:S01]  /*2a940*/  STL.64 [R1+0xf58], R108 ;  /* 0x000f586c01007387 */ /* 0x000fe20000100a00 */
[----:B------:R-:W-:Y:S01]  /*2a950*/  FFMA.FTZ R14, R10, R14, 0.20512372255325317383 ;  /* 0x3e520bf40a0e7423 */ /* 0x000fe2000001000e */
[----:B------:R-:W-:Y:S01]  /*2a960*/  FFMA.FTZ R11, R5, R11, 0.28857114911079406738 ;  /* 0x3e93bf99050b7423 */ /* 0x000fe2000001000b */
[----:B------:R-:W-:Y:S01]  /*2a970*/  @!P2 FMUL R84, R84, 16777216 ;  /* 0x4b8000005454a820 */ /* 0x000fe20000400000 */
[----:B------:R-:W4:Y:S01]  /*2a980*/  S2R R221, SR_CTAID.Y ;  /* 0x0000000000dd7919 */ /* 0x000f220000002600 */
[----:B------:R-:W-:Y:S01]  /*2a990*/  @!P2 FMUL R85, R85, 16777216 ;  /* 0x4b8000005555a820 */ /* 0x000fe20000400000 */
[C---:B------:R-:W-:Y:S01]  /*2a9a0*/  FMUL R92, R248.reuse, R92 ;  /* 0x0000005cf85c7220 */ /* 0x040fe20000400000 */
[----:B------:R-:W-:Y:S01]  /*2a9b0*/  FMUL R93, R248, R93 ;  /* 0x0000005df85d7220 */ /* 0x000fe20000400000 */
[----:B------:R-:W-:Y:S01]  /*2a9c0*/  STL.64 [R1+0xf50], R106 ;  /* 0x000f506a01007387 */ /* 0x000fe20000100a00 */
[----:B------:R-:W-:Y:S01]  /*2a9d0*/  FFMA.FTZ R15, R9, R15, -0.24046532809734344482 ;  /* 0xbe763c8b090f7423 */ /* 0x000fe2000001000f */
[----:B------:R-:W-:Y:S01]  /*2a9e0*/  FFMA.FTZ R13, R2, R13, -0.72134751081466674805 ;  /* 0xbf38aa3b020d7423 */ /* 0x000fe2000001000d */
[----:B------:R-:W-:Y:S01]  /*2a9f0*/  @!P2 FMUL R80, R80, 16777216 ;  /* 0x4b8000005050a820 */ /* 0x000fe20000400000 */
[----:B------:R-:W-:Y:S01]  /*2aa00*/  STL.64 [R1+0xf48], R104 ;  /* 0x000f486801007387 */ /* 0x000fe20000100a00 */
[----:B------:R-:W-:Y:S01]  /*2aa10*/  @!P2 FMUL R81, R81, 16777216 ;  /* 0x4b8000005151a820 */ /* 0x000fe20000400000 */
[C---:B------:R-:W-:Y:S01]  /*2aa20*/  FMUL R88, R248.reuse, R88 ;  /* 0x00000058f8587220 */ /* 0x040fe20000400000 */
[----:B------:R-:W-:Y:S01]  /*2aa30*/  FMUL R89, R248, R89 ;  /* 0x00000059f8597220 */ /* 0x000fe20000400000 */
[----:B------:R-:W-:Y:S01]  /*2aa40*/  STL.64 [R1+0xf40], R102 ;  /* 0x000f406601007387 */ /* 0x000fe20000100a00 */
[----:B------:R-:W-:Y:S01]  /*2aa50*/  FFMA.FTZ R14, R10, R14, -0.24046532809734344482 ;  /* 0xbe763c8b0a0e7423 */ /* 0x000fe2000001000e */
[----:B------:R-:W-:Y:S01]  /*2aa60*/  FFMA.FTZ R11, R5, R11, -0.36067417263984680176 ;  /* 0xbeb8aa49050b7423 */ /* 0x000fe2000001000b */
[----:B------:R-:W-:Y:S01]  /*2aa70*/  @!P2 FMUL R76, R76, 16777216 ;  /* 0x4b8000004c4ca820 */ /* 0x000fe20000400000 */
[----:B------:R-:W-:Y:S01]  /*2aa80*/  STL.64 [R1+0xf38], R100 ;  /* 0x000f386401007387 */ /* 0x000fe20000100a00 */
[----:B------:R-:W-:Y:S01]  /*2aa90*/  @!P2 FMUL R77, R77, 16777216 ;  /* 0x4b8000004d4da820 */ /* 0x000fe20000400000 */
[C---:B------:R-:W-:Y:S01]  /*2aaa0*/  FMUL R84, R248.reuse, R84 ;  /* 0x00000054f8547220 */ /* 0x040fe20000400000 */
[----:B------:R-:W-:Y:S01]  /*2aab0*/  FMUL R85, R248, R85 ;  /* 0x00000055f8557220 */ /* 0x000fe20000400000 */
[----:B------:R-:W-:Y:S01]  /*2aac0*/  STL.64 [R1+0xf30], R98 ;  /* 0x000f306201007387 */ /* 0x000fe20000100a00 */
[----:B------:R-:W-:Y:S01]  /*2aad0*/  FFMA.FTZ R15, R9, R15, 0.28857114911079406738 ;  /* 0x3e93bf99090f7423 */ /* 0x000fe2000001000f */
[----:B0-----:R-:W0:Y:S02]  /*2aae0*/  LDC.64 R6, c[0x0][0x270] ;  /* 0x00009c00ff067b82 */ /* 0x001e240000000a00 */
[----:B------:R-:W-:Y:S01]  /*2aaf0*/  STL.64 [R1+0xf28], R96 ;  /* 0x000f286001007387 */ /* 0x000fe20000100a00 */
[----:B------:R-:W-:Y:S01]  /*2ab00*/  FMUL R13, R2, R13 ;  /* 0x0000000d020d7220 */ /* 0x000fe20000400000 */
[----:B------:R-:W-:-:S02]  /*2ab10*/  @!P2 FMUL R72, R72, 16777216 ;  /* 0x4b8000004848a820 */ /* 0x000fc40000400000 */
[----:B------:R-:W-:Y:S01]  /*2ab20*/  STL.64 [R1+0xf20], R94 ;  /* 0x000f205e01007387 */ /* 0x000fe20000100a00 */
[----:B------:R-:W-:Y:S01]  /*2ab30*/  @!P2 FMUL R73, R73, 16777216 ;  /* 0x4b8000004949a820 */ /* 0x000fe20000400000 */
[C---:B------:R-:W-:Y:S01]  /*2ab40*/  FMUL R80, R248.reuse, R80 ;  /* 0x00000050f8507220 */ /* 0x040fe20000400000 */
[----:B------:R-:W-:Y:S01]  /*2ab50*/  FMUL R81, R248, R81 ;  /* 0x00000051f8517220 */ /* 0x000fe20000400000 */
[----:B------:R-:W-:Y:S01]  /*2ab60*/  STL.64 [R1+0xf18], R92 ;  /* 0x000f185c01007387 */ /* 0x000fe20000100a00 */
[----:B------:R-:W-:Y:S01]  /*2ab70*/  FFMA.FTZ R14, R10, R14, 0.28857114911079406738 ;  /* 0x3e93bf990a0e7423 */ /* 0x000fe2000001000e */
[----:B------:R-:W-:Y:S01]  /*2ab80*/  FFMA.FTZ R11, R5, R11, 0.48089820146560668945 ;  /* 0x3ef6384a050b7423 */ /* 0x000fe2000001000b */
[----:B------:R-:W-:Y:S01]  /*2ab90*/  @!P2 FMUL R68, R68, 16777216 ;  /* 0x4b8000004444a820 */ /* 0x000fe20000400000 */
[----:B------:R-:W-:Y:S01]  /*2aba0*/  STL.64 [R1+0xf10], R90 ;  /* 0x000f105a01007387 */ /* 0x000fe20000100a00 */
[----:B------:R-:W-:Y:S01]  /*2abb0*/  @!P2 FMUL R69, R69, 16777216 ;  /* 0x4b8000004545a820 */ /* 0x000fe20000400000 */
[C---:B------:R-:W-:Y:S01]  /*2abc0*/  FMUL R76, R248.reuse, R76 ;  /* 0x0000004cf84c7220 */ /* 0x040fe20000400000 */
[----:B------:R-:W-:Y:S01]  /*2abd0*/  FMUL R77, R248, R77 ;  /* 0x0000004df84d7220 */ /* 0x000fe20000400000 */
[----:B------:R-:W-:Y:S01]  /*2abe0*/  STL.64 [R1+0xf08], R88 ;  /* 0x000f085801007387 */ /* 0x000fe20000100a00 */
[----:B------:R-:W-:Y:S01]  /*2abf0*/  FFMA.FTZ R15, R9, R15, -0.36067417263984680176 ;  /* 0xbeb8aa49090f7423 */ /* 0x000fe2000001000f */
[----:B------:R-:W-:Y:S01]  /*2ac00*/  FMUL R13, R2, R13 ;  /* 0x0000000d020d7220 */ /* 0x000fe20000400000 */
[----:B------:R-:W-:Y:S01]  /*2ac10*/  @!P2 FMUL R16, R16, 16777216 ;  /* 0x4b8000001010a820 */ /* 0x000fe20000400000 */
[----:B------:R-:W-:Y:S01]  /*2ac20*/  STL.64 [R1+0xf00], R86 ;  /* 0x000f005601007387 */ /* 0x000fe20000100a00 */
[----:B------:R-:W-:Y:S01]  /*2ac30*/  @!P2 FMUL R20, R20, 16777216 ;  /* 0x4b8000001414a820 */ /* 0x000fe20000400000 */
[----:B------:R-:W-:Y:S01]  /*2ac40*/  @!P2 FMUL R21, R21, 16777216 ;  /* 0x4b8000001515a820 */ /* 0x000fe20000400000 */
[----:B------:R-:W-:Y:S01]  /*2ac50*/  @!P2 FMUL R24, R24, 16777216 ;  /* 0x4b8000001818a820 */ /* 0x000fe20000400000 */
[----:B------:R-:W-:Y:S01]  /*2ac60*/  STL.64 [R1+0xef8], R84 ;  /* 0x000ef85401007387 */ /* 0x000fe20000100a00 */
        /* <DEDUP_REMOVED lines=56> */
[----:B------:R-:W-:Y:S01]  /*2aff0*/  FMUL R73, R248, R73 ;  /* 0x00000049f8497220 */ /* 0x000fe20000400000 */
[----:B------:R-:W-:Y:S01]  /*2b000*/  STL.64 [R1+0xef0], R82 ;  /* 0x000ef05201007387 */ /* 0x000fe20000100a00 */
[----:B------:R-:W-:Y:S01]  /*2b010*/  FFMA.FTZ R14, R10, R14, -0.36067417263984680176 ;  /* 0xbeb8aa490a0e7423 */ /* 0x000fe2000001000e */
[----:B------:R-:W-:Y:S01]  /*2b020*/  FFMA.FTZ R11, R5, R11, -0.72134751081466674805 ;  /* 0xbf38aa3b050b7423 */ /* 0x000fe2000001000b */
[----:B------:R-:W-:Y:S01]  /*2b030*/  ISETP.GE.U32.AND P2, PT, R236, 0x7f800000, PT ;  /* 0x7f800000ec00780c */ /* 0x000fe20003f46070 */
[----:B------:R-:W-:Y:S01]  /*2b040*/  STL.64 [R1+0xee8], R80 ;  /* 0x000ee85001007387 */ /* 0x000fe20000100a00 */
[C---:B------:R-:W-:Y:S01]  /*2b050*/  FMUL R68, R248.reuse, R68 ;  /* 0x00000044f8447220 */ /* 0x040fe20000400000 */
[----:B------:R-:W-:Y:S01]  /*2b060*/  FMUL R69, R248, R69 ;  /* 0x00000045f8457220 */ /* 0x000fe20000400000 */
[----:B------:R-:W-:Y:S01]  /*2b070*/  FFMA.FTZ R15, R9, R15, 0.48089820146560668945 ;  /* 0x3ef6384a090f7423 */ /* 0x000fe2000001000f */
[----:B------:R-:W-:Y:S01]  /*2b080*/  STL.64 [R1+0xee0], R78 ;  /* 0x000ee04e01007387 */ /* 0x000fe20000100a00 */
[----:B------:R-:W-:Y:S01]  /*2b090*/  FFMA.FTZ R13, R2, 1.4426950216293334961, R13 ;  /* 0x3fb8aa3b020d7823 */ /* 0x000fe2000001000d */
[C---:B------:R-:W-:Y:S01]  /*2b0a0*/  FMUL R64, R248.reuse, R64 ;  /* 0x00000040f8407220 */ /* 0x040fe20000400000 */
[----:B------:R-:W-:Y:S01]  /*2b0b0*/  FMUL R65, R248, R65 ;  /* 0x00000041f8417220 */ /* 0x000fe20000400000 */
[----:B------:R-:W-:Y:S01]  /*2b0c0*/  STL.64 [R1+0xed8], R76 ;  /* 0x000ed84c01007387 */ /* 0x000fe20000100a00 */
[----:B-1----:R-:W1:Y:S01]  /*2b0d0*/  LDC.64 R2, c[0x0][0x228] ;  /* 0x00008a00ff027b82 */ /* 0x002e620000000a00 */
[----:B------:R-:W-:Y:S01]  /*2b0e0*/  FFMA.FTZ R14, R10, R14, 0.48089820146560668945 ;  /* 0x3ef6384a0a0e7423 */ /* 0x000fe2000001000e */
[----:B------:R-:W-:Y:S01]  /*2b0f0*/  FMUL R11, R5, R11 ;  /* 0x0000000b050b7220 */ /* 0x000fe20000400000 */
[----:B------:R-:W-:Y:S01]  /*2b100*/  STL.64 [R1+0xed0], R74 ;  /* 0x000ed04a01007387 */ /* 0x000fe20000100a00 */
[C---:B------:R-:W-:Y:S01]  /*2b110*/  FMUL R60, R248.reuse, R60 ;  /* 0x0000003cf83c7220 */ /* 0x040fe20000400000 */
[C---:B------:R-:W-:Y:S01]  /*2b120*/  FMUL R61, R248.reuse, R61 ;  /* 0x0000003df83d7220 */ /* 0x040fe20000400000 */
[----:B------:R-:W-:Y:S01]  /*2b130*/  FFMA.FTZ R15, R9, R15, -0.72134751081466674805 ;  /* 0xbf38aa3b090f7423 */ /* 0x000fe2000001000f */
[----:B------:R-:W-:Y:S01]  /*2b140*/  STL.64 [R1+0xec8], R72 ;  /* 0x000ec84801007387 */ /* 0x000fe20000100a00 */
[----:B------:R-:W-:Y:S01]  /*2b150*/  ISETP.GE.U32.AND P1, PT, R233, 0x7f800000, PT ;  /* 0x7f800000e900780c */ /* 0x000fe20003f26070 */
[C---:B------:R-:W-:Y:S01]  /*2b160*/  FMUL R56, R248.reuse, R56 ;  /* 0x00000038f8387220 */ /* 0x040fe20000400000 */
[----:B------:R-:W-:Y:S01]  /*2b170*/  FMUL R57, R248, R57 ;  /* 0x00000039f8397220 */ /* 0x000fe20000400000 */
[----:B------:R-:W-:Y:S01]  /*2b180*/  STL.64 [R1+0xec0], R70 ;  /* 0x000ec04601007387 */ /* 0x000fe20000100a00 */
[----:B------:R-:W-:Y:S01]  /*2b190*/  FFMA.FTZ R14, R10, R14, -0.72134751081466674805 ;  /* 0xbf38aa3b0a0e7423 */ /* 0x000fe2000001000e */
[----:B------:R-:W-:Y:S01]  /*2b1a0*/  FMUL R11, R5, R11 ;  /* 0x0000000b050b7220 */ /* 0x000fe20000400000 */
[----:B------:R-:W-:Y:S01]  /*2b1b0*/  ISETP.GE.U32.AND P5, PT, R237, 0x7f800000, PT ;  /* 0x7f800000ed00780c */ /* 0x000fe20003fa6070 */
[----:B------:R-:W-:Y:S01]  /*2b1c0*/  STL.64 [R1+0xeb8], R68 ;  /* 0x000eb84401007387 */ /* 0x000fe20000100a00 */
[C---:B------:R-:W-:Y:S01]  /*2b1d0*/  FMUL R52, R248.reuse, R52 ;  /* 0x00000034f8347220 */ /* 0x040fe20000400000 */
[C---:B------:R-:W-:Y:S01]  /*2b1e0*/  FMUL R53, R248.reuse, R53 ;  /* 0x00000035f8357220 */ /* 0x040fe20000400000 */
[C---:B------:R-:W-:Y:S01]  /*2b1f0*/  FMUL R48, R248.reuse, R48 ;  /* 0x00000030f8307220 */ /* 0x040fe20000400000 */
[----:B------:R-:W-:Y:S01]  /*2b200*/  STL.64 [R1+0xeb0], R66 ;  /* 0x000eb04201007387 */ /* 0x000fe20000100a00 */
[----:B------:R-:W-:Y:S01]  /*2b210*/  FMUL R15, R9, R15 ;  /* 0x0000000f090f7220 */ /* 0x000fe20000400000 */
[C---:B------:R-:W-:Y:S01]  /*2b220*/  FMUL R49, R248.reuse, R49 ;  /* 0x00000031f8317220 */ /* 0x040fe20000400000 */
[----:B------:R-:W-:Y:S01]  /*2b230*/  FMUL R44, R248, R44 ;  /* 0x0000002cf82c7220 */ /* 0x000fe20000400000 */
[----:B------:R-:W-:Y:S01]  /*2b240*/  STL.64 [R1+0xea8], R64 ;  /* 0x000ea84001007387 */ /* 0x000fe20000100a00 */
[----:B------:R-:W-:Y:S01]  /*2b250*/  FMUL R14, R10, R14 ;  /* 0x0000000e0a0e7220 */ /* 0x000fe20000400000 */
[C---:B------:R-:W-:Y:S01]  /*2b260*/  FMUL R45, R248.reuse, R45 ;  /* 0x0000002df82d7220 */ /* 0x040fe20000400000 */
[----:B------:R-:W-:Y:S01]  /*2b270*/  PRMT R19, R19, 0x6540, R225 ;  /* 0x0000654013137816 */ /* 0x000fe200000000e1 */
[----:B------:R-:W-:Y:S01]  /*2b280*/  STL.64 [R1+0xea0], R62 ;  /* 0x000ea03e01007387 */ /* 0x000fe20000100a00 */
[----:B------:R-:W-:Y:S01]  /*2b290*/  FFMA.FTZ R11, R5, 1.4426950216293334961, R11 ;  /* 0x3fb8aa3b050b7823 */ /* 0x000fe2000001000b */
[----:B------:R-:W-:Y:S01]  /*2b2a0*/  FMUL R15, R9, R15 ;  /* 0x0000000f090f7220 */ /* 0x000fe20000400000 */
[C---:B------:R-:W-:Y:S01]  /*2b2b0*/  FMUL R40, R248.reuse, R40 ;  /* 0x00000028f8287220 */ /* 0x040fe20000400000 */
[----:B------:R-:W-:Y:S01]  /*2b2c0*/  STL.64 [R1+0xe98], R60 ;  /* 0x000e983c01007387 */ /* 0x000fe20000100a00 */
[----:B------:R-:W-:Y:S01]  /*2b2d0*/  @P2 MOV R5, 0x7f800000 ;  /* 0x7f80000000052802 */ /* 0x000fe20000000f00 */
[----:B------:R-:W-:Y:S01]  /*2b2e0*/  FMUL R41, R248, R41 ;  /* 0x00000029f8297220 */ /* 0x000fe20000400000 */
[----:B------:R-:W-:Y:S01]  /*2b2f0*/  ISETP.GE.U32.AND P4, PT, R234, 0x7f800000, PT ;  /* 0x7f800000ea00780c */ /* 0x000fe20003f86070 */
[----:B------:R-:W-:Y:S01]  /*2b300*/  STL.64 [R1+0xe90], R58 ;  /* 0x000e903a01007387 */ /* 0x000fe20000100a00 */
[----:B------:R-:W-:Y:S01]  /*2b310*/  FMUL R14, R10, R14 ;  /* 0x0000000e0a0e7220 */ /* 0x000fe20000400000 */
[C---:B------:R-:W-:Y:S01]  /*2b320*/  FMUL R36, R248.reuse, R36 ;  /* 0x00000024f8247220 */ /* 0x040fe20000400000 */
[----:B------:R-:W-:Y:S01]  /*2b330*/  FMUL R37, R248, R37 ;  /* 0x00000025f8257220 */ /* 0x000fe20000400000 */
[----:B------:R-:W-:Y:S01]  /*2b340*/  STL.64 [R1+0xe88], R56 ;  /* 0x000e883801007387 */ /* 0x000fe20000100a00 */
[----:B----4-:R-:W-:Y:S01]  /*2b350*/  FADD R18, R18, R13 ;  /* 0x0000000d12127221 */ /* 0x010fe20000000000 */
[----:B0-----:R-:W-:-:S02]  /*2b360*/  IMAD R6, R221, R6, RZ ;  /* 0x00000006dd067224 */ /* 0x001fc400078e02ff */
[----:B------:R-:W-:Y:S01]  /*2b370*/  FMUL R32, R248, R32 ;  /* 0x00000020f8207220 */ /* 0x000fe20000400000 */
[----:B------:R-:W-:Y:S01]  /*2b380*/  STL.64 [R1+0xe80], R54 ;  /* 0x000e803601007387 */ /* 0x000fe20000100a00 */
[----:B------:R-:W-:Y:S01]  /*2b390*/  FFMA.FTZ R15, R9, 1.4426950216293334961, R15 ;  /* 0x3fb8aa3b090f7823 */ /* 0x000fe2000001000f */
[----:B------:R-:W-:Y:S02]  /*2b3a0*/  IMAD R7, R19, R7, RZ ;  /* 0x0000000713077224 */ /* 0x000fe400078e02ff */
[----:B------:R-:W-:Y:S01]  /*2b3b0*/  @P2 FFMA.FTZ R18, R236, R5, +INF ;  /* 0x7f800000ec122423 */ /* 0x000fe20000010005 */
[----:B------:R-:W-:Y:S01]  /*2b3c0*/  STL.64 [R1+0xe78], R52 ;  /* 0x000e783401007387 */ /* 0x000fe20000100a00 */
[C---:B------:R-:W-:Y:S01]  /*2b3d0*/  FMUL R33, R248.reuse, R33 ;  /* 0x00000021f8217220 */ /* 0x040fe20000400000 */
[C---:B------:R-:W-:Y:S01]  /*2b3e0*/  FMUL R28, R248.reuse, R28 ;  /* 0x0000001cf81c7220 */ /* 0x040fe20000400000 */
[----:B------:R-:W-:Y:S01]  /*2b3f0*/  FMUL R29, R248, R29 ;  /* 0x0000001df81d7220 */ /* 0x000fe20000400000 */
[----:B------:R-:W-:Y:S01]  /*2b400*/  STL.64 [R1+0xe70], R50 ;  /* 0x000e703201007387 */ /* 0x000fe20000100a00 */
[----:B------:R-:W-:Y:S01]  /*2b410*/  @P1 MOV R5, 0x7f800000 ;  /* 0x7f80000000051802 */ /* 0x000fe20000000f00 */
[----:B------:R-:W-:Y:S01]  /*2b420*/  FFMA.FTZ R14, R10, 1.4426950216293334961, R14 ;  /* 0x3fb8aa3b0a0e7823 */ /* 0x000fe2000001000e */
[C---:B------:R-:W-:Y:S01]  /*2b430*/  FMUL R24, R248.reuse, R24 ;  /* 0x00000018f8187220 */ /* 0x040fe20000400000 */
[----:B------:R-:W-:Y:S01]  /*2b440*/  STL.64 [R1+0xe68], R48 ;  /* 0x000e683001007387 */ /* 0x000fe20000100a00 */
[C---:B------:R-:W-:Y:S01]  /*2b450*/  FMUL R25, R248.reuse, R25 ;  /* 0x00000019f8197220 */ /* 0x040fe20000400000 */
[----:B--2---:R-:W-:Y:S01]  /*2b460*/  FADD R15, R17, R15 ;  /* 0x0000000f110f7221 */ /* 0x004fe20000000000 */
[C---:B------:R-:W-:Y:S01]  /*2b470*/  FMUL R20, R248.reuse, R20 ;  /* 0x00000014f8147220 */ /* 0x040fe20000400000 */
[----:B------:R-:W-:Y:S01]  /*2b480*/  STL.64 [R1+0xe60], R46 ;  /* 0x000e602e01007387 */ /* 0x000fe20000100a00 */
[----:B------:R-:W-:Y:S01]  /*2b490*/  @P5 MOV R10, 0x7f800000 ;  /* 0x7f800000000a5802 */ /* 0x000fe20000000f00 */
[C---:B------:R-:W-:Y:S01]  /*2b4a0*/  FMUL R21, R248.reuse, R21 ;  /* 0x00000015f8157220 */ /* 0x040fe20000400000 */
[----:B------:R-:W-:Y:S01]  /*2b4b0*/  FMUL R23, R248, R16 ;  /* 0x00000010f8177220 */ /* 0x000fe20000400000 */
[----:B------:R-:W-:Y:S01]  /*2b4c0*/  STL.64 [R1+0xe58], R44 ;  /* 0x000e582c01007387 */ /* 0x000fe20000100a00 */
[----:B---3--:R-:W-:Y:S01]  /*2b4d0*/  FADD R17, R249, R11 ;  /* 0x0000000bf9117221 */ /* 0x008fe20000000000 */
[----:B------:R-:W-:Y:S01]  /*2b4e0*/  SHF.L.U32 R9, R6, 0x1, RZ ;  /* 0x0000000106097819 */ /* 0x000fe200000006ff */
[----:B------:R-:W0:Y:S01]  /*2b4f0*/  LDC R13, c[0x0][0x278] ;  /* 0x00009e00ff0d7b82 */ /* 0x000e220000000800 */
[----:B------:R-:W-:Y:S01]  /*2b500*/  STL.64 [R1+0xe50], R42 ;  /* 0x000e502a01007387 */ /* 0x000fe20000100a00 */
[----:B------:R-:W-:-:S03]  /*2b510*/  SHF.L.U32 R11, R7, 0x1, RZ ;  /* 0x00000001070b7819 */ /* 0x000fc600000006ff */
[----:B------:R-:W-:Y:S01]  /*2b520*/  STL.64 [R1+0xe48], R40 ;  /* 0x000e482801007387 */ /* 0x000fe20000100a00 */
[----:B------:R-:W-:Y:S01]  /*2b530*/  @P1 FFMA.FTZ R17, R233, R5, +INF ;  /* 0x7f800000e9111423 */ /* 0x000fe20000010005 */
[----:B------:R-:W-:Y:S01]  /*2b540*/  @P5 FFMA.FTZ R15, R237, R10, +INF ;  /* 0x7f800000ed0f5423 */ /* 0x000fe2000001000a */
[----:B------:R-:W2:Y:S01]  /*2b550*/  LDC R5, c[0x0][0x278] ;  /* 0x00009e00ff057b82 */ /* 0x000ea20000000800 */
[----:B------:R-:W-:Y:S04]  /*2b560*/  STL.64 [R1+0xe40], R38 ;  /* 0x000e402601007387 */ /* 0x000fe80000100a00 */
[----:B------:R-:W-:Y:S01]  /*2b570*/  STL.64 [R1+0xe38], R36 ;  /* 0x000e382401007387 */ /* 0x000fe20000100a00 */
[----:B------:R-:W-:Y:S01]  /*2b580*/  FADD R14, R250, R14 ;  /* 0x0000000efa0e7221 */ /* 0x000fe20000000000 */
[----:B-1----:R-:W-:Y:S01]  /*2b590*/  IADD3 R2, P5, P6, R11, R2, R9 ;  /* 0x000000020b027210 */ /* 0x002fe20007ebe009 */
[----:B------:R-:W-:Y:S01]  /*2b5a0*/  IMAD.HI R6, R6, 0x2, RZ ;  /* 0x0000000206067827 */ /* 0x000fe200078e02ff */
[----:B------:R-:W-:Y:S01]  /*2b5b0*/  STL.64 [R1+0xe30], R34 ;  /* 0x000e302201007387 */ /* 0x000fe20000100a00 */
[----:B------:R-:W1:Y:S03]  /*2b5c0*/  LDC R10, c[0x0][0x278] ;  /* 0x00009e00ff0a7b82 */ /* 0x000e660000000800 */
[----:B------:R-:W-:Y:S01]  /*2b5d0*/  STL.64 [R1+0xe28], R32 ;  /* 0x000e282001007387 */ /* 0x000fe20000100a00 */
[----:B------:R-:W-:-:S03]  /*2b5e0*/  @P4 MOV R9, 0x7f800000 ;  /* 0x7f80000000094802 */ /* 0x000fc60000000f00 */
[----:B------:R-:W-:Y:S01]  /*2b5f0*/  STL.64 [R1+0xe20], R28 ;  /* 0x000e201c01007387 */ /* 0x000fe20000100a00 */
[----:B------:R-:W-:Y:S01]  /*2b600*/  IMAD.HI R7, R7, 0x2, RZ ;  /* 0x0000000207077827 */ /* 0x000fe200078e02ff */
[----:B------:R-:W3:Y:S02]  /*2b610*/  LDC R19, c[0x0][0x278] ;  /* 0x00009e00ff137b82 */ /* 0x000ee40000000800 */
[----:B------:R-:W-:Y:S04]  /*2b620*/  STL.64 [R1+0xe18], R24 ;  /* 0x000e181801007387 */ /* 0x000fe80000100a00 */
[----:B------:R-:W-:Y:S01]  /*2b630*/  STL.64 [R1+0xe10], R20 ;  /* 0x000e101401007387 */ /* 0x000fe20000100a00 */
[----:B--2---:R-:W-:Y:S01]  /*2b640*/  SHF.L.U32 R5, R5, 0x1, RZ ;  /* 0x0000000105057819 */ /* 0x004fe200000006ff */
[----:B------:R-:W-:Y:S01]  /*2b650*/  FMUL R16, R248, R229 ;  /* 0x000000e5f8107220 */ /* 0x000fe20000400000 */
[----:B------:R-:W2:Y:S01]  /*2b660*/  LDC R225, c[0x0][0x278] ;  /* 0x00009e00ffe17b82 */ /* 0x000ea20000000800 */
[----:B------:R-:W-:Y:S04]  /*2b670*/  STL.64 [R1+0xe08], R22 ;  /* 0x000e081601007387 */ /* 0x000fe80000100a00 */
[----:B------:R-:W-:Y:S01]  /*2b680*/  STL.64 [R1+0xe00], R26 ;  /* 0x000e001a01007387 */ /* 0x000fe20000100a00 */
[----:B------:R-:W-:Y:S01]  /*2b690*/  @P4 FFMA.FTZ R14, R234, R9, +INF ;  /* 0x7f800000ea0e4423 */ /* 0x000fe20000010009 */
[----:B------:R-:W-:Y:S01]  /*2b6a0*/  IADD3.X R3, R7, R3, R6, P5, P6 ;  /* 0x0000000307037210 */ /* 0x000fe20002fec406 */
[----:B------:R-:W4:Y:S01]  /*2b6b0*/  LDC R9, c[0x0][0x278] ;  /* 0x00009e00ff097b82 */ /* 0x000f220000000800 */
[----:B------:R-:W-:Y:S04]  /*2b6c0*/  STL.64 [R1+0xdf8], R30 ;  /* 0x000df81e01007387 */ /* 0x000fe80000100a00 */
[----:B------:R-:W-:Y:S03]  /*2b6d0*/  STL [R1+0x94c], R18 ;  /* 0x00094c1201007387 */ /* 0x000fe60000100800 */
[----:B------:R-:W3:Y:S01]  /*2b6e0*/  LDC R6, c[0x0][0x278] ;  /* 0x00009e00ff067b82 */ /* 0x000ee20000000800 */
[----:B------:R0:W-:Y:S04]  /*2b6f0*/  STL [R1+0x948], R15 ;  /* 0x0009480f01007387 */ /* 0x0001e80000100800 */
[----:B------:R-:W-:Y:S03]  /*2b700*/  STL [R1+0x814], R17 ;  /* 0x0008141101007387 */ /* 0x000fe60000100800 */
[----:B------:R-:W2:Y:S01]  /*2b710*/  LDC R7, c[0x0][0x278] ;  /* 0x00009e00ff077b82 */ /* 0x000ea20000000800 */
[----:B------:R1:W-:Y:S07]  /*2b720*/  STL [R1+0x804], R14 ;  /* 0x0008040e01007387 */ /* 0x0003ee0000100800 */
[----:B0-----:R-:W0:Y:S08]  /*2b730*/  LDC R15, c[0x0][0x278] ;  /* 0x00009e00ff0f7b82 */ /* 0x001e300000000800 */
[----:B-1----:R-:W1:Y:S01]  /*2b740*/  LDC R14, c[0x0][0x278] ;  /* 0x00009e00ff0e7b82 */ /* 0x002e620000000800 */
[----:B------:R-:W-:-:S02]  /*2b750*/  LEA RZ, P6, R13, R2, 0x8 ;  /* 0x000000020dff7211 */ /* 0x000fc400078c40ff */
[----:B------:R-:W-:-:S05]  /*2b760*/  IADD3 R64, P5, R5, R2, RZ ;  /* 0x0000000205407210 */ /* 0x000fca0007fbe0ff */
[----:B------:R-:W2:Y:S08]  /*2b770*/  LDC R18, c[0x0][0x278] ;  /* 0x00009e00ff127b82 */ /* 0x000eb00000000800 */
[----:B------:R-:W2:Y:S01]  /*2b780*/  LDC R13, c[0x0][0x278] ;  /* 0x00009e00ff0d7b82 */ /* 0x000ea20000000800 */
[----:B0-----:R-:W-:-:S07]  /*2b790*/  LEA.HI.X.SX32 R65, R15, R3, 0x1, P5 ;  /* 0x000000030f417211 */ /* 0x001fce00028f0eff */
[----:B------:R-:W0:Y:S08]  /*2b7a0*/  LDC R11, c[0x0][0x278] ;  /* 0x00009e00ff0b7b82 */ /* 0x000e300000000800 */
[----:B------:R-:W0:Y:S01]  /*2b7b0*/  LDC R229, c[0x0][0x278] ;  /* 0x00009e00ffe57b82 */ /* 0x000e220000000800 */
[----:B------:R-:W-:Y:S01]  /*2b7c0*/  LEA R52, P4, R10, R2, 0x2 ;  /* 0x000000020a347211 */ /* 0x000fe200078810ff */
[----:B------:R1:W-:Y:S01]  /*2b7d0*/  STL.64 [R1+0x438], R64 ;  /* 0x0004384001007387 */ /* 0x0003e20000100a00 */
[----:B---3--:R-:W-:-:S05]  /*2b7e0*/  SHF.L.U32 R6, R6, 0x2, RZ ;  /* 0x0000000206067819 */ /* 0x008fca00000006ff */
[----:B------:R-:W3:Y:S01]  /*2b7f0*/  LDC R17, c[0x0][0x278] ;  /* 0x00009e00ff117b82 */ /* 0x000ee20000000800 */
[----:B------:R-:W-:Y:S02]  /*2b800*/  LEA.HI.X.SX32 R53, R5, R3, 0x1, P4 ;  /* 0x0000000305357211 */ /* 0x000fe400020f0eff */
[----:B-1----:R-:W-:Y:S02]  /*2b810*/  LEA R64, P5, R14, R2, 0x3 ;  /* 0x000000020e407211 */ /* 0x002fe400078a18ff */
[----:B------:R-:W-:-:S03]  /*2b820*/  FSETP.NEU.AND P2, PT, R233, RZ, PT ;  /* 0x000000ffe900720b */ /* 0x000fc60003f4d000 */
[----:B------:R-:W1:Y:S01]  /*2b830*/  LDC R221, c[0x0][0x278] ;  /* 0x00009e00ffdd7b82 */ /* 0x000e620000000800 */
[----:B------:R-:W-:Y:S02]  /*2b840*/  LEA.HI.X.SX32 R65, R6, R3, 0x1, P5 ;  /* 0x0000000306417211 */ /* 0x000fe400028f0eff */
[----:B----4-:R-:W-:Y:S02]  /*2b850*/  SHF.L.U32 R9, R9, 0x4, RZ ;  /* 0x0000000409097819 */ /* 0x010fe400000006ff */
[----:B------:R-:W-:-:S03]  /*2b860*/  LEA R14, P5, R19, R2, 0x5 ;  /* 0x00000002130e7211 */ /* 0x000fc600078a28ff */
[----:B------:R-:W4:Y:S01]  /*2b870*/  LDC R233, c[0x0][0x278] ;  /* 0x00009e00ffe97b82 */ /* 0x000f220000000800 */
[----:B------:R0:W-:Y:S01]  /*2b880*/  STL.64 [R1+0x430], R52 ;  /* 0x0004303401007387 */ /* 0x0001e20000100a00 */
[----:B--2---:R-:W-:Y:S01]  /*2b890*/  SHF.L.U32 R7, R7, 0x3, RZ ;  /* 0x0000000307077819 */ /* 0x004fe200000006ff */
[----:B------:R-:W-:Y:S01]  /*2b8a0*/  FMUL R4, R248, R235 ;  /* 0x000000ebf8047220 */ /* 0x000fe20000400000 */
[----:B------:R-:W-:Y:S02]  /*2b8b0*/  LEA.HI.X.SX32 R15, R9, R3, 0x1, P5 ;  /* 0x00000003090f7211 */ /* 0x000fe400028f0eff */
[----:B------:R-:W-:Y:S02]  /*2b8c0*/  FSETP.NEU.AND P3, PT, R237, RZ, PT ;  /* 0x000000ffed00720b */ /* 0x000fe40003f6d000 */
[----:B------:R-:W-:Y:S01]  /*2b8d0*/  FSETP.NEU.AND P1, PT, R234, RZ, PT ;  /* 0x000000ffea00720b */ /* 0x000fe20003f2d000 */
[----:B------:R-:W2:Y:S01]  /*2b8e0*/  LDC R235, c[0x0][0x278] ;  /* 0x00009e00ffeb7b82 */ /* 0x000ea20000000800 */
[----:B0-----:R-:W-:Y:S01]  /*2b8f0*/  LEA R52, P4, R18, R2, 0x4 ;  /* 0x0000000212347211 */ /* 0x001fe200078820ff */
[----:B------:R-:W-:Y:S01]  /*2b900*/  STL.64 [R1+0x420], R64 ;  /* 0x0004204001007387 */ /* 0x000fe20000100a00 */
[----:B------:R-:W-:-:S05]  /*2b910*/  FSETP.NEU.AND P0, PT, R236, RZ, PT ;  /* 0x000000ffec00720b */ /* 0x000fca0003f0d000 */
[----:B------:R-:W0:Y:S01]  /*2b920*/  LDC R234, c[0x0][0x278] ;  /* 0x00009e00ffea7b82 */ /* 0x000e220000000800 */
[----:B------:R-:W-:Y:S01]  /*2b930*/  LEA.HI.X.SX32 R53, R7, R3, 0x1, P4 ;  /* 0x0000000307357211 */ /* 0x000fe200020f0eff */
[----:B------:R3:W-:Y:S01]  /*2b940*/  STL.64 [R1+0x3c0], R14 ;  /* 0x0003c00e01007387 */ /* 0x0007e20000100a00 */
[----:B------:R-:W-:Y:S02]  /*2b950*/  SHF.L.U32 R13, R13, 0x5, RZ ;  /* 0x000000050d0d7819 */ /* 0x000fe400000006ff */
[----:B------:R-:W-:-:S03]  /*2b960*/  LEA R18, P4, R225, R2, 0x6 ;  /* 0x00000002e1127211 */ /* 0x000fc600078830ff */
[----:B------:R-:W2:Y:S01]  /*2b970*/  LDC R237, c[0x0][0x278] ;  /* 0x00009e00ffed7b82 */ /* 0x000ea20000000800 */
[----:B------:R-:W-:Y:S02]  /*2b980*/  SHF.L.U32 R11, R11, 0x6, RZ ;  /* 0x000000060b0b7819 */ /* 0x000fe400000006ff */
[----:B------:R-:W-:Y:S02]  /*2b990*/  LEA.HI.X.SX32 R19, R13, R3, 0x1, P4 ;  /* 0x000000030d137211 */ /* 0x000fe400020f0eff */
[----:B---3--:R-:W-:-:S03]  /*2b9a0*/  LEA R14, P5, R229, R2, 0x7 ;  /* 0x00000002e50e7211 */ /* 0x008fc600078a38ff */
[----:B------:R-:W3:Y:S01]  /*2b9b0*/  LDC R236, c[0x0][0x278] ;  /* 0x00009e00ffec7b82 */ /* 0x000ee20000000800 */
[----:B------:R-:W-:-:S07]  /*2b9c0*/  LEA.HI.X.SX32 R15, R11, R3, 0x1, P5 ;  /* 0x000000030b0f7211 */ /* 0x000fce00028f0eff */
[----:B------:R-:W3:Y:S01]  /*2b9d0*/  LDC R238, c[0x0][0x278] ;  /* 0x00009e00ffee7b82 */ /* 0x000ee20000000800 */
[----:B------:R-:W-:Y:S01]  /*2b9e0*/  SHF.L.U32 R10, R17, 0x7, RZ ;  /* 0x00000007110a7819 */ /* 0x000fe200000006ff */
[----:B------:R-:W-:Y:S06]  /*2b9f0*/  STL.64 [R1+0x400], R52 ;  /* 0x0004003401007387 */ /* 0x000fec0000100a00 */
[----:B------:R-:W3:Y:S01]  /*2ba00*/  LDC R240, c[0x0][0x278] ;  /* 0x00009e00fff07b82 */ /* 0x000ee20000000800 */
[----:B------:R-:W-:Y:S07]  /*2ba10*/  STL.64 [R1+0x340], R18 ;  /* 0x0003401201007387 */ /* 0x000fee0000100a00 */
[----:B------:R-:W3:Y:S01]  /*2ba20*/  LDC R239, c[0x0][0x278] ;  /* 0x00009e00ffef7b82 */ /* 0x000ee20000000800 */
[----:B------:R0:W-:Y:S01]  /*2ba30*/  STL.64 [R1+0x240], R14 ;  /* 0x0002400e01007387 */ /* 0x0001e20000100a00 */
[----:B-1----:R-:W-:-:S06]  /*2ba40*/  IMAD R6, R221, 0x202, RZ ;  /* 0x00000202dd067824 */ /* 0x002fcc00078e02ff */
[----:B------:R-:W1:Y:S01]  /*2ba50*/  LDC R13, c[0x0][0x278] ;  /* 0x00009e00ff0d7b82 */ /* 0x000e620000000800 */
[----:B----4-:R-:W-:-:S07]  /*2ba60*/  IMAD R5, R233, 0x204, RZ ;  /* 0x00000204e9057824 */ /* 0x010fce00078e02ff */
[----:B------:R-:W4:Y:S01]  /*2ba70*/  LDC R17, c[0x0][0x278] ;  /* 0x00009e00ff117b82 */ /* 0x000f220000000800 */
[----:B------:R-:W-:-:S07]  /*2ba80*/  LEA.HI.X.SX32 R7, R10, R3, 0x1, P6 ;  /* 0x000000030a077211 */ /* 0x000fce00030f0eff */
[----:B0-----:R-:W0:Y:S01]  /*2ba90*/  LDC R15, c[0x0][0x278] ;  /* 0x00009e00ff0f7b82 */ /* 0x001e220000000800 */
[----:B------:R-:W-:-:S07]  /*2baa0*/  IADD3 RZ, P5, R6, R2, RZ ;  /* 0x0000000206ff7210 */ /* 0x000fce0007fbe0ff */
[----:B------:R-:W0:Y:S01]  /*2bab0*/  LDC R14, c[0x0][0x278] ;  /* 0x00009e00ff0e7b82 */ /* 0x000e220000000800 */
[----:B------:R-:W-:-:S07]  /*2bac0*/  IADD3 RZ, P6, R5, R2, RZ ;  /* 0x0000000205ff7210 */ /* 0x000fce0007fde0ff */
[----:B------:R-:W0:Y:S01]  /*2bad0*/  LDC R19, c[0x0][0x278] ;  /* 0x00009e00ff137b82 */ /* 0x000e220000000800 */
[----:B------:R-:W-:Y:S01]  /*2bae0*/  LEA RZ, P4, R234, R2, 0x9 ;  /* 0x00000002eaff7211 */ /* 0x000fe200078848ff */
[----:B--2---:R-:W-:-:S06]  /*2baf0*/  IMAD R5, R237, 0x102, RZ ;  /* 0x00000102ed057824 */ /* 0x004fcc00078e02ff */
[----:B------:R-:W2:Y:S01]  /*2bb00*/  LDC R221, c[0x0][0x278] ;  /* 0x00009e00ffdd7b82 */ /* 0x000ea20000000800 */
[----:B------:R-:W-:-:S07]  /*2bb10*/  SHF.L.U32 R6, R235, 0x8, RZ ;  /* 0x00000008eb067819 */ /* 0x000fce00000006ff */
[----:B------:R-:W2:Y:S01]  /*2bb20*/  LDC R18, c[0x0][0x278] ;  /* 0x00009e00ff127b82 */ /* 0x000ea20000000800 */
[----:B------:R1:W-:Y:S01]  /*2bb30*/  STL [R1+0x8d4], R7 ;  /* 0x0008d40701007387 */ /* 0x0003e20000100800 */
[----:B---3--:R-:W-:Y:S01]  /*2bb40*/  IMAD R11, R238, 0x81, RZ ;  /* 0x00000081ee0b7824 */ /* 0x008fe200078e02ff */
[----:B------:R-:W-:-:S05]  /*2bb50*/  LEA.HI.X.SX32 R63, R6, R3, 0x1, P4 ;  /* 0x00000003063f7211 */ /* 0x000fca00020f0eff */
[----:B------:R-:W3:Y:S01]  /*2bb60*/  LDC R225, c[0x0][0x278] ;  /* 0x00009e00ffe17b82 */ /* 0x000ee20000000800 */
[----:B------:R-:W-:Y:S02]  /*2bb70*/  IMAD R9, R240, 0x208, RZ ;  /* 0x00000208f0097824 */ /* 0x000fe400078e02ff */
[----:B-1----:R-:W-:-:S05]  /*2bb80*/  IMAD R7, R236, 0x101, RZ ;  /* 0x00000101ec077824 */ /* 0x002fca00078e02ff */
[----:B------:R-:W1:Y:S01]  /*2bb90*/  LDC R233, c[0x0][0x278] ;  /* 0x00009e00ffe97b82 */ /* 0x000e620000000800 */
[----:B------:R-:W-:Y:S01]  /*2bba0*/  IADD3 R52, P4, R5, R2, RZ ;  /* 0x0000000205347210 */ /* 0x000fe20007f9e0ff */
[----:B------:R-:W-:Y:S01]  /*2bbb0*/  IMAD R10, R239, 0x206, RZ ;  /* 0x00000206ef0a7824 */ /* 0x000fe200078e02ff */
[----:B------:R-:W-:-:S05]  /*2bbc0*/  LEA.HI.X.SX32 R7, R7, R3, 0x1, P5 ;  /* 0x0000000307077211 */ /* 0x000fca00028f0eff */
[----:B------:R-:W1:Y:S01]  /*2bbd0*/  LDC R229, c[0x0][0x278] ;  /* 0x00009e00ffe57b82 */ /* 0x000e620000000800 */
[-C--:B------:R-:W-:Y:S02]  /*2bbe0*/  LEA.HI.X.SX32 R53, R11, R3.reuse, 0x1, P4 ;  /* 0x000000030b357211 */ /* 0x080fe400020f0eff */
[-C--:B------:R-:W-:Y:S01]  /*2bbf0*/  IADD3 RZ, P4, R9, R2.reuse, RZ ;  /* 0x0000000209ff7210 */ /* 0x080fe20007f9e0ff */
[----:B------:R-:W-:Y:S01]  /*2bc00*/  IMAD R9, R13, 0x103, RZ ;  /* 0x000001030d097824 */ /* 0x000fe200078e02ff */
[----:B------:R-:W-:Y:S03]  /*2bc10*/  STL [R1+0x514], R63 ;  /* 0x0005143f01007387 */ /* 0x000fe60000100800 */
[----:B------:R-:W1:Y:S01]  /*2bc20*/  LDC R236, c[0x0][0x278] ;  /* 0x00009e00ffec7b82 */ /* 0x000e620000000800 */
[----:B------:R-:W-:Y:S01]  /*2bc30*/  IADD3 RZ, P5, R10, R2, RZ ;  /* 0x000000020aff7210 */ /* 0x000fe20007fbe0ff */
[----:B----4-:R-:W-:Y:S01]  /*2bc40*/  IMAD R6, R17, 0x104, RZ ;  /* 0x0000010411067824 */ /* 0x010fe200078e02ff */
[----:B------:R4:W-:Y:S05]  /*2bc50*/  STL [R1+0x50c], R7 ;  /* 0x00050c0701007387 */ /* 0x0009ea0000100800 */
[----:B------:R-:W1:Y:S01]  /*2bc60*/  LDC R234, c[0x0][0x278] ;  /* 0x00009e00ffea7b82 */ /* 0x000e620000000800 */
[----:B0-----:R-:W-:Y:S01]  /*2bc70*/  IMAD R13, R14, 0x41, RZ ;  /* 0x000000410e0d7824 */ /* 0x001fe200078e02ff */
[----:B------:R-:W-:-:S06]  /*2bc80*/  LEA.HI.X.SX32 R61, R9, R3, 0x1, P5 ;  /* 0x00000003093d7211 */ /* 0x000fcc00028f0eff */
[----:B------:R-:W0:Y:S01]  /*2bc90*/  LDC R237, c[0x0][0x278] ;  /* 0x00009e00ffed7b82 */ /* 0x000e220000000800 */
[----:B----4-:R-:W-:Y:S01]  /*2bca0*/  IMAD R7, R15, 0x82, RZ ;  /* 0x000000820f077824 */ /* 0x010fe200078e02ff */
[----:B------:R-:W-:-:S06]  /*2bcb0*/  LEA.HI.X.SX32 R15, R5, R3, 0x1, P6 ;  /* 0x00000003050f7211 */ /* 0x000fcc00030f0eff */
[----:B------:R-:W4:Y:S01]  /*2bcc0*/  LDC R238, c[0x0][0x278] ;  /* 0x00009e00ffee7b82 */ /* 0x000f220000000800 */
[----:B------:R-:W-:Y:S01]  /*2bcd0*/  IMAD R10, R19, 0x20c, RZ ;  /* 0x0000020c130a7824 */ /* 0x000fe200078e02ff */
[----:B------:R-:W-:Y:S01]  /*2bce0*/  IADD3 R14, P5, R6, R2, RZ ;  /* 0x00000002060e7210 */ /* 0x000fe20007fbe0ff */
[----:B------:R3:W-:Y:S05]  /*2bcf0*/  STL.64 [R1+0x8c8], R52 ;  /* 0x0008c83401007387 */ /* 0x0007ea0000100a00 */
[----:B------:R-:W0:Y:S01]  /*2bd00*/  LDC R235, c[0x0][0x278] ;  /* 0x00009e00ffeb7b82 */ /* 0x000e220000000800 */
[----:B--2---:R-:W-:Y:S01]  /*2bd10*/  IMAD R5, R221, 0x20e, RZ ;  /* 0x0000020edd057824 */ /* 0x004fe200078e02ff */
[----:B------:R2:W-:Y:S01]  /*2bd20*/  STL [R1+0x504], R15 ;  /* 0x0005040f01007387 */ /* 0x0005e20000100800 */
[----:B------:R-:W-:-:S05]  /*2bd30*/  IMAD R11, R18, 0x20a, RZ ;  /* 0x0000020a120b7824 */ /* 0x000fca00078e02ff */
[----:B------:R-:W0:Y:S01]  /*2bd40*/  LDC R239, c[0x0][0x278] ;  /* 0x00009e00ffef7b82 */ /* 0x000e220000000800 */
[CC--:B---3--:R-:W-:Y:S02]  /*2bd50*/  IADD3 R52, P6, R7.reuse, R2.reuse, RZ ;  /* 0x0000000207347210 */ /* 0x0c8fe40007fde0ff */
[----:B--2---:R-:W-:Y:S02]  /*2bd60*/  LEA.HI.X.SX32 R15, R7, R3, 0x1, P5 ;  /* 0x00000003070f7211 */ /* 0x004fe400028f0eff */
[----:B------:R-:W-:-:S03]  /*2bd70*/  IADD3 RZ, P5, R10, R2, RZ ;  /* 0x000000020aff7210 */ /* 0x000fc60007fbe0ff */
[----:B------:R-:W2:Y:S01]  /*2bd80*/  LDC R240, c[0x0][0x278] ;  /* 0x00009e00fff07b82 */ /* 0x000ea20000000800 */
[-C--:B------:R-:W-:Y:S01]  /*2bd90*/  LEA.HI.X.SX32 R7, R6, R3.reuse, 0x1, P4 ;  /* 0x0000000306077211 */ /* 0x080fe200020f0eff */
[----:B------:R-:W-:Y:S01]  /*2bda0*/  IMAD R10, R225, 0x105, RZ ;  /* 0x00000105e10a7824 */ /* 0x000fe200078e02ff */
[-C--:B------:R-:W-:Y:S02]  /*2bdb0*/  LEA.HI.X.SX32 R53, R13, R3.reuse, 0x1, P6 ;  /* 0x000000030d357211 */ /* 0x080fe400030f0eff */
[-C--:B------:R-:W-:Y:S01]  /*2bdc0*/  IADD3 RZ, P4, R5, R2.reuse, RZ ;  /* 0x0000000205ff7210 */ /* 0x080fe20007f9e0ff */
[----:B-1----:R-:W-:Y:S01]  /*2bdd0*/  IMAD R5, R233, 0x106, RZ ;  /* 0x00000106e9057824 */ /* 0x002fe200078e02ff */
[----:B------:R-:W-:Y:S01]  /*2bde0*/  IADD3 RZ, P6, R11, R2, RZ ;  /* 0x000000020bff7210 */ /* 0x000fe20007fde0ff */
[----:B------:R-:W-:Y:S01]  /*2bdf0*/  STL [R1+0x4fc], R61 ;  /* 0x0004fc3d01007387 */ /* 0x000fe20000100800 */
[----:B------:R-:W1:Y:S01]  /*2be00*/  LDC R221, c[0x0][0x278] ;  /* 0x00009e00ffdd7b82 */ /* 0x000e620000000800 */
[----:B------:R-:W-:Y:S01]  /*2be10*/  IMAD R11, R229, 0x83, RZ ;  /* 0x00000083e50b7824 */ /* 0x000fe200078e02ff */
[----:B------:R-:W-:Y:S01]  /*2be20*/  LEA.HI.X.SX32 R57, R10, R3, 0x1, P6 ;  /* 0x000000030a397211 */ /* 0x000fe200030f0eff */
[----:B------:R3:W-:Y:S01]  /*2be30*/  STL.64 [R1+0x238], R52 ;  /* 0x0002383401007387 */ /* 0x0007e20000100a00 */
[----:B------:R-:W-:Y:S01]  /*2be40*/  F2FP.F16.F32.PACK_AB R245, R242, R245 ;  /* 0x000000f5f2f5723e */ /* 0x000fe200000000ff */
[----:B------:R-:W-:Y:S01]  /*2be50*/  IMAD R9, R236, 0x42, RZ ;  /* 0x00000042ec097824 */ /* 0x000fe200078e02ff */
[----:B------:R-:W-:Y:S01]  /*2be60*/  F2FP.F16.F32.PACK_AB R246, R246, R251 ;  /* 0x000000fbf6f6723e */ /* 0x000fe200000000ff */
[----:B------:R-:W-:Y:S01]  /*2be70*/  STL.64 [R1+0x8c0], R14 ;  /* 0x0008c00e01007387 */ /* 0x000fe20000100a00 */
[----:B------:R-:W1:Y:S01]  /*2be80*/  LDC R242, c[0x0][0x278] ;  /* 0x00009e00fff27b82 */ /* 0x000e620000000800 */
[----:B------:R-:W-:-:S02]  /*2be90*/  IMAD R13, R234, 0x107, RZ ;  /* 0x00000107ea0d7824 */ /* 0x000fc400078e02ff */
[----:B------:R0:W-:Y:S01]  /*2bea0*/  STL [R1+0x4f4], R7 ;  /* 0x0004f40701007387 */ /* 0x0001e20000100800 */
[----:B---3--:R-:W-:-:S04]  /*2beb0*/  IADD3 R52, P6, R5, R2, RZ ;  /* 0x0000000205347210 */ /* 0x008fc80007fde0ff */
[----:B------:R-:W3:Y:S01]  /*2bec0*/  LDC R241, c[0x0][0x278] ;  /* 0x00009e00fff17b82 */ /* 0x000ee20000000800 */
[----:B----4-:R-:W-:Y:S01]  /*2bed0*/  IMAD R6, R238, 0x108, RZ ;  /* 0x00000108ee067824 */ /* 0x010fe200078e02ff */
[----:B------:R-:W-:Y:S01]  /*2bee0*/  LEA.HI.X.SX32 R53, R11, R3, 0x1, P6 ;  /* 0x000000030b357211 */ /* 0x000fe200030f0eff */
[----:B0-----:R-:W-:Y:S01]  /*2bef0*/  IMAD R7, R237, 0x84, RZ ;  /* 0x00000084ed077824 */ /* 0x001fe200078e02ff */
[----:B------:R0:W-:Y:S01]  /*2bf00*/  STL [R1+0x4ec], R57 ;  /* 0x0004ec3901007387 */ /* 0x0001e20000100800 */
[----:B------:R-:W-:-:S03]  /*2bf10*/  IMAD R17, R235, 0x21, RZ ;  /* 0x00000021eb117824 */ /* 0x000fc600078e02ff */
[----:B------:R-:W4:Y:S01]  /*2bf20*/  LDC R243, c[0x0][0x278] ;  /* 0x00009e00fff37b82 */ /* 0x000f220000000800 */
[-C--:B------:R-:W-:Y:S01]  /*2bf30*/  IADD3 R56, P6, R9, R2.reuse, RZ ;  /* 0x0000000209387210 */ /* 0x080fe20007fde0ff */
[----:B------:R-:W-:Y:S01]  /*2bf40*/  STSM.16.M88.4 [R252], R244 ;  /* 0x000000f4fc007844 */ /* 0x000fe20000000200 */
[-C--:B------:R-:W-:Y:S01]  /*2bf50*/  LEA.HI.X.SX32 R19, R5, R3.reuse, 0x1, P5 ;  /* 0x0000000305137211 */ /* 0x080fe200028f0eff */
[----:B------:R-:W-:Y:S01]  /*2bf60*/  IMAD R15, R239, 0x210, RZ ;  /* 0x00000210ef0f7824 */ /* 0x000fe200078e02ff */
[-C--:B------:R-:W-:Y:S01]  /*2bf70*/  LEA.HI.X.SX32 R59, R13, R3.reuse, 0x1, P4 ;  /* 0x000000030d3b7211 */ /* 0x080fe200020f0eff */
[----:B------:R0:W-:Y:S01]  /*2bf80*/  STL.64 [R1+0x8b8], R52 ;  /* 0x0008b83401007387 */ /* 0x0001e20000100a00 */
[-C--:B------:R-:W-:Y:S01]  /*2bf90*/  IADD3 R18, P4, R6, R2.reuse, RZ ;  /* 0x0000000206127210 */ /* 0x080fe20007f9e0ff */
[----:B--2---:R-:W-:Y:S01]  /*2bfa0*/  IMAD R14, R240, 0x212, RZ ;  /* 0x00000212f00e7824 */ /* 0x004fe200078e02ff */
[----:B0-----:R-:W-:Y:S01]  /*2bfb0*/  LEA.HI.X.SX32 R57, R17, R3, 0x1, P6 ;  /* 0x0000000311397211 */ /* 0x001fe200030f0eff */
[----:B------:R0:W-:Y:S01]  /*2bfc0*/  STL [R1+0x4e4], R19 ;  /* 0x0004e41301007387 */ /* 0x0001e20000100800 */
[-C--:B------:R-:W-:Y:S01]  /*2bfd0*/  IADD3 RZ, P6, R15, R2.reuse, RZ ;  /* 0x000000020fff7210 */ /* 0x080fe20007fde0ff */
[----:B------:R-:W2:Y:S01]  /*2bfe0*/  LDC R13, c[0x0][0x278] ;  /* 0x00009e00ff0d7b82 */ /* 0x000ea20000000800 */
[----:B------:R-:W-:-:S07]  /*2bff0*/  IADD3 R52, P5, R7, R2, RZ ;  /* 0x0000000207347210 */ /* 0x000fce0007fbe0ff */
[----:B------:R-:W2:Y:S01]  /*2c000*/  LDC R245, c[0x0][0x278] ;  /* 0x00009e00fff57b82 */ /* 0x000ea20000000800 */
[-C--:B0-----:R-:W-:Y:S02]  /*2c010*/  LEA.HI.X.SX32 R19, R7, R3.reuse, 0x1, P4 ;  /* 0x0000000307137211 */ /* 0x081fe400020f0eff */
[----:B------:R-:W-:-:S05]  /*2c020*/  LEA.HI.X.SX32 R53, R9, R3, 0x1, P5 ;  /* 0x0000000309357211 */ /* 0x000fca00028f0eff */
[----:B------:R-:W0:Y:S01]  /*2c030*/  LDC R244, c[0x0][0x278] ;  /* 0x00009e00fff47b82 */ /* 0x000e220000000800 */
[----:B------:R-:W-:Y:S01]  /*2c040*/  STL [R1+0x4dc], R59 ;  /* 0x0004dc3b01007387 */ /* 0x000fe20000100800 */
[----:B------:R-:W-:-:S03]  /*2c050*/  IADD3 RZ, P5, R14, R2, RZ ;  /* 0x000000020eff7210 */ /* 0x000fc60007fbe0ff */
[----:B------:R-:W-:Y:S03]  /*2c060*/  STL.64 [R1+0x338], R56 ;  /* 0x0003383801007387 */ /* 0x000fe60000100a00 */
[----:B------:R-:W0:Y:S01]  /*2c070*/  LDC R15, c[0x0][0x278] ;  /* 0x00009e00ff0f7b82 */ /* 0x000e220000000800 */
[----:B------:R-:W-:Y:S01]  /*2c080*/  STL.64 [R1+0x230], R52 ;  /* 0x0002303401007387 */ /* 0x000fe20000100a00 */
[----:B-1----:R-:W-:-:S03]  /*2c090*/  IMAD R7, R221, 0x109, RZ ;  /* 0x00000109dd077824 */ /* 0x002fc600078e02ff */
[----:B------:R1:W-:Y:S03]  /*2c0a0*/  STL.64 [R1+0x8b0], R18 ;  /* 0x0008b01201007387 */ /* 0x0003e60000100a00 */
[----:B------:R-:W0:Y:S08]  /*2c0b0*/  LDC R17, c[0x0][0x278] ;  /* 0x00009e00ff117b82 */ /* 0x000e300000000800 */
[----:B------:R-:W0:Y:S08]  /*2c0c0*/  LDC R14, c[0x0][0x278] ;  /* 0x00009e00ff0e7b82 */ /* 0x000e300000000800 */
[----:B-1----:R-:W1:Y:S01]  /*2c0d0*/  LDC R18, c[0x0][0x278] ;  /* 0x00009e00ff127b82 */ /* 0x002e620000000800 */
[----:B------:R-:W-:-:S07]  /*2c0e0*/  IMAD R5, R242, 0x10a, RZ ;  /* 0x0000010af2057824 */ /* 0x000fce00078e02ff */
[----:B------:R-:W1:Y:S01]  /*2c0f0*/  LDC R221, c[0x0][0x278] ;  /* 0x00009e00ffdd7b82 */ /* 0x000e620000000800 */
[----:B---3--:R-:W-:-:S07]  /*2c100*/  IMAD R10, R241, 0x214, RZ ;  /* 0x00000214f10a7824 */ /* 0x008fce00078e02ff */
[----:B------:R-:W3:Y:S01]  /*2c110*/  LDC R19, c[0x0][0x278] ;  /* 0x00009e00ff137b82 */ /* 0x000ee20000000800 */
[----:B----4-:R-:W-:Y:S01]  /*2c120*/  IMAD R11, R243, 0x85, RZ ;  /* 0x00000085f30b7824 */ /* 0x010fe200078e02ff */
[----:B------:R-:W-:-:S06]  /*2c130*/  LEA.HI.X.SX32 R55, R6, R3, 0x1, P6 ;  /* 0x0000000306377211 */ /* 0x000fcc00030f0eff */
[----:B------:R-:W4:Y:S01]  /*2c140*/  LDC R225, c[0x0][0x278] ;  /* 0x00009e00ffe17b82 */ /* 0x000f220000000800 */
[----:B--2---:R-:W-:Y:S01]  /*2c150*/  IMAD R9, R245, 0x218, RZ ;  /* 0x00000218f5097824 */ /* 0x004fe200078e02ff */
[----:B------:R-:W-:-:S06]  /*2c160*/  IADD3 R52, P6, R5, R2, RZ ;  /* 0x0000000205347210 */ /* 0x000fcc0007fde0ff */
[----:B------:R-:W2:Y:S01]  /*2c170*/  LDC R233, c[0x0][0x278] ;  /* 0x00009e00ffe97b82 */ /* 0x000ea20000000800 */
[----:B------:R-:W-:Y:S01]  /*2c180*/  IADD3 RZ, P4, R10, R2, RZ ;  /* 0x000000020aff7210 */ /* 0x000fe20007f9e0ff */
[----:B0-----:R-:W-:Y:S01]  /*2c190*/  IMAD R10, R244, 0x216, RZ ;  /* 0x00000216f40a7824 */ /* 0x001fe200078e02ff */
[----:B------:R-:W-:-:S05]  /*2c1a0*/  LEA.HI.X.SX32 R7, R7, R3, 0x1, P5 ;  /* 0x0000000307077211 */ /* 0x000fca00028f0eff */
[----:B------:R-:W0:Y:S01]  /*2c1b0*/  LDC R229, c[0x0][0x278] ;  /* 0x00009e00ffe57b82 */ /* 0x000e220000000800 */
[-C--:B------:R-:W-:Y:S01]  /*2c1c0*/  LEA.HI.X.SX32 R53, R11, R3.reuse, 0x1, P6 ;  /* 0x000000030b357211 */ /* 0x080fe200030f0eff */
[----:B------:R-:W-:Y:S01]  /*2c1d0*/  STL [R1+0x474], R55 ;  /* 0x0004743701007387 */ /* 0x000fe20000100800 */
[-C--:B------:R-:W-:Y:S01]  /*2c1e0*/  IADD3 RZ, P6, R9, R2.reuse, RZ ;  /* 0x0000000209ff7210 */ /* 0x080fe20007fde0ff */
[----:B------:R-:W-:Y:S01]  /*2c1f0*/  IMAD R9, R13, 0x10b, RZ ;  /* 0x0000010b0d097824 */ /* 0x000fe200078e02ff */
[----:B------:R-:W-:Y:S01]  /*2c200*/  IADD3 RZ, P5, R10, R2, RZ ;  /* 0x000000020aff7210 */ /* 0x000fe20007fbe0ff */
[----:B------:R1:W-:Y:S02]  /*2c210*/  STL [R1+0x46c], R7 ;  /* 0x00046c0701007387 */ /* 0x0003e40000100800 */
[----:B------:R-:W0:Y:S01]  /*2c220*/  LDC R236, c[0x0][0x278] ;  /* 0x00009e00ffec7b82 */ /* 0x000e220000000800 */
[----:B------:R-:W-:Y:S01]  /*2c230*/  IMAD R6, R17, 0x10c, RZ ;  /* 0x0000010c11067824 */ /* 0x000fe200078e02ff */
[----:B------:R-:W-:Y:S01]  /*2c240*/  LEA.HI.X.SX32 R43, R9, R3, 0x1, P5 ;  /* 0x00000003092b7211 */ /* 0x000fe200028f0eff */
[----:B------:R-:W-:-:S02]  /*2c250*/  IMAD R13, R14, 0x43, RZ ;  /* 0x000000430e0d7824 */ /* 0x000fc400078e02ff */
[----:B-1----:R-:W-:-:S03]  /*2c260*/  IMAD R7, R15, 0x86, RZ ;  /* 0x000000860f077824 */ /* 0x002fc600078e02ff */
[----:B------:R-:W1:Y:S01]  /*2c270*/  LDC R234, c[0x0][0x278] ;  /* 0x00009e00ffea7b82 */ /* 0x000e620000000800 */
[----:B------:R-:W-:Y:S01]  /*2c280*/  LEA.HI.X.SX32 R15, R5, R3, 0x1, P4 ;  /* 0x00000003050f7211 */ /* 0x000fe200020f0eff */
[----:B------:R-:W-:Y:S01]  /*2c290*/  IMAD R11, R18, 0x21a, RZ ;  /* 0x0000021a120b7824 */ /* 0x000fe200078e02ff */
[-C--:B------:R-:W-:Y:S01]  /*2c2a0*/  IADD3 R14, P5, R6, R2.reuse, RZ ;  /* 0x00000002060e7210 */ /* 0x080fe20007fbe0ff */
[----:B------:R-:W-:Y:S01]  /*2c2b0*/  IMAD R5, R221, 0x21e, RZ ;  /* 0x0000021edd057824 */ /* 0x000fe200078e02ff */
[----:B------:R-:W-:-:S03]  /*2c2c0*/  IADD3 R18, P4, R7, R2, RZ ;  /* 0x0000000207127210 */ /* 0x000fc60007f9e0ff */
[----:B------:R-:W1:Y:S01]  /*2c2d0*/  LDC R235, c[0x0][0x278] ;  /* 0x00009e00ffeb7b82 */ /* 0x000e620000000800 */
[----:B------:R-:W-:Y:S01]  /*2c2e0*/  STL.64 [R1+0x8a8], R52 ;  /* 0x0008a83401007387 */ /* 0x000fe20000100a00 */
[----:B---3--:R-:W-:-:S06]  /*2c2f0*/  IMAD R10, R19, 0x21c, RZ ;  /* 0x0000021c130a7824 */ /* 0x008fcc00078e02ff */
[----:B------:R-:W3:Y:S01]  /*2c300*/  LDC R238, c[0x0][0x278] ;  /* 0x00009e00ffee7b82 */ /* 0x000ee20000000800 */
[----:B------:R4:W-:Y:S01]  /*2c310*/  STL [R1+0x464], R15 ;  /* 0x0004640f01007387 */ /* 0x0009e20000100800 */
[----:B------:R-:W-:-:S06]  /*2c320*/  LEA.HI.X.SX32 R19, R13, R3, 0x1, P4 ;  /* 0x000000030d137211 */ /* 0x000fcc00020f0eff */
[----:B------:R-:W1:Y:S01]  /*2c330*/  LDC R237, c[0x0][0x278] ;  /* 0x00009e00ffed7b82 */ /* 0x000e620000000800 */
[----:B------:R-:W-:Y:S02]  /*2c340*/  IADD3 RZ, P4, R11, R2, RZ ;  /* 0x000000020bff7210 */ /* 0x000fe40007f9e0ff */
[-C--:B----4-:R-:W-:Y:S01]  /*2c350*/  LEA.HI.X.SX32 R15, R7, R3.reuse, 0x1, P5 ;  /* 0x00000003070f7211 */ /* 0x090fe200028f0eff */
[----:B------:R-:W-:Y:S01]  /*2c360*/  IMAD R11, R225, 0x10d, RZ ;  /* 0x0000010de10b7824 */ /* 0x000fe200078e02ff */
[----:B------:R-:W-:-:S03]  /*2c370*/  LEA.HI.X.SX32 R7, R6, R3, 0x1, P6 ;  /* 0x0000000306077211 */ /* 0x000fc600030f0eff */
[----:B------:R-:W4:Y:S01]  /*2c380*/  LDC R241, c[0x0][0x278] ;  /* 0x00009e00fff17b82 */ /* 0x000f220000000800 */
[----:B------:R-:W-:Y:S01]  /*2c390*/  IADD3 RZ, P6, R5, R2, RZ ;  /* 0x0000000205ff7210 */ /* 0x000fe20007fde0ff */
[----:B--2---:R-:W-:-:S06]  /*2c3a0*/  IMAD R5, R233, 0x10e, RZ ;  /* 0x0000010ee9057824 */ /* 0x004fcc00078e02ff */
[----:B------:R-:W2:Y:S01]  /*2c3b0*/  LDC R239, c[0x0][0x278] ;  /* 0x00009e00ffef7b82 */ /* 0x000ea20000000800 */
[----:B0-----:R-:W-:-:S07]  /*2c3c0*/  IMAD R13, R229, 0x87, RZ ;  /* 0x00000087e50d7824 */ /* 0x001fce00078e02ff */
[----:B------:R-:W0:Y:S01]  /*2c3d0*/  LDC R240, c[0x0][0x278] ;  /* 0x00009e00fff07b82 */ /* 0x000e220000000800 */
[----:B------:R-:W-:Y:S02]  /*2c3e0*/  LEA.HI.X.SX32 R49, R11, R3, 0x1, P4 ;  /* 0x000000030b317211 */ /* 0x000fe400020f0eff */
[-C--:B------:R-:W-:Y:S01]  /*2c3f0*/  IADD3 R42, P4, R5, R2.reuse, RZ ;  /* 0x00000002052a7210 */ /* 0x080fe20007f9e0ff */
[----:B------:R3:W-:Y:S01]  /*2c400*/  STL [R1+0x45c], R43 ;  /* 0x00045c2b01007387 */ /* 0x0007e20000100800 */
[----:B------:R-:W-:-:S03]  /*2c410*/  IADD3 RZ, P5, R10, R2, RZ ;  /* 0x000000020aff7210 */ /* 0x000fc60007fbe0ff */
[----:B------:R-:W0:Y:S01]  /*2c420*/  LDC R221, c[0x0][0x278] ;  /* 0x00009e00ffdd7b82 */ /* 0x000e220000000800 */
[----:B------:R-:W-:Y:S01]  /*2c430*/  STL.64 [R1+0x228], R18 ;  /* 0x0002281201007387 */ /* 0x000fe20000100a00 */
[----:B------:R-:W-:Y:S01]  /*2c440*/  IMAD R10, R236, 0x22, RZ ;  /* 0x00000022ec0a7824 */ /* 0x000fe200078e02ff */
[----:B---3--:R-:W-:Y:S02]  /*2c450*/  LEA.HI.X.SX32 R43, R13, R3, 0x1, P4 ;  /* 0x000000030d2b7211 */ /* 0x008fe400020f0eff */
[----:B------:R3:W-:Y:S03]  /*2c460*/  STL.64 [R1+0x8a0], R14 ;  /* 0x0008a00e01007387 */ /* 0x0007e60000100a00 */
[----:B------:R-:W0:Y:S01]  /*2c470*/  LDC R242, c[0x0][0x278] ;  /* 0x00009e00fff27b82 */ /* 0x000e220000000800 */
[----:B------:R4:W-:Y:S01]  /*2c480*/  STL [R1+0x454], R7 ;  /* 0x0004540701007387 */ /* 0x0009e20000100800 */
[----:B-1----:R-:W-:-:S03]  /*2c490*/  IMAD R9, R237, 0x44, RZ ;  /* 0x00000044ed097824 */ /* 0x002fc600078e02ff */
[----:B------:R-:W-:Y:S03]  /*2c4a0*/  STL [R1+0x44c], R49 ;  /* 0x00044c3101007387 */ /* 0x000fe60000100800 */
[----:B------:R-:W1:Y:S01]  /*2c4b0*/  LDC R243, c[0x0][0x278] ;  /* 0x00009e00fff37b82 */ /* 0x000e620000000800 */
[----:B---3--:R-:W-:Y:S01]  /*2c4c0*/  IMAD R14, R234, 0x10f, RZ ;  /* 0x0000010fea0e7824 */ /* 0x008fe200078e02ff */
[----:B------:R3:W-:Y:S01]  /*2c4d0*/  STL.64 [R1+0x898], R42 ;  /* 0x0008982a01007387 */ /* 0x0007e20000100a00 */
[----:B------:R-:W-:Y:S02]  /*2c4e0*/  IMAD R15, R235, 0x11, RZ ;  /* 0x00000011eb0f7824 */ /* 0x000fe400078e02ff */
[----:B----4-:R-:W-:-:S03]  /*2c4f0*/  IMAD R7, R238, 0x88, RZ ;  /* 0x00000088ee077824 */ /* 0x010fc600078e02ff */
[----:B------:R-:W4:Y:S01]  /*2c500*/  LDC R244, c[0x0][0x278] ;  /* 0x00009e00fff47b82 */ /* 0x000f220000000800 */
[-C--:B------:R-:W-:Y:S01]  /*2c510*/  LEA.HI.X.SX32 R47, R5, R3.reuse, 0x1, P5 ;  /* 0x00000003052f7211 */ /* 0x080fe200028f0eff */
[----:B------:R-:W-:Y:S01]  /*2c520*/  IMAD R17, R241, 0x222, RZ ;  /* 0x00000222f1117824 */ /* 0x000fe200078e02ff */
[----:B------:R-:W-:Y:S02]  /*2c530*/  LEA.HI.X.SX32 R51, R14, R3, 0x1, P6 ;  /* 0x000000030e337211 */ /* 0x000fe400030f0eff */
[----:B---3--:R-:W-:-:S03]  /*2c540*/  IADD3 R42, P4, R10, R2, RZ ;  /* 0x000000020a2a7210 */ /* 0x008fc60007f9e0ff */
[----:B------:R-:W3:Y:S01]  /*2c550*/  LDC R246, c[0x0][0x278] ;  /* 0x00009e00fff67b82 */ /* 0x000ee20000000800 */
[-C--:B------:R-:W-:Y:S01]  /*2c560*/  IADD3 R46, P6, R7, R2.reuse, RZ ;  /* 0x00000002072e7210 */ /* 0x080fe20007fde0ff */
[----:B--2---:R-:W-:Y:S01]  /*2c570*/  IMAD R6, R239, 0x110, RZ ;  /* 0x00000110ef067824 */ /* 0x004fe200078e02ff */
[-C--:B------:R-:W-:Y:S01]  /*2c580*/  LEA.HI.X.SX32 R43, R15, R3.reuse, 0x1, P4 ;  /* 0x000000030f2b7211 */ /* 0x080fe200020f0eff */
[----:B0-----:R-:W-:Y:S01]  /*2c590*/  IMAD R18, R240, 0x220, RZ ;  /* 0x00000220f0127824 */ /* 0x001fe200078e02ff */
[----:B------:R-:W-:Y:S01]  /*2c5a0*/  IADD3 R48, P5, R9, R2, RZ ;  /* 0x0000000209307210 */ /* 0x000fe20007fbe0ff */
[----:B------:R0:W-:Y:S02]  /*2c5b0*/  STL [R1+0x444], R47 ;  /* 0x0004442f01007387 */ /* 0x0001e40000100800 */
[----:B------:R-:W2:Y:S02]  /*2c5c0*/  LDC R245, c[0x0][0x278] ;  /* 0x00009e00fff57b82 */ /* 0x000ea40000000800 */
[----:B------:R-:W-:Y:S01]  /*2c5d0*/  STL [R1+0xbc], R51 ;  /* 0x0000bc3301007387 */ /* 0x000fe20000100800 */
[----:B------:R-:W-:-:S03]  /*2c5e0*/  LEA.HI.X.SX32 R49, R10, R3, 0x1, P5 ;  /* 0x000000030a317211 */ /* 0x000fc600028f0eff */
[----:B------:R1:W-:Y:S01]  /*2c5f0*/  STL.64 [R1+0x3b8], R42 ;  /* 0x0003b82a01007387 */ /* 0x0003e20000100a00 */
[----:B0-----:R-:W-:Y:S01]  /*2c600*/  LEA.HI.X.SX32 R47, R9, R3, 0x1, P6 ;  /* 0x00000003092f7211 */ /* 0x001fe200030f0eff */
[----:B------:R-:W0:Y:S01]  /*2c610*/  LDC R15, c[0x0][0x278] ;  /* 0x00009e00ff0f7b82 */ /* 0x000e220000000800 */
[-C--:B------:R-:W-:Y:S02]  /*2c620*/  IADD3 RZ, P6, R17, R2.reuse, RZ ;  /* 0x0000000211ff7210 */ /* 0x080fe40007fde0ff */
[----:B------:R-:W-:-:S05]  /*2c630*/  IADD3 RZ, P5, R18, R2, RZ ;  /* 0x0000000212ff7210 */ /* 0x000fca0007fbe0ff */
[----:B------:R-:W0:Y:S01]  /*2c640*/  LDC R13, c[0x0][0x278] ;  /* 0x00009e00ff0d7b82 */ /* 0x000e220000000800 */
[----:B-1----:R-:W-:-:S07]  /*2c650*/  IADD3 R42, P4, R6, R2, RZ ;  /* 0x00000002062a7210 */ /* 0x002fce0007f9e0ff */
[----:B------:R-:W1:Y:S01]  /*2c660*/  LDC R17, c[0x0][0x278] ;  /* 0x00009e00ff117b82 */ /* 0x000e620000000800 */
[----:B------:R-:W-:Y:S01]  /*2c670*/  LEA.HI.X.SX32 R43, R7, R3, 0x1, P4 ;  /* 0x00000003072b7211 */ /* 0x000fe200020f0eff */
[----:B------:R-:W-:-:S06]  /*2c680*/  IMAD R7, R221, 0x111, RZ ;  /* 0x00000111dd077824 */ /* 0x000fcc00078e02ff */
[----:B------:R-:W1:Y:S08]  /*2c690*/  LDC R14, c[0x0][0x278] ;  /* 0x00009e00ff0e7b82 */ /* 0x000e700000000800 */
[----:B------:R-:W1:Y:S01]  /*2c6a0*/  LDC R18, c[0x0][0x278] ;  /* 0x00009e00ff127b82 */ /* 0x000e620000000800 */
[----:B------:R-:W-:-:S07]  /*2c6b0*/  IMAD R11, R242, 0x224, RZ ;  /* 0x00000224f20b7824 */ /* 0x000fce00078e02ff */
[----:B------:R-:W1:Y:S01]  /*2c6c0*/  LDC R19, c[0x0][0x278] ;  /* 0x00009e00ff137b82 */ /* 0x000e620000000800 */
[----:B------:R-:W-:-:S07]  /*2c6d0*/  IMAD R5, R243, 0x112, RZ ;  /* 0x00000112f3057824 */ /* 0x000fce00078e02ff */
[----:B------:R-:W1:Y:S01]  /*2c6e0*/  LDC R221, c[0x0][0x278] ;  /* 0x00009e00ffdd7b82 */ /* 0x000e620000000800 */
[----:B------:R-:W-:Y:S01]  /*2c6f0*/  STL.64 [R1+0x330], R48 ;  /* 0x0003303001007387 */ /* 0x000fe20000100a00 */
[----:B------:R-:W-:Y:S01]  /*2c700*/  IADD3 RZ, P4, R11, R2, RZ ;  /* 0x000000020bff7210 */ /* 0x000fe20007f9e0ff */
[----:B----4-:R-:W-:Y:S01]  /*2c710*/  IMAD R11, R244, 0x89, RZ ;  /* 0x00000089f40b7824 */ /* 0x010fe200078e02ff */
[----:B------:R-:W-:-:S04]  /*2c720*/  LEA.HI.X.SX32 R45, R6, R3, 0x1, P5 ;  /* 0x00000003062d7211 */ /* 0x000fc800028f0eff */
[----:B------:R-:W4:Y:S01]  /*2c730*/  LDC R225, c[0x0][0x278] ;  /* 0x00009e00ffe17b82 */ /* 0x000f220000000800 */
[----:B------:R-:W-:Y:S01]  /*2c740*/  STL.64 [R1+0x220], R46 ;  /* 0x0002202e01007387 */ /* 0x000fe20000100a00 */
[----:B------:R-:W-:Y:S01]  /*2c750*/  LEA.HI.X.SX32 R7, R7, R3, 0x1, P6 ;  /* 0x0000000307077211 */ /* 0x000fe200030f0eff */
[----:B---3--:R-:W-:-:S05]  /*2c760*/  IMAD R9, R246, 0x228, RZ ;  /* 0x00000228f6097824 */ /* 0x008fca00078e02ff */
[----:B------:R-:W3:Y:S01]  /*2c770*/  LDC R233, c[0x0][0x278] ;  /* 0x00009e00ffe97b82 */ /* 0x000ee20000000800 */
[----:B------:R0:W-:Y:S01]  /*2c780*/  STL.64 [R1+0x890], R42 ;  /* 0x0008902a01007387 */ /* 0x0001e20000100a00 */
[----:B--2---:R-:W-:-:S06]  /*2c790*/  IMAD R10, R245, 0x226, RZ ;  /* 0x00000226f50a7824 */ /* 0x004fcc00078e02ff */
[----:B------:R-:W2:Y:S01]  /*2c7a0*/  LDC R229, c[0x0][0x278] ;  /* 0x00009e00ffe57b82 */ /* 0x000ea20000000800 */
[----:B------:R-:W-:Y:S01]  /*2c7b0*/  STL [R1+0xb4], R45 ;  /* 0x0000b42d01007387 */ /* 0x000fe20000100800 */
[----:B0-----:R-:W-:-:S03]  /*2c7c0*/  IADD3 R42, P5, R5, R2, RZ ;  /* 0x00000002052a7210 */ /* 0x001fc60007fbe0ff */
[----:B------:R0:W-:Y:S03]  /*2c7d0*/  STL [R1+0xac], R7 ;  /* 0x0000ac0701007387 */ /* 0x0001e60000100800 */
[----:B------:R-:W2:Y:S01]  /*2c7e0*/  LDC R237, c[0x0][0x278] ;  /* 0x00009e00ffed7b82 */ /* 0x000ea20000000800 */
[-C--:B------:R-:W-:Y:S02]  /*2c7f0*/  LEA.HI.X.SX32 R43, R11, R3.reuse, 0x1, P5 ;  /* 0x000000030b2b7211 */ /* 0x080fe400028f0eff */
[-C--:B------:R-:W-:Y:S01]  /*2c800*/  IADD3 RZ, P5, R9, R2.reuse, RZ ;  /* 0x0000000209ff7210 */ /* 0x080fe20007fbe0ff */
[----:B------:R-:W-:Y:S01]  /*2c810*/  IMAD R9, R13, 0x113, RZ ;  /* 0x000001130d097824 */ /* 0x000fe200078e02ff */
[-C--:B------:R-:W-:Y:S01]  /*2c820*/  IADD3 RZ, P6, R10, R2.reuse, RZ ;  /* 0x000000020aff7210 */ /* 0x080fe20007fde0ff */
[----:B-1----:R-:W-:Y:S02]  /*2c830*/  IMAD R6, R17, 0x114, RZ ;  /* 0x0000011411067824 */ /* 0x002fe400078e02ff */
[----:B0-----:R-:W-:Y:S01]  /*2c840*/  IMAD R7, R15, 0x8a, RZ ;  /* 0x0000008a0f077824 */ /* 0x001fe200078e02ff */
[----:B------:R-:W0:Y:S01]  /*2c850*/  LDC R236, c[0x0][0x278] ;  /* 0x00009e00ffec7b82 */ /* 0x000e220000000800 */
[----:B------:R-:W-:Y:S01]  /*2c860*/  IMAD R13, R14, 0x45, RZ ;  /* 0x000000450e0d7824 */ /* 0x000fe200078e02ff */
[-C--:B------:R-:W-:Y:S01]  /*2c870*/  LEA.HI.X.SX32 R15, R5, R3.reuse, 0x1, P4 ;  /* 0x00000003050f7211 */ /* 0x080fe200020f0eff */
[----:B------:R-:W-:Y:S01]  /*2c880*/  IMAD R11, R18, 0x22a, RZ ;  /* 0x0000022a120b7824 */ /* 0x000fe200078e02ff */
[----:B------:R-:W-:Y:S01]  /*2c890*/  IADD3 R18, P4, R7, R2, RZ ;  /* 0x0000000207127210 */ /* 0x000fe20007f9e0ff */
[----:B------:R-:W-:Y:S01]  /*2c8a0*/  IMAD R10, R19, 0x22c, RZ ;  /* 0x0000022c130a7824 */ /* 0x000fe200078e02ff */
[----:B------:R-:W-:-:S02]  /*2c8b0*/  LEA.HI.X.SX32 R37, R9, R3, 0x1, P6 ;  /* 0x0000000309257211 */ /* 0x000fc400030f0eff */
[----:B------:R-:W1:Y:S01]  /*2c8c0*/  LDC R234, c[0x0][0x278] ;  /* 0x00009e00ffea7b82 */ /* 0x000e620000000800 */
[----:B------:R-:W-:Y:S01]  /*2c8d0*/  IADD3 R14, P6, R6, R2, RZ ;  /* 0x00000002060e7210 */ /* 0x000fe20007fde0ff */
[----:B------:R-:W-:Y:S01]  /*2c8e0*/  IMAD R5, R221, 0x22e, RZ ;  /* 0x0000022edd057824 */ /* 0x000fe200078e02ff */
[----:B------:R-:W-:Y:S01]  /*2c8f0*/  STL.64 [R1+0x888], R42 ;  /* 0x0008882a01007387 */ /* 0x000fe20000100a00 */
[----:B------:R-:W-:-:S04]  /*2c900*/  LEA.HI.X.SX32 R19, R13, R3, 0x1, P4 ;  /* 0x000000030d137211 */ /* 0x000fc800020f0eff */
[----:B------:R-:W1:Y:S01]  /*2c910*/  LDC R235, c[0x0][0x278] ;  /* 0x00009e00ffeb7b82 */ /* 0x000e620000000800 */
[----:B------:R4:W-:Y:S07]  /*2c920*/  STL [R1+0xa4], R15 ;  /* 0x0000a40f01007387 */ /* 0x0009ee0000100800 */
[----:B------:R-:W1:Y:S08]  /*2c930*/  LDC R238, c[0x0][0x278] ;  /* 0x00009e00ffee7b82 */ /* 0x000e700000000800 */
[----:B------:R-:W1:Y:S01]  /*2c940*/  LDC R240, c[0x0][0x278] ;  /* 0x00009e00fff07b82 */ /* 0x000e620000000800 */
[-C--:B----4-:R-:W-:Y:S01]  /*2c950*/  LEA.HI.X.SX32 R15, R7, R3.reuse, 0x1, P6 ;  /* 0x00000003070f7211 */ /* 0x090fe200030f0eff */
[----:B------:R-:W-:Y:S01]  /*2c960*/  STL [R1+0x9c], R37 ;  /* 0x00009c2501007387 */ /* 0x000fe20000100800 */
[----:B------:R-:W-:Y:S01]  /*2c970*/  IADD3 RZ, P6, R10, R2, RZ ;  /* 0x000000020aff7210 */ /* 0x000fe20007fde0ff */
[----:B------:R-:W-:Y:S01]  /*2c980*/  IMAD R10, R225, 0x115, RZ ;  /* 0x00000115e10a7824 */ /* 0x000fe200078e02ff */
[----:B------:R-:W-:-:S03]  /*2c990*/  LEA.HI.X.SX32 R7, R6, R3, 0x1, P5 ;  /* 0x0000000306077211 */ /* 0x000fc600028f0eff */
[----:B------:R-:W4:Y:S01]  /*2c9a0*/  LDC R239, c[0x0][0x278] ;  /* 0x00009e00ffef7b82 */ /* 0x000f220000000800 */
[-C--:B------:R-:W-:Y:S01]  /*2c9b0*/  IADD3 RZ, P5, R5, R2.reuse, RZ ;  /* 0x0000000205ff7210 */ /* 0x080fe20007fbe0ff */
[----:B------:R0:W-:Y:S01]  /*2c9c0*/  STL.64 [R1+0x218], R18 ;  /* 0x0002181201007387 */ /* 0x0001e20000100a00 */
[-C--:B------:R-:W-:Y:S01]  /*2c9d0*/  IADD3 RZ, P4, R11, R2.reuse, RZ ;  /* 0x000000020bff7210 */ /* 0x080fe20007f9e0ff */
[----:B---3--:R-:W-:Y:S02]  /*2c9e0*/  IMAD R5, R233, 0x116, RZ ;  /* 0x00000116e9057824 */ /* 0x008fe400078e02ff */
[----:B--2---:R-:W-:Y:S01]  /*2c9f0*/  IMAD R11, R229, 0x8b, RZ ;  /* 0x0000008be50b7824 */ /* 0x004fe200078e02ff */
[----:B------:R-:W-:Y:S01]  /*2ca00*/  LEA.HI.X.SX32 R39, R10, R3, 0x1, P4 ;  /* 0x000000030a277211 */ /* 0x000fe200020f0eff */
[----:B------:R-:W2:Y:S01]  /*2ca10*/  LDC R221, c[0x0][0x278] ;  /* 0x00009e00ffdd7b82 */ /* 0x000ea20000000800 */
[----:B------:R-:W-:-:S07]  /*2ca20*/  IADD3 R36, P4, R5, R2, RZ ;  /* 0x0000000205247210 */ /* 0x000fce0007f9e0ff */
[----:B0-----:R-:W0:Y:S01]  /*2ca30*/  LDC R19, c[0x0][0x278] ;  /* 0x00009e00ff137b82 */ /* 0x001e220000000800 */
[----:B------:R-:W-:Y:S01]  /*2ca40*/  STL.64 [R1+0x880], R14 ;  /* 0x0008800e01007387 */ /* 0x000fe20000100a00 */
[-C--:B------:R-:W-:Y:S01]  /*2ca50*/  LEA.HI.X.SX32 R37, R11, R3.reuse, 0x1, P4 ;  /* 0x000000030b257211 */ /* 0x080fe200020f0eff */
[----:B------:R-:W-:Y:S02]  /*2ca60*/  IMAD R9, R236, 0x46, RZ ;  /* 0x00000046ec097824 */ /* 0x000fe400078e02ff */
[----:B------:R3:W-:Y:S03]  /*2ca70*/  STL [R1+0x94], R7 ;  /* 0x0000940701007387 */ /* 0x0007e60000100800 */
[----:B------:R-:W2:Y:S01]  /*2ca80*/  LDC R241, c[0x0][0x278] ;  /* 0x00009e00fff17b82 */ /* 0x000ea20000000800 */
[----:B------:R-:W-:Y:S01]  /*2ca90*/  STL [R1+0x8c], R39 ;  /* 0x00008c2701007387 */ /* 0x000fe20000100800 */
[----:B-1----:R-:W-:Y:S01]  /*2caa0*/  IMAD R13, R234, 0x117, RZ ;  /* 0x00000117ea0d7824 */ /* 0x002fe200078e02ff */
[----:B------:R-:W-:Y:S01]  /*2cab0*/  LEA.HI.X.SX32 R33, R5, R3, 0x1, P6 ;  /* 0x0000000305217211 */ /* 0x000fe200030f0eff */
[----:B---3--:R-:W-:-:S04]  /*2cac0*/  IMAD R7, R237, 0x8c, RZ ;  /* 0x0000008ced077824 */ /* 0x008fc800078e02ff */
[----:B------:R-:W1:Y:S01]  /*2cad0*/  LDC R242, c[0x0][0x278] ;  /* 0x00009e00fff27b82 */ /* 0x000e620000000800 */
[----:B------:R3:W-:Y:S01]  /*2cae0*/  STL.64 [R1+0x878], R36 ;  /* 0x0008782401007387 */ /* 0x0007e20000100a00 */
[----:B------:R-:W-:Y:S01]  /*2caf0*/  IMAD R17, R235, 0x23, RZ ;  /* 0x00000023eb117824 */ /* 0x000fe200078e02ff */
[-C--:B------:R-:W-:Y:S01]  /*2cb00*/  IADD3 R38, P4, R9, R2.reuse, RZ ;  /* 0x0000000209267210 */ /* 0x080fe20007f9e0ff */
[----:B------:R-:W-:Y:S02]  /*2cb10*/  IMAD R6, R238, 0x118, RZ ;  /* 0x00000118ee067824 */ /* 0x000fe400078e02ff */
[----:B------:R-:W-:Y:S02]  /*2cb20*/  IMAD R14, R240, 0x232, RZ ;  /* 0x00000232f00e7824 */ /* 0x000fe400078e02ff */
[----:B------:R-:W1:Y:S01]  /*2cb30*/  LDC R244, c[0x0][0x278] ;  /* 0x00009e00fff47b82 */ /* 0x000e620000000800 */
[----:B----4-:R-:W-:Y:S01]  /*2cb40*/  IMAD R15, R239, 0x230, RZ ;  /* 0x00000230ef0f7824 */ /* 0x010fe200078e02ff */
[----:B---3--:R-:W-:-:S06]  /*2cb50*/  IADD3 R36, P6, R7, R2, RZ ;  /* 0x0000000207247210 */ /* 0x008fcc0007fde0ff */
[----:B------:R-:W3:Y:S01]  /*2cb60*/  LDC R243, c[0x0][0x278] ;  /* 0x00009e00fff37b82 */ /* 0x000ee20000000800 */
[-C--:B------:R-:W-:Y:S02]  /*2cb70*/  LEA.HI.X.SX32 R41, R13, R3.reuse, 0x1, P5 ;  /* 0x000000030d297211 */ /* 0x080fe400028f0eff */
[-C--:B------:R-:W-:Y:S02]  /*2cb80*/  LEA.HI.X.SX32 R37, R9, R3.reuse, 0x1, P6 ;  /* 0x0000000309257211 */ /* 0x080fe400030f0eff */
[-C--:B------:R-:W-:Y:S02]  /*2cb90*/  IADD3 R32, P5, R6, R2.reuse, RZ ;  /* 0x0000000206207210 */ /* 0x080fe40007fbe0ff */
[----:B------:R-:W-:Y:S01]  /*2cba0*/  LEA.HI.X.SX32 R39, R17, R3, 0x1, P4 ;  /* 0x0000000311277211 */ /* 0x000fe200020f0eff */
[----:B------:R-:W4:Y:S01]  /*2cbb0*/  LDC R13, c[0x0][0x278] ;  /* 0x00009e00ff0d7b82 */ /* 0x000f220000000800 */
[-C--:B------:R-:W-:Y:S01]  /*2cbc0*/  IADD3 RZ, P6, R14, R2.reuse, RZ ;  /* 0x000000020eff7210 */ /* 0x080fe20007fde0ff */
[----:B------:R0:W-:Y:S01]  /*2cbd0*/  STL [R1+0x84], R33 ;  /* 0x0000842101007387 */ /* 0x0001e20000100800 */
[----:B------:R-:W-:-:S05]  /*2cbe0*/  IADD3 RZ, P4, R15, R2, RZ ;  /* 0x000000020fff7210 */ /* 0x000fca0007f9e0ff */
[----:B------:R-:W4:Y:S01]  /*2cbf0*/  LDC R14, c[0x0][0x278] ;  /* 0x00009e00ff0e7b82 */ /* 0x000f220000000800 */
[----:B0-----:R-:W-:-:S07]  /*2cc00*/  LEA.HI.X.SX32 R33, R7, R3, 0x1, P5 ;  /* 0x0000000307217211 */ /* 0x001fce00028f0eff */
[----:B------:R-:W0:Y:S01]  /*2cc10*/  LDC R17, c[0x0][0x278] ;  /* 0x00009e00ff117b82 */ /* 0x000e220000000800 */
[----:B------:R-:W-:-:S07]  /*2cc20*/  IMAD R7, R19, 0x119, RZ ;  /* 0x0000011913077824 */ /* 0x000fce00078e02ff */
[----:B------:R-:W0:Y:S08]  /*2cc30*/  LDC R15, c[0x0][0x278] ;  /* 0x00009e00ff0f7b82 */ /* 0x000e300000000800 */
[----:B------:R-:W0:Y:S01]  /*2cc40*/  LDC R18, c[0x0][0x278] ;  /* 0x00009e00ff127b82 */ /* 0x000e220000000800 */
[----:B--2---:R-:W-:-:S07]  /*2cc50*/  IMAD R5, R221, 0x11a, RZ ;  /* 0x0000011add057824 */ /* 0x004fce00078e02ff */
[----:B------:R-:W2:Y:S01]  /*2cc60*/  LDC R19, c[0x0][0x278] ;  /* 0x00009e00ff137b82 */ /* 0x000ea20000000800 */
[----:B------:R-:W-:Y:S01]  /*2cc70*/  IMAD R10, R241, 0x234, RZ ;  /* 0x00000234f10a7824 */ /* 0x000fe200078e02ff */
[----:B------:R-:W-:Y:S01]  /*2cc80*/  STL [R1+0x7c], R41 ;  /* 0x00007c2901007387 */ /* 0x000fe20000100800 */
[----:B-1----:R-:W-:-:S05]  /*2cc90*/  IMAD R11, R242, 0x8d, RZ ;  /* 0x0000008df20b7824 */ /* 0x002fca00078e02ff */
[----:B------:R-:W1:Y:S01]  /*2cca0*/  LDC R225, c[0x0][0x278] ;  /* 0x00009e00ffe17b82 */ /* 0x000e620000000800 */
[----:B------:R-:W-:Y:S01]  /*2ccb0*/  STL.64 [R1+0x328], R38 ;  /* 0x0003282601007387 */ /* 0x000fe20000100a00 */
[-C--:B------:R-:W-:Y:S01]  /*2ccc0*/  LEA.HI.X.SX32 R35, R6, R3.reuse, 0x1, P4 ;  /* 0x0000000306237211 */ /* 0x080fe200020f0eff */
[----:B------:R-:W-:Y:S02]  /*2ccd0*/  IMAD R9, R244, 0x238, RZ ;  /* 0x00000238f4097824 */ /* 0x000fe400078e02ff */
[----:B------:R-:W-:Y:S03]  /*2cce0*/  STL.64 [R1+0x210], R36 ;  /* 0x0002102401007387 */ /* 0x000fe60000100a00 */
[----:B------:R-:W1:Y:S01]  /*2ccf0*/  LDC R221, c[0x0][0x278] ;  /* 0x00009e00ffdd7b82 */ /* 0x000e620000000800 */
[----:B------:R4:W-:Y:S01]  /*2cd00*/  STL.64 [R1+0x870], R32 ;  /* 0x0008702001007387 */ /* 0x0009e20000100a00 */
[----:B------:R-:W-:Y:S01]  /*2cd10*/  IADD3 RZ, P5, R10, R2, RZ ;  /* 0x000000020aff7210 */ /* 0x000fe20007fbe0ff */
[----:B---3--:R-:W-:Y:S01]  /*2cd20*/  IMAD R10, R243, 0x236, RZ ;  /* 0x00000236f30a7824 */ /* 0x008fe200078e02ff */
[----:B------:R-:W-:-:S04]  /*2cd30*/  LEA.HI.X.SX32 R7, R7, R3, 0x1, P6 ;  /* 0x0000000307077211 */ /* 0x000fc800030f0eff */
[----:B------:R-:W3:Y:S01]  /*2cd40*/  LDC R229, c[0x0][0x278] ;  /* 0x00009e00ffe57b82 */ /* 0x000ee20000000800 */
[-C--:B----4-:R-:W-:Y:S01]  /*2cd50*/  IADD3 R32, P4, R5, R2.reuse, RZ ;  /* 0x0000000205207210 */ /* 0x090fe20007f9e0ff */
[----:B------:R-:W-:Y:S06]  /*2cd60*/  STL [R1+0x74], R35 ;  /* 0x0000742301007387 */ /* 0x000fec0000100800 */
[----:B------:R-:W4:Y:S01]  /*2cd70*/  LDC R233, c[0x0][0x278] ;  /* 0x00009e00ffe97b82 */ /* 0x000f220000000800 */
[----:B------:R-:W-:Y:S01]  /*2cd80*/  LEA.HI.X.SX32 R33, R11, R3, 0x1, P4 ;  /* 0x000000030b217211 */ /* 0x000fe200020f0eff */
[----:B------:R2:W-:Y:S01]  /*2cd90*/  STL [R1+0x6c], R7 ;  /* 0x00006c0701007387 */ /* 0x0005e20000100800 */
[-C--:B------:R-:W-:Y:S01]  /*2cda0*/  IADD3 RZ, P4, R9, R2.reuse, RZ ;  /* 0x0000000209ff7210 */ /* 0x080fe20007f9e0ff */
[----:B------:R-:W-:Y:S01]  /*2cdb0*/  IMAD R9, R13, 0x11b, RZ ;  /* 0x0000011b0d097824 */ /* 0x000fe200078e02ff */
[----:B------:R-:W-:-:S03]  /*2cdc0*/  IADD3 RZ, P6, R10, R2, RZ ;  /* 0x000000020aff7210 */ /* 0x000fc60007fde0ff */
[----:B------:R-:W4:Y:S01]  /*2cdd0*/  LDC R237, c[0x0][0x278] ;  /* 0x00009e00ffed7b82 */ /* 0x000f220000000800 */
[----:B0-----:R-:W-:Y:S02]  /*2cde0*/  IMAD R6, R17, 0x11c, RZ ;  /* 0x0000011c11067824 */ /* 0x001fe400078e02ff */
[----:B--2---:R-:W-:-:S05]  /*2cdf0*/  IMAD R7, R14, 0x8e, RZ ;  /* 0x0000008e0e077824 */ /* 0x004fca00078e02ff */
[----:B------:R-:W0:Y:S01]  /*2ce00*/  LDC R235, c[0x0][0x278] ;  /* 0x00009e00ffeb7b82 */ /* 0x000e220000000800 */
[----:B------:R-:W-:Y:S01]  /*2ce10*/  IMAD R11, R15, 0x47, RZ ;  /* 0x000000470f0b7824 */ /* 0x000fe200078e02ff */
[-C--:B------:R-:W-:Y:S01]  /*2ce20*/  LEA.HI.X.SX32 R31, R5, R3.reuse, 0x1, P5 ;  /* 0x00000003051f7211 */ /* 0x080fe200028f0eff */
[----:B------:R-:W-:Y:S01]  /*2ce30*/  IMAD R10, R18, 0x23a, RZ ;  /* 0x0000023a120a7824 */ /* 0x000fe200078e02ff */
[----:B------:R-:W-:-:S04]  /*2ce40*/  LEA.HI.X.SX32 R25, R9, R3, 0x1, P6 ;  /* 0x0000000309197211 */ /* 0x000fc800030f0eff */
[----:B------:R-:W2:Y:S01]  /*2ce50*/  LDC R236, c[0x0][0x278] ;  /* 0x00009e00ffec7b82 */ /* 0x000ea20000000800 */
[-C--:B------:R-:W-:Y:S01]  /*2ce60*/  IADD3 R14, P5, R7, R2.reuse, RZ ;  /* 0x00000002070e7210 */ /* 0x080fe20007fbe0ff */
[----:B------:R-:W-:Y:S01]  /*2ce70*/  IMAD R5, R19, 0x23c, RZ ;  /* 0x0000023c13057824 */ /* 0x000fe200078e02ff */
[----:B------:R-:W-:-:S05]  /*2ce80*/  IADD3 R18, P6, R6, R2, RZ ;  /* 0x0000000206127210 */ /* 0x000fca0007fde0ff */
[----:B------:R-:W2:Y:S01]  /*2ce90*/  LDC R238, c[0x0][0x278] ;  /* 0x00009e00ffee7b82 */ /* 0x000ea20000000800 */
[-C--:B------:R-:W-:Y:S02]  /*2cea0*/  LEA.HI.X.SX32 R15, R11, R3.reuse, 0x1, P5 ;  /* 0x000000030b0f7211 */ /* 0x080fe400028f0eff */
[----:B------:R-:W-:-:S05]  /*2ceb0*/  LEA.HI.X.SX32 R19, R7, R3, 0x1, P6 ;  /* 0x0000000307137211 */ /* 0x000fca00030f0eff */
[----:B------:R-:W2:Y:S01]  /*2cec0*/  LDC R234, c[0x0][0x278] ;  /* 0x00009e00ffea7b82 */ /* 0x000ea20000000800 */
[----:B------:R-:W-:Y:S01]  /*2ced0*/  IADD3 RZ, P6, R5, R2, RZ ;  /* 0x0000000205ff7210 */ /* 0x000fe20007fde0ff */
[----:B------:R-:W-:Y:S01]  /*2cee0*/  STL.64 [R1+0x868], R32 ;  /* 0x0008682001007387 */ /* 0x000fe20000100a00 */
[----:B-1----:R-:W-:-:S05]  /*2cef0*/  IMAD R5, R225, 0x11e, RZ ;  /* 0x0000011ee1057824 */ /* 0x002fca00078e02ff */
[----:B------:R-:W1:Y:S01]  /*2cf00*/  LDC R239, c[0x0][0x278] ;  /* 0x00009e00ffef7b82 */ /* 0x000e620000000800 */
[----:B------:R-:W-:Y:S01]  /*2cf10*/  STL [R1+0x64], R31 ;  /* 0x0000641f01007387 */ /* 0x000fe20000100800 */
[----:B------:R-:W-:Y:S01]  /*2cf20*/  IMAD R7, R221, 0x11d, RZ ;  /* 0x0000011ddd077824 */ /* 0x000fe200078e02ff */
[----:B------:R-:W-:Y:S02]  /*2cf30*/  IADD3 RZ, P5, R10, R2, RZ ;  /* 0x000000020aff7210 */ /* 0x000fe40007fbe0ff */
[----:B------:R0:W-:Y:S03]  /*2cf40*/  STL [R1+0x5c], R25 ;  /* 0x00005c1901007387 */ /* 0x0001e60000100800 */
[----:B------:R-:W1:Y:S01]  /*2cf50*/  LDC R240, c[0x0][0x278] ;  /* 0x00009e00fff07b82 */ /* 0x000e620000000800 */
[----:B------:R-:W-:Y:S01]  /*2cf60*/  STL.64 [R1+0x208], R14 ;  /* 0x0002080e01007387 */ /* 0x000fe20000100a00 */
[----:B---3--:R-:W-:Y:S01]  /*2cf70*/  IMAD R11, R229, 0x8f, RZ ;  /* 0x0000008fe50b7824 */ /* 0x008fe200078e02ff */
[----:B------:R-:W-:-:S02]  /*2cf80*/  LEA.HI.X.SX32 R29, R6, R3, 0x1, P4 ;  /* 0x00000003061d7211 */ /* 0x000fc400020f0eff */
[----:B------:R3:W-:Y:S03]  /*2cf90*/  STL.64 [R1+0x860], R18 ;  /* 0x0008601201007387 */ /* 0x0007e60000100a00 */
[----:B------:R-:W1:Y:S01]  /*2cfa0*/  LDC R241, c[0x0][0x278] ;  /* 0x00009e00fff17b82 */ /* 0x000e620000000800 */
[----:B------:R-:W-:Y:S01]  /*2cfb0*/  IADD3 R24, P4, R5, R2, RZ ;  /* 0x0000000205187210 */ /* 0x000fe20007f9e0ff */
[----:B----4-:R-:W-:Y:S01]  /*2cfc0*/  IMAD R10, R233, 0x23e, RZ ;  /* 0x0000023ee90a7824 */ /* 0x010fe200078e02ff */
[-C--:B------:R-:W-:Y:S01]  /*2cfd0*/  LEA.HI.X.SX32 R7, R7, R3.reuse, 0x1, P5 ;  /* 0x0000000307077211 */ /* 0x080fe200028f0eff */
[----:B------:R-:W-:Y:S01]  /*2cfe0*/  IMAD R6, R237, 0x12, RZ ;  /* 0x00000012ed067824 */ /* 0x000fe200078e02ff */
[----:B0-----:R-:W-:-:S03]  /*2cff0*/  LEA.HI.X.SX32 R25, R11, R3, 0x1, P4 ;  /* 0x000000030b197211 */ /* 0x001fc600020f0eff */
[----:B------:R-:W0:Y:S01]  /*2d000*/  LDC R17, c[0x0][0x278] ;  /* 0x00009e00ff117b82 */ /* 0x000e220000000800 */
[----:B------:R-:W-:Y:S07]  /*2d010*/  STL [R1+0x54], R29 ;  /* 0x0000541d01007387 */ /* 0x000fee0000100800 */
[----:B---3--:R-:W3:Y:S01]  /*2d020*/  LDC R18, c[0x0][0x278] ;  /* 0x00009e00ff127b82 */ /* 0x008ee20000000800 */
[----:B------:R4:W-:Y:S01]  /*2d030*/  STL [R1+0x4c], R7 ;  /* 0x00004c0701007387 */ /* 0x0009e20000100800 */
[----:B------:R-:W-:Y:S01]  /*2d040*/  IMAD R13, R235, 0x11f, RZ ;  /* 0x0000011feb0d7824 */ /* 0x000fe200078e02ff */
[----:B------:R-:W-:Y:S01]  /*2d050*/  IADD3 RZ, P5, R10, R2, RZ ;  /* 0x000000020aff7210 */ /* 0x000fe20007fbe0ff */
[----:B--2---:R-:W-:Y:S01]  /*2d060*/  IMAD R14, R236, 0x9, RZ ;  /* 0x00000009ec0e7824 */ /* 0x004fe200078e02ff */
[----:B------:R2:W-:Y:S01]  /*2d070*/  STL.64 [R1+0x858], R24 ;  /* 0x0008581801007387 */ /* 0x0005e20000100a00 */
[-C--:B------:R-:W-:Y:S01]  /*2d080*/  LEA.HI.X.SX32 R23, R5, R3.reuse, 0x1, P6 ;  /* 0x0000000305177211 */ /* 0x080fe200030f0eff */
[----:B------:R-:W-:Y:S01]  /*2d090*/  IMAD R9, R234, 0x240, RZ ;  /* 0x00000240ea097824 */ /* 0x000fe200078e02ff */
[----:B------:R-:W0:Y:S01]  /*2d0a0*/  LDC R15, c[0x0][0x278] ;  /* 0x00009e00ff0f7b82 */ /* 0x000e220000000800 */
[----:B----4-:R-:W-:Y:S01]  /*2d0b0*/  IMAD R7, R238, 0x24, RZ ;  /* 0x00000024ee077824 */ /* 0x010fe200078e02ff */
[----:B------:R-:W-:Y:S01]  /*2d0c0*/  LEA.HI.X.SX32 R27, R13, R3, 0x1, P5 ;  /* 0x000000030d1b7211 */ /* 0x000fe200028f0eff */
[----:B-1----:R-:W-:-:S02]  /*2d0d0*/  IMAD R11, R239, 0x48, RZ ;  /* 0x00000048ef0b7824 */ /* 0x002fc400078e02ff */
[----:B------:R-:W-:-:S03]  /*2d0e0*/  IMAD R10, R240, 0x90, RZ ;  /* 0x00000090f00a7824 */ /* 0x000fc600078e02ff */
[----:B------:R-:W1:Y:S01]  /*2d0f0*/  LDC R251, c[0x0][0x278] ;  /* 0x00009e00fffb7b82 */ /* 0x000e620000000800 */
[-C--:B--2---:R-:W-:Y:S02]  /*2d100*/  IADD3 R24, P6, R6, R2.reuse, RZ ;  /* 0x0000000206187210 */ /* 0x084fe40007fde0ff */
[-C--:B------:R-:W-:Y:S02]  /*2d110*/  IADD3 R22, P5, R7, R2.reuse, RZ ;  /* 0x0000000207167210 */ /* 0x080fe40007fbe0ff */
[-C--:B------:R-:W-:Y:S01]  /*2d120*/  LEA.HI.X.SX32 R25, R14, R3.reuse, 0x1, P6 ;  /* 0x000000030e197211 */ /* 0x080fe200030f0eff */
[----:B------:R2:W-:Y:S01]  /*2d130*/  STL [R1+0x44], R23 ;  /* 0x0000441701007387 */ /* 0x0005e20000100800 */
[-C--:B------:R-:W-:Y:S01]  /*2d140*/  IADD3 RZ, P4, R9, R2.reuse, RZ ;  /* 0x0000000209ff7210 */ /* 0x080fe20007f9e0ff */
[----:B------:R-:W-:Y:S01]  /*2d150*/  IMAD R9, R241, 0x120, RZ ;  /* 0x00000120f1097824 */ /* 0x000fe200078e02ff */
[----:B------:R-:W4:Y:S01]  /*2d160*/  LDC R161, c[0x0][0x278] ;  /* 0x00009e00ffa17b82 */ /* 0x000f220000000800 */
[----:B------:R-:W-:Y:S04]  /*2d170*/  STL [R1+0x3c], R27 ;  /* 0x00003c1b01007387 */ /* 0x000fe80000100800 */
[----:B------:R0:W-:Y:S01]  /*2d180*/  STL.64 [R1+0x3f8], R24 ;  /* 0x0003f81801007387 */ /* 0x0001e20000100a00 */
[----:B--2---:R-:W-:Y:S01]  /*2d190*/  LEA.HI.X.SX32 R23, R6, R3, 0x1, P5 ;  /* 0x0000000306177211 */ /* 0x004fe200028f0eff */
[----:B---3--:R-:W-:Y:S01]  /*2d1a0*/  IMAD R13, R18, 0x244, RZ ;  /* 0x00000244120d7824 */ /* 0x008fe200078e02ff */
[----:B------:R-:W2:Y:S03]  /*2d1b0*/  LDC R6, c[0x0][0x278] ;  /* 0x00009e00ff067b82 */ /* 0x000ea60000000800 */
[----:B------:R3:W-:Y:S01]  /*2d1c0*/  STL.64 [R1+0x3b0], R22 ;  /* 0x0003b01601007387 */ /* 0x0007e20000100a00 */
[----:B0-----:R-:W-:Y:S01]  /*2d1d0*/  IADD3 R24, P6, R11, R2, RZ ;  /* 0x000000020b187210 */ /* 0x001fe20007fde0ff */
[----:B------:R-:W-:-:S03]  /*2d1e0*/  IMAD R5, R17, 0x246, RZ ;  /* 0x0000024611057824 */ /* 0x000fc600078e02ff */
[----:B------:R-:W0:Y:S01]  /*2d1f0*/  LDC R14, c[0x0][0x278] ;  /* 0x00009e00ff0e7b82 */ /* 0x000e220000000800 */
[-C--:B------:R-:W-:Y:S02]  /*2d200*/  LEA.HI.X.SX32 R25, R7, R3.reuse, 0x1, P6 ;  /* 0x0000000307197211 */ /* 0x080fe400030f0eff */
[-C--:B------:R-:W-:Y:S02]  /*2d210*/  IADD3 R18, P6, R9, R2.reuse, RZ ;  /* 0x0000000209127210 */ /* 0x080fe40007fde0ff */
[CC--:B---3--:R-:W-:Y:S02]  /*2d220*/  IADD3 R22, P5, R10.reuse, R2.reuse, RZ ;  /* 0x000000020a167210 */ /* 0x0c8fe40007fbe0ff */
[-C--:B------:R-:W-:Y:S01]  /*2d230*/  LEA.HI.X.SX32 R19, R10, R3.reuse, 0x1, P6 ;  /* 0x000000030a137211 */ /* 0x080fe200030f0eff */
[----:B------:R-:W-:Y:S01]  /*2d240*/  IMAD R15, R15, 0x242, RZ ;  /* 0x000002420f0f7824 */ /* 0x000fe200078e02ff */
[-C--:B------:R-:W-:Y:S01]  /*2d250*/  LEA.HI.X.SX32 R23, R11, R3.reuse, 0x1, P5 ;  /* 0x000000030b177211 */ /* 0x080fe200028f0eff */
[----:B------:R-:W3:Y:S01]  /*2d260*/  LDC R17, c[0x0][0x278] ;  /* 0x00009e00ff117b82 */ /* 0x000ee20000000800 */
[----:B------:R-:W-:Y:S01]  /*2d270*/  LEA.HI.X.SX32 R7, R9, R3, 0x1, P4 ;  /* 0x0000000309077211 */ /* 0x000fe200020f0eff */
[----:B------:R-:W-:Y:S01]  /*2d280*/  STL.64 [R1+0x320], R24 ;  /* 0x0003201801007387 */ /* 0x000fe20000100a00 */
[----:B------:R-:W-:-:S03]  /*2d290*/  IADD3 RZ, P4, R5, R2, RZ ;  /* 0x0000000205ff7210 */ /* 0x000fc60007f9e0ff */
[----:B------:R-:W-:Y:S02]  /*2d2a0*/  STL.64 [R1+0x200], R22 ;  /* 0x0002001601007387 */ /* 0x000fe40000100a00 */
[----:B------:R-:W1:Y:S02]  /*2d2b0*/  LDC R5, c[0x0][0x278] ;  /* 0x00009e00ff057b82 */ /* 0x000e640000000800 */
[----:B------:R-:W-:Y:S04]  /*2d2c0*/  STL.64 [R1+0x850], R18 ;  /* 0x0008501201007387 */ /* 0x000fe80000100a00 */
[----:B------:R4:W-:Y:S02]  /*2d2d0*/  STL [R1+0x34], R7 ;  /* 0x0000340701007387 */ /* 0x0009e40000100800 */
[----:B------:R-:W0:Y:S08]  /*2d2e0*/  LDC R10, c[0x0][0x278] ;  /* 0x00009e00ff0a7b82 */ /* 0x000e300000000800 */
[----:B----4-:R-:W4:Y:S01]  /*2d2f0*/  LDC R7, c[0x0][0x278] ;  /* 0x00009e00ff077b82 */ /* 0x010f220000000800 */
[----:B------:R-:W-:-:S07]  /*2d300*/  IADD3 RZ, P5, R15, R2, RZ ;  /* 0x000000020fff7210 */ /* 0x000fce0007fbe0ff */
[----:B------:R-:W3:Y:S08]  /*2d310*/  LDC R11, c[0x0][0x278] ;  /* 0x00009e00ff0b7b82 */ /* 0x000ef00000000800 */
[----:B------:R-:W3:Y:S01]  /*2d320*/  LDC R9, c[0x0][0x278] ;  /* 0x00009e00ff097b82 */ /* 0x000ee20000000800 */
[----:B-1----:R-:W-:-:S07]  /*2d330*/  IMAD R159, R5, 0x121, RZ ;  /* 0x00000121059f7824 */ /* 0x002fce00078e02ff */
[----:B------:R-:W1:Y:S01]  /*2d340*/  LDC R15, c[0x0][0x278] ;  /* 0x00009e00ff0f7b82 */ /* 0x000e620000000800 */
[----:B----4-:R-:W-:Y:S01]  /*2d350*/  IMAD R5, R7, 0x122, RZ ;  /* 0x0000012207057824 */ /* 0x010fe200078e02ff */
[----:B------:R-:W-:-:S06]  /*2d360*/  LEA.HI.X.SX32 R159, R159, R3, 0x1, P5 ;  /* 0x000000039f9f7211 */ /* 0x000fcc00028f0eff */
[----:B------:R-:W4:Y:S01]  /*2d370*/  LDC R18, c[0x0][0x278] ;  /* 0x00009e00ff127b82 */ /* 0x000f220000000800 */
[----:B--2---:R-:W-:Y:S01]  /*2d380*/  IMAD R157, R6, 0x91, RZ ;  /* 0x00000091069d7824 */ /* 0x004fe200078e02ff */
[----:B------:R-:W-:-:S06]  /*2d390*/  IADD3 R158, P5, R5, R2, RZ ;  /* 0x00000002059e7210 */ /* 0x000fcc0007fbe0ff */
[----:B------:R-:W2:Y:S01]  /*2d3a0*/  LDC R19, c[0x0][0x278] ;  /* 0x00009e00ff137b82 */ /* 0x000ea20000000800 */
[----:B------:R3:W-:Y:S07]  /*2d3b0*/  STL [R1+0x2c], R159 ;  /* 0x00002c9f01007387 */ /* 0x0007ee0000100800 */
[----:B------:R-:W2:Y:S01]  /*2d3c0*/  LDC R221, c[0x0][0x278] ;  /* 0x00009e00ffdd7b82 */ /* 0x000ea20000000800 */
[----:B0-----:R-:W-:Y:S01]  /*2d3d0*/  IMAD R6, R10, 0x92, RZ ;  /* 0x000000920a067824 */ /* 0x001fe200078e02ff */
[----:B---3--:R-:W-:Y:S01]  /*2d3e0*/  LEA.HI.X.SX32 R159, R157, R3, 0x1, P5 ;  /* 0x000000039d9f7211 */ /* 0x008fe200028f0eff */
[----:B------:R-:W-:Y:S01]  /*2d3f0*/  IMAD R156, R11, 0x124, RZ ;  /* 0x000001240b9c7824 */ /* 0x000fe200078e02ff */
[----:B------:R-:W-:Y:S01]  /*2d400*/  IADD3 RZ, P6, R13, R2, RZ ;  /* 0x000000020dff7210 */ /* 0x000fe20007fde0ff */
[----:B------:R-:W-:-:S03]  /*2d410*/  IMAD R151, R17, 0x25, RZ ;  /* 0x0000002511977824 */ /* 0x000fc600078e02ff */
[----:B------:R-:W0:Y:S01]  /*2d420*/  LDC R229, c[0x0][0x278] ;  /* 0x00009e00ffe57b82 */ /* 0x000e220000000800 */
[----:B------:R-:W-:Y:S01]  /*2d430*/  IMAD R155, R9, 0x49, RZ ;  /* 0x00000049099b7824 */ /* 0x000fe200078e02ff */
[----:B------:R3:W-:Y:S01]  /*2d440*/  STL.64 [R1+0x848], R158 ;  /* 0x0008489e01007387 */ /* 0x0007e20000100a00 */
[----:B------:R-:W-:Y:S02]  /*2d450*/  IMAD R17, R251, 0x4e, RZ ;  /* 0x0000004efb117824 */ /* 0x000fe400078e02ff */
[----:B-1----:R-:W-:-:S03]  /*2d460*/  IMAD R154, R15, 0x126, RZ ;  /* 0x000001260f9a7824 */ /* 0x002fc600078e02ff */
[----:B------:R-:W1:Y:S01]  /*2d470*/  LDC R234, c[0x0][0x278] ;  /* 0x00009e00ffea7b82 */ /* 0x000e620000000800 */
[----:B------:R-:W-:Y:S01]  /*2d480*/  IMAD R251, R161, 0x1c, RZ ;  /* 0x0000001ca1fb7824 */ /* 0x000fe200078e02ff */
[-C--:B------:R-:W-:Y:S02]  /*2d490*/  LEA.HI.X.SX32 R161, R5, R3.reuse, 0x1, P6 ;  /* 0x0000000305a17211 */ /* 0x080fe400030f0eff */
[-C--:B------:R-:W-:Y:S02]  /*2d4a0*/  IADD3 R156, P6, R156, R2.reuse, RZ ;  /* 0x000000029c9c7210 */ /* 0x080fe40007fde0ff */
[----:B---3--:R-:W-:Y:S02]  /*2d4b0*/  IADD3 R158, P5, R6, R2, RZ ;  /* 0x00000002069e7210 */ /* 0x008fe40007fbe0ff */
[----:B------:R-:W3:Y:S01]  /*2d4c0*/  LDC R225, c[0x0][0x278] ;  /* 0x00009e00ffe17b82 */ /* 0x000ee20000000800 */
[----:B------:R-:W-:Y:S01]  /*2d4d0*/  IMAD R153, R14, 0x93, RZ ;  /* 0x000000930e997824 */ /* 0x000fe200078e02ff */
[----:B------:R-:W-:-:S02]  /*2d4e0*/  LEA.HI.X.SX32 R159, R155, R3, 0x1, P5 ;  /* 0x000000039b9f7211 */ /* 0x000fc400028f0eff */
[----:B------:R-:W-:-:S04]  /*2d4f0*/  IADD3 R154, P5, R154, R2, RZ ;  /* 0x000000029a9a7210 */ /* 0x000fc80007fbe0ff */
[----:B------:R-:W3:Y:S01]  /*2d500*/  LDC R235, c[0x0][0x278] ;  /* 0x00009e00ffeb7b82 */ /* 0x000ee20000000800 */
[-C--:B------:R-:W-:Y:S01]  /*2d510*/  LEA.HI.X.SX32 R157, R6, R3.reuse, 0x1, P6 ;  /* 0x00000003069d7211 */ /* 0x080fe200030f0eff */
[----:B----4-:R-:W-:Y:S01]  /*2d520*/  IMAD R7, R18, 0x4a, RZ ;  /* 0x0000004a12077824 */ /* 0x010fe200078e02ff */
[----:B------:R4:W-:Y:S05]  /*2d530*/  STL [R1+0x24], R161 ;  /* 0x000024a101007387 */ /* 0x0009ea0000100800 */
[----:B------:R-:W3:Y:S01]  /*2d540*/  LDC R233, c[0x0][0x278] ;  /* 0x00009e00ffe97b82 */ /* 0x000ee20000000800 */
[----:B------:R-:W-:-:S07]  /*2d550*/  LEA.HI.X.SX32 R155, R153, R3, 0x1, P5 ;  /* 0x00000003999b7211 */ /* 0x000fce00028f0eff */
[----:B------:R-:W3:Y:S01]  /*2d560*/  LDC R237, c[0x0][0x278] ;  /* 0x00009e00ffed7b82 */ /* 0x000ee20000000800 */
[----:B----4-:R-:W4:Y:S01]  /*2d570*/  LDL.LU.64 R160, [R1+0x1028] ;  /* 0x0010280001a07983 */ /* 0x010f220000300a00 */
[----:B--2---:R-:W-:-:S03]  /*2d580*/  IMAD R9, R19, 0x94, RZ ;  /* 0x0000009413097824 */ /* 0x004fc600078e02ff */
[----:B------:R2:W-:Y:S03]  /*2d590*/  STL.64 [R1+0x1f8], R158 ;  /* 0x0001f89e01007387 */ /* 0x0005e60000100a00 */
[----:B------:R-:W3:Y:S01]  /*2d5a0*/  LDC R6, c[0x0][0x278] ;  /* 0x00009e00ff067b82 */ /* 0x000ee20000000800 */
[----:B------:R-:W-:-:S07]  /*2d5b0*/  IMAD R150, R221, 0x128, RZ ;  /* 0x00000128dd967824 */ /* 0x000fce00078e02ff */
[----:B------:R-:W3:Y:S01]  /*2d5c0*/  LDC R239, c[0x0][0x278] ;  /* 0x00009e00ffef7b82 */ /* 0x000ee20000000800 */
[----:B--2---:R-:W2:Y:S04]  /*2d5d0*/  LDL.LU.64 R158, [R1+0x1020] ;  /* 0x00102000019e7983 */ /* 0x004ea80000300a00 */
[----:B------:R1:W-:Y:S03]  /*2d5e0*/  STL.64 [R1+0x840], R156 ;  /* 0x0008409c01007387 */ /* 0x0003e60000100a00 */
[----:B------:R-:W3:Y:S01]  /*2d5f0*/  LDC R240, c[0x0][0x278] ;  /* 0x00009e00fff07b82 */ /* 0x000ee20000000800 */
[----:B------:R1:W-:Y:S01]  /*2d600*/  STL.64 [R1+0x838], R154 ;  /* 0x0008389a01007387 */ /* 0x0003e20000100a00 */
[----:B0-----:R-:W-:-:S06]  /*2d610*/  IMAD R152, R229, 0x12a, RZ ;  /* 0x0000012ae5987824 */ /* 0x001fcc00078e02ff */
[----:B------:R-:W0:Y:S01]  /*2d620*/  LDC R5, c[0x0][0x278] ;  /* 0x00009e00ff057b82 */ /* 0x000e220000000800 */
[-C--:B-1----:R-:W-:Y:S02]  /*2d630*/  IADD3 R156, P6, R7, R2.reuse, RZ ;  /* 0x00000002079c7210 */ /* 0x082fe40007fde0ff */
[----:B------:R-:W-:Y:S02]  /*2d640*/  IADD3 R154, P5, R9, R2, RZ ;  /* 0x00000002099a7210 */ /* 0x000fe40007fbe0ff */
[----:B------:R-:W-:-:S03]  /*2d650*/  LEA.HI.X.SX32 R157, R151, R3, 0x1, P6 ;  /* 0x00000003979d7211 */ /* 0x000fc600030f0eff */
[----:B------:R-:W1:Y:S01]  /*2d660*/  LDC R241, c[0x0][0x278] ;  /* 0x00009e00fff17b82 */ /* 0x000e620000000800 */
[-C--:B------:R-:W-:Y:S02]  /*2d670*/  IADD3 R150, P6, R150, R2.reuse, RZ ;  /* 0x0000000296967210 */ /* 0x080fe40007fde0ff */
[-C--:B------:R-:W-:Y:S01]  /*2d680*/  LEA.HI.X.SX32 R155, R7, R3.reuse, 0x1, P5 ;  /* 0x00000003079b7211 */ /* 0x080fe200028f0eff */
[----:B------:R-:W-:Y:S01]  /*2d690*/  IMAD R10, R234, 0x96, RZ ;  /* 0x00000096ea0a7824 */ /* 0x000fe200078e02ff */
[----:B------:R-:W-:Y:S01]  /*2d6a0*/  LEA.HI.X.SX32 R151, R9, R3, 0x1, P6 ;  /* 0x0000000309977211 */ /* 0x000fe200030f0eff */
[----:B------:R3:W-:Y:S02]  /*2d6b0*/  STL.64 [R1+0x318], R156 ;  /* 0x0003189c01007387 */ /* 0x0007e40000100a00 */
[----:B---3--:R-:W-:Y:S01]  /*2d6c0*/  IMAD R149, R225, 0x95, RZ ;  /* 0x00000095e1957824 */ /* 0x008fe200078e02ff */
[----:B------:R-:W3:Y:S01]  /*2d6d0*/  LDC R242, c[0x0][0x278] ;  /* 0x00009e00fff27b82 */ /* 0x000ee20000000800 */
[----:B------:R-:W-:Y:S01]  /*2d6e0*/  IMAD R148, R235, 0x12c, RZ ;  /* 0x0000012ceb947824 */ /* 0x000fe200078e02ff */
[----:B------:R-:W-:Y:S01]  /*2d6f0*/  IADD3 R152, P5, R152, R2, RZ ;  /* 0x0000000298987210 */ /* 0x000fe20007fbe0ff */
[----:B------:R-:W-:-:S02]  /*2d700*/  IMAD R147, R233, 0x4b, RZ ;  /* 0x0000004be9937824 */ /* 0x000fc400078e02ff */
[----:B------:R-:W-:Y:S02]  /*2d710*/  IMAD R146, R237, 0x12e, RZ ;  /* 0x0000012eed927824 */ /* 0x000fe400078e02ff */
[----:B------:R-:W-:Y:S01]  /*2d720*/  IMAD R6, R6, 0x97, RZ ;  /* 0x0000009706067824 */ /* 0x000fe200078e02ff */
[----:B------:R-:W3:Y:S01]  /*2d730*/  LDC R244, c[0x0][0x278] ;  /* 0x00009e00fff47b82 */ /* 0x000ee20000000800 */
[----:B------:R-:W2:Y:S04]  /*2d740*/  LDL.LU.64 R156, [R1+0x1018] ;  /* 0x00101800019c7983 */ /* 0x000ea80000300a00 */
[----:B------:R0:W-:Y:S01]  /*2d750*/  STL.64 [R1+0x1f0], R154 ;  /* 0x0001f09a01007387 */ /* 0x0001e20000100a00 */
[-C--:B------:R-:W-:Y:S01]  /*2d760*/  LEA.HI.X.SX32 R153, R149, R3.reuse, 0x1, P5 ;  /* 0x0000000395997211 */ /* 0x080fe200028f0eff */
[----:B------:R-:W-:Y:S01]  /*2d770*/  IMAD R11, R239, 0x26, RZ ;  /* 0x00000026ef0b7824 */ /* 0x000fe200078e02ff */
[----:B------:R-:W-:Y:S01]  /*2d780*/  IADD3 R148, P5, R148, R2, RZ ;  /* 0x0000000294947210 */ /* 0x000fe20007fbe0ff */
[----:B------:R-:W-:Y:S01]  /*2d790*/  IMAD R13, R240, 0x4c, RZ ;  /* 0x0000004cf00d7824 */ /* 0x000fe200078e02ff */
[----:B------:R-:W3:Y:S01]  /*2d7a0*/  LDC R246, c[0x0][0x278] ;  /* 0x00009e00fff67b82 */ /* 0x000ee20000000800 */
[----:B0-----:R-:W2:Y:S01]  /*2d7b0*/  LDL.LU.64 R154, [R1+0x1010] ;  /* 0x00101000019a7983 */ /* 0x001ea20000300a00 */
[----:B------:R-:W-:Y:S01]  /*2d7c0*/  LEA.HI.X.SX32 R149, R10, R3, 0x1, P5 ;  /* 0x000000030a957211 */ /* 0x000fe200028f0eff */
[----:B------:R-:W-:-:S05]  /*2d7d0*/  IMAD R5, R5, 0x13, RZ ;  /* 0x0000001305057824 */ /* 0x000fca00078e02ff */
[----:B------:R-:W0:Y:S01]  /*2d7e0*/  LDC R9, c[0x0][0x278] ;  /* 0x00009e00ff097b82 */ /* 0x000e220000000800 */
[----:B------:R3:W-:Y:S04]  /*2d7f0*/  STL.64 [R1+0x830], R150 ;  /* 0x0008309601007387 */ /* 0x0007e80000100a00 */
[----:B------:R3:W-:Y:S01]  /*2d800*/  STL.64 [R1+0x828], R152 ;  /* 0x0008289801007387 */ /* 0x0007e20000100a00 */
[----:B-1----:R-:W-:Y:S02]  /*2d810*/  IMAD R14, R241, 0x98, RZ ;  /* 0x00000098f10e7824 */ /* 0x002fe400078e02ff */
[----:B---3--:R-:W-:Y:S01]  /*2d820*/  IMAD R145, R242, 0x130, RZ ;  /* 0x00000130f2917824 */ /* 0x008fe200078e02ff */
[----:B------:R-:W1:Y:S01]  /*2d830*/  LDC R18, c[0x0][0x278] ;  /* 0x00009e00ff127b82 */ /* 0x000e620000000800 */
[----:B------:R-:W-:-:S04]  /*2d840*/  IADD3 R150, P6, R10, R2, RZ ;  /* 0x000000020a967210 */ /* 0x000fc80007fde0ff */
[-C--:B------:R-:W-:Y:S01]  /*2d850*/  LEA.HI.X.SX32 R151, R147, R3.reuse, 0x1, P6 ;  /* 0x0000000393977211 */ /* 0x080fe200030f0eff */
[----:B------:R-:W3:Y:S01]  /*2d860*/  LDL.LU.64 R152, [R1+0x1008] ;  /* 0x0010080001987983 */ /* 0x000ee20000300a00 */
[----:B------:R-:W-:Y:S01]  /*2d870*/  IADD3 R146, P6, R146, R2, RZ ;  /* 0x0000000292927210 */ /* 0x000fe20007fde0ff */
[----:B------:R-:W-:Y:S01]  /*2d880*/  IMAD R144, R244, 0x132, RZ ;  /* 0x00000132f4907824 */ /* 0x000fe200078e02ff */
[----:B------:R-:W1:Y:S01]  /*2d890*/  LDC R19, c[0x0][0x278] ;  /* 0x00009e00ff137b82 */ /* 0x000e620000000800 */
[----:B------:R0:W-:Y:S01]  /*2d8a0*/  STL.64 [R1+0x1e8], R150 ;  /* 0x0001e89601007387 */ /* 0x0001e20000100a00 */
[----:B------:R-:W-:Y:S01]  /*2d8b0*/  LEA.HI.X.SX32 R147, R6, R3, 0x1, P6 ;  /* 0x0000000306937211 */ /* 0x000fe200030f0eff */
[----:B------:R-:W-:Y:S02]  /*2d8c0*/  IMAD R15, R246, 0x9a, RZ ;  /* 0x0000009af60f7824 */ /* 0x000fe400078e02ff */
[----:B0-----:R-:W-:-:S03]  /*2d8d0*/  IMAD R9, R9, 0x4d, RZ ;  /* 0x0000004d09097824 */ /* 0x001fc600078e02ff */
[----:B------:R-:W0:Y:S01]  /*2d8e0*/  LDC R221, c[0x0][0x278] ;  /* 0x00009e00ffdd7b82 */ /* 0x000e220000000800 */
[----:B------:R-:W3:Y:S01]  /*2d8f0*/  LDL.LU.64 R150, [R1+0x1000] ;  /* 0x0010000001967983 */ /* 0x000ee20000300a00 */
[----:B-1----:R-:W-:-:S06]  /*2d900*/  IMAD R18, R18, 0x9c, RZ ;  /* 0x0000009c12127824 */ /* 0x002fcc00078e02ff */
[----:B------:R-:W1:Y:S01]  /*2d910*/  LDC R225, c[0x0][0x278] ;  /* 0x00009e00ffe17b82 */ /* 0x000e620000000800 */
[----:B------:R0:W-:Y:S04]  /*2d920*/  STL.64 [R1+0x820], R148 ;  /* 0x0008209401007387 */ /* 0x0001e80000100a00 */
[----:B------:R0:W-:Y:S01]  /*2d930*/  STL.64 [R1+0x818], R146 ;  /* 0x0008189201007387 */ /* 0x0001e20000100a00 */
[----:B------:R-:W-:Y:S02]  /*2d940*/  IMAD R19, R19, 0x9e, RZ ;  /* 0x0000009e13137824 */ /* 0x000fe400078e02ff */
[----:B------:R-:W1:Y:S01]  /*2d950*/  LDC R229, c[0x0][0x278] ;  /* 0x00009e00ffe57b82 */ /* 0x000e620000000800 */
[-C--:B0-----:R-:W-:Y:S02]  /*2d960*/  IADD3 R148, P5, R11, R2.reuse, RZ ;  /* 0x000000020b947210 */ /* 0x081fe40007fbe0ff */
[----:B------:R-:W-:-:S05]  /*2d970*/  IADD3 R146, P6, R13, R2, RZ ;  /* 0x000000020d927210 */ /* 0x000fca0007fde0ff */
[----:B------:R-:W0:Y:S01]  /*2d980*/  LDC R233, c[0x0][0x278] ;  /* 0x00009e00ffe97b82 */ /* 0x000e220000000800 */
[-C--:B------:R-:W-:Y:S02]  /*2d990*/  LEA.HI.X.SX32 R149, R5, R3.reuse, 0x1, P5 ;  /* 0x0000000305957211 */ /* 0x080fe400028f0eff */
[----:B------:R-:W-:Y:S02]  /*2d9a0*/  LEA.HI.X.SX32 R147, R11, R3, 0x1, P6 ;  /* 0x000000030b937211 */ /* 0x000fe400030f0eff */
[----:B------:R-:W-:Y:S01]  /*2d9b0*/  IADD3 R6, P5, R14, R2, RZ ;  /* 0x000000020e067210 */ /* 0x000fe20007fbe0ff */
[----:B------:R1:W-:Y:S02]  /*2d9c0*/  STL.64 [R1+0x3a8], R148 ;  /* 0x0003a89401007387 */ /* 0x0003e40000100a00 */
[----:B------:R-:W0:Y:S01]  /*2d9d0*/  LDC R5, c[0x0][0x278] ;  /* 0x00009e00ff057b82 */ /* 0x000e220000000800 */
[----:B------:R-:W-:Y:S02]  /*2d9e0*/  MOV R10, R6 ;  /* 0x00000006000a7202 */ /* 0x000fe40000000f00 */
[----:B------:R-:W-:-:S05]  /*2d9f0*/  MOV R11, R7 ;  /* 0x00000007000b7202 */ /* 0x000fca0000000f00 */
[----:B------:R-:W4:Y:S01]  /*2da00*/  LDC R234, c[0x0][0x278] ;  /* 0x00009e00ffea7b82 */ /* 0x000f220000000800 */
[----:B-1----:R-:W3:Y:S04]  /*2da10*/  LDL.LU.64 R148, [R1+0xff8] ;  /* 0x000ff80001947983 */ /* 0x002ee80000300a00 */
[----:B------:R1:W-:Y:S01]  /*2da20*/  STL.64 [R1+0x310], R146 ;  /* 0x0003109201007387 */ /* 0x0003e20000100a00 */
[----:B------:R-:W-:Y:S02]  /*2da30*/  LEA.HI.X.SX32 R11, R13, R3, 0x1, P5 ;  /* 0x000000030d0b7211 */ /* 0x000fe400028f0eff */
[----:B------:R-:W4:Y:S08]  /*2da40*/  LDC R10, c[0x0][0x278] ;  /* 0x00009e00ff0a7b82 */ /* 0x000f300000000800 */
[----:B------:R-:W2:Y:S01]  /*2da50*/  LDC R235, c[0x0][0x278] ;  /* 0x00009e00ffeb7b82 */ /* 0x000ea20000000800 */
[----:B-1----:R-:W3:Y:S04]  /*2da60*/  LDL.LU.64 R146, [R1+0xff0] ;  /* 0x000ff00001927983 */ /* 0x002ee80000300a00 */
[----:B------:R1:W-:Y:S03]  /*2da70*/  STL [R1+0x1e0], R6 ;  /* 0x0001e00601007387 */ /* 0x0003e60000100800 */
[----:B------:R-:W2:Y:S01]  /*2da80*/  LDC R236, c[0x0][0x278] ;  /* 0x00009e00ffec7b82 */ /* 0x000ea20000000800 */
[----:B-1----:R-:W-:-:S07]  /*2da90*/  IADD3 R6, P6, R145, R2, RZ ;  /* 0x0000000291067210 */ /* 0x002fce0007fde0ff */
[----:B------:R-:W1:Y:S01]  /*2daa0*/  LDC R237, c[0x0][0x278] ;  /* 0x00009e00ffed7b82 */ /* 0x000e620000000800 */
[----:B------:R-:W-:-:S05]  /*2dab0*/  LEA.HI.X.SX32 R7, R14, R3, 0x1, P6 ;  /* 0x000000030e077211 */ /* 0x000fca00030f0eff */
[----:B------:R-:W-:Y:S02]  /*2dac0*/  STL.64 [R1+0x7f8], R6 ;  /* 0x0007f80601007387 */ /* 0x000fe40000100a00 */
[----:B------:R-:W1:Y:S02]  /*2dad0*/  LDC R238, c[0x0][0x278] ;  /* 0x00009e00ffee7b82 */ /* 0x000e640000000800 */
[----:B------:R0:W-:Y:S06]  /*2dae0*/  STL [R1+0x1e4], R11 ;  /* 0x0001e40b01007387 */ /* 0x0001ec0000100800 */
[----:B------:R-:W1:Y:S08]  /*2daf0*/  LDC R239, c[0x0][0x278] ;  /* 0x00009e00ffef7b82 */ /* 0x000e700000000800 */
[----:B0-----:R-:W0:Y:S01]  /*2db00*/  LDC R11, c[0x0][0x278] ;  /* 0x00009e00ff0b7b82 */ /* 0x001e220000000800 */
[----:B------:R-:W-:-:S02]  /*2db10*/  IADD3 R144, P5, R144, R2, RZ ;  /* 0x0000000290907210 */ /* 0x000fc40007fbe0ff */
[----:B------:R-:W-:Y:S01]  /*2db20*/  IADD3 R6, P6, R15, R2, RZ ;  /* 0x000000020f067210 */ /* 0x000fe20007fde0ff */
[----:B------:R-:W-:-:S03]  /*2db30*/  IMAD R5, R5, 0x136, RZ ;  /* 0x0000013605057824 */ /* 0x000fc600078e02ff */
[----:B------:R-:W-:Y:S01]  /*2db40*/  LEA.HI.X.SX32 R7, R9, R3, 0x1, P6 ;  /* 0x0000000309077211 */ /* 0x000fe200030f0eff */
[----:B------:R-:W1:Y:S08]  /*2db50*/  LDC R240, c[0x0][0x278] ;  /* 0x00009e00fff07b82 */ /* 0x000e700000000800 */
[----:B------:R-:W1:Y:S01]  /*2db60*/  LDC R241, c[0x0][0x278] ;  /* 0x00009e00fff17b82 */ /* 0x000e620000000800 */
[----:B0-----:R-:W-:-:S07]  /*2db70*/  IMAD R11, R11, 0x99, RZ ;  /* 0x000000990b0b7824 */ /* 0x001fce00078e02ff */
[----:B------:R-:W0:Y:S01]  /*2db80*/  LDC R242, c[0x0][0x278] ;  /* 0x00009e00fff27b82 */ /* 0x000e220000000800 */
[----:B------:R-:W-:-:S07]  /*2db90*/  LEA.HI.X.SX32 R145, R11, R3, 0x1, P5 ;  /* 0x000000030b917211 */ /* 0x000fce00028f0eff */
[----:B------:R-:W0:Y:S01]  /*2dba0*/  LDC R243, c[0x0][0x278] ;  /* 0x00009e00fff37b82 */ /* 0x000e220000000800 */
[----:B------:R4:W-:Y:S07]  /*2dbb0*/  STL.64 [R1+0x7f0], R144 ;  /* 0x0007f09001007387 */ /* 0x0009ee0000100a00 */
[----:B------:R-:W0:Y:S01]  /*2dbc0*/  LDC R244, c[0x0][0x278] ;  /* 0x00009e00fff47b82 */ /* 0x000e220000000800 */
[----:B----4-:R-:W4:Y:S07]  /*2dbd0*/  LDL.LU.64 R144, [R1+0xfe8] ;  /* 0x000fe80001907983 */ /* 0x010f2e0000300a00 */
[----:B------:R-:W3:Y:S01]  /*2dbe0*/  LDC R245, c[0x0][0x278] ;  /* 0x00009e00fff57b82 */ /* 0x000ee20000000800 */
[----:B------:R1:W-:Y:S01]  /*2dbf0*/  STL.64 [R1+0x1d8], R6 ;  /* 0x0001d80601007387 */ /* 0x0003e20000100a00 */
[C---:B------:R-:W-:Y:S01]  /*2dc00*/  FMUL R164, R248.reuse, R164 ;  /* 0x000000a4f8a47220 */ /* 0x040fe20000400000 */
[C---:B------:R-:W-:Y:S01]  /*2dc10*/  FMUL R165, R248.reuse, R165 ;  /* 0x000000a5f8a57220 */ /* 0x040fe20000400000 */
[----:B------:R-:W-:-:S04]  /*2dc20*/  FMUL R168, R248, R168 ;  /* 0x000000a8f8a87220 */ /* 0x000fc80000400000 */
[----:B------:R-:W3:Y:S01]  /*2dc30*/  LDC R246, c[0x0][0x278] ;  /* 0x00009e00fff67b82 */ /* 0x000ee20000000800 */
[----:B-1----:R-:W-:-:S07]  /*2dc40*/  IADD3 R6, P6, R5, R2, RZ ;  /* 0x0000000205067210 */ /* 0x002fce0007fde0ff */
[----:B------:R-:W1:Y:S01]  /*2dc50*/  LDC R5, c[0x0][0x278] ;  /* 0x00009e00ff057b82 */ /* 0x000e620000000800 */
[----:B------:R-:W-:-:S05]  /*2dc60*/  IMAD R10, R10, 0x134, RZ ;  /* 0x000001340a0a7824 */ /* 0x000fca00078e02ff */
[----:B------:R-:W-:Y:S01]  /*2dc70*/  IADD3 R10, P5, R10, R2, RZ ;  /* 0x000000020a0a7210 */ /* 0x000fe20007fbe0ff */
[C---:B------:R-:W-:Y:S01]  /*2dc80*/  FMUL R169, R248.reuse, R169 ;  /* 0x000000a9f8a97220 */ /* 0x040fe20000400000 */
[C---:B------:R-:W-:Y:S01]  /*2dc90*/  FMUL R172, R248.reuse, R172 ;  /* 0x000000acf8ac7220 */ /* 0x040fe20000400000 */
[C---:B------:R-:W-:Y:S01]  /*2dca0*/  FMUL R173, R248.reuse, R173 ;  /* 0x000000adf8ad7220 */ /* 0x040fe20000400000 */
[----:B------:R-:W-:Y:S01]  /*2dcb0*/  LEA.HI.X.SX32 R11, R15, R3, 0x1, P5 ;  /* 0x000000030f0b7211 */ /* 0x000fe200028f0eff */
        /* <DEDUP_REMOVED lines=13> */
[----:B-1----:R-:W-:-:S02]  /*2dd90*/  IMAD R5, R5, 0x9b, RZ ;  /* 0x0000009b05057824 */ /* 0x002fc400078e02ff */
[C---:B------:R-:W-:Y:S01]  /*2dda0*/  FMUL R201, R248.reuse, R201 ;  /* 0x000000c9f8c97220 */ /* 0x040fe20000400000 */
[C---:B------:R-:W-:Y:S01]  /*2ddb0*/  FMUL R204, R248.reuse, R204 ;  /* 0x000000ccf8cc7220 */ /* 0x040fe20000400000 */
[C---:B------:R-:W-:Y:S01]  /*2ddc0*/  FMUL R205, R248.reuse, R205 ;  /* 0x000000cdf8cd7220 */ /* 0x040fe20000400000 */
[C---:B------:R-:W-:Y:S01]  /*2ddd0*/  FMUL R208, R248.reuse, R208 ;  /* 0x000000d0f8d07220 */ /* 0x040fe20000400000 */
[----:B------:R-:W-:Y:S01]  /*2dde0*/  LEA.HI.X.SX32 R7, R5, R3, 0x1, P6 ;  /* 0x0000000305077211 */ /* 0x000fe200030f0eff */
[C---:B------:R-:W-:Y:S01]  /*2ddf0*/  FMUL R209, R248.reuse, R209 ;  /* 0x000000d1f8d17220 */ /* 0x040fe20000400000 */
[----:B------:R-:W1:Y:S01]  /*2de00*/  LDC R5, c[0x0][0x278] ;  /* 0x00009e00ff057b82 */ /* 0x000e620000000800 */
[----:B------:R-:W-:Y:S04]  /*2de10*/  STL.64 [R1+0x7e8], R10 ;  /* 0x0007e80a01007387 */ /* 0x000fe80000100a00 */
[----:B------:R0:W-:Y:S01]  /*2de20*/  STL.64 [R1+0x7e0], R6 ;  /* 0x0007e00601007387 */ /* 0x0001e20000100a00 */
        /* <DEDUP_REMOVED lines=8> */
[----:B------:R-:W-:Y:S01]  /*2deb0*/  IADD3 R14, P5, R17, R2, RZ ;  /* 0x00000002110e7210 */ /* 0x000fe20007fbe0ff */
[----:B------:R-:W-:Y:S01]  /*2dec0*/  IMAD R221, R221, 0xa, RZ ;  /* 0x0000000adddd7824 */ /* 0x000fe200078e02ff */
[----:B------:R-:W3:Y:S08]  /*2ded0*/  LDC R247, c[0x0][0x278] ;  /* 0x00009e00fff77b82 */ /* 0x000ef00000000800 */
[----:B0-----:R-:W0:Y:S01]  /*2dee0*/  LDC R7, c[0x0][0x278] ;  /* 0x00009e00ff077b82 */ /* 0x001e220000000800 */
[----:B-1----:R-:W-:-:S07]  /*2def0*/  IMAD R9, R5, 0x13a, RZ ;  /* 0x0000013a05097824 */ /* 0x002fce00078e02ff */
[----:B------:R-:W1:Y:S01]  /*2df00*/  LDC R5, c[0x0][0x278] ;  /* 0x00009e00ff057b82 */ /* 0x000e620000000800 */
[----:B------:R-:W-:-:S04]  /*2df10*/  IADD3 R10, P6, R18, R2, RZ ;  /* 0x00000002120a7210 */ /* 0x000fc80007fde0ff */
[----:B------:R-:W-:-:S03]  /*2df20*/  LEA.HI.X.SX32 R11, R17, R3, 0x1, P6 ;  /* 0x00000003110b7211 */ /* 0x000fc600030f0eff */
[----:B------:R-:W2:Y:S01]  /*2df30*/  LDC R6, c[0x0][0x278] ;  /* 0x00009e00ff067b82 */ /* 0x000ea20000000800 */
[----:B0-----:R-:W-:-:S07]  /*2df40*/  IMAD R7, R7, 0x27, RZ ;  /* 0x0000002707077824 */ /* 0x001fce00078e02ff */
[----:B------:R-:W0:Y:S01]  /*2df50*/  LDC R248, c[0x0][0x278] ;  /* 0x00009e00fff87b82 */ /* 0x000e220000000800 */
[----:B------:R-:W-:-:S07]  /*2df60*/  LEA.HI.X.SX32 R15, R7, R3, 0x1, P5 ;  /* 0x00000003070f7211 */ /* 0x000fce00028f0eff */
[----:B------:R-:W0:Y:S01]  /*2df70*/  LDC R250, c[0x0][0x278] ;  /* 0x00009e00fffa7b82 */ /* 0x000e220000000800 */
[----:B------:R3:W-:Y:S01]  /*2df80*/  STL.64 [R1+0x308], R14 ;  /* 0x0003080e01007387 */ /* 0x0007e20000100a00 */
[----:B-1----:R-:W-:-:S06]  /*2df90*/  IMAD R13, R5, 0xbf, RZ ;  /* 0x000000bf050d7824 */ /* 0x002fcc00078e02ff */
[----:B------:R-:W1:Y:S01]  /*2dfa0*/  LDC R5, c[0x0][0x278] ;  /* 0x00009e00ff057b82 */ /* 0x000e620000000800 */
[----:B---3--:R-:W-:-:S07]  /*2dfb0*/  IADD3 R14, P6, R9, R2, RZ ;  /* 0x00000002090e7210 */ /* 0x008fce0007fde0ff */
[----:B------:R-:W3:Y:S01]  /*2dfc0*/  LDC R9, c[0x0][0x278] ;  /* 0x00009e00ff097b82 */ /* 0x000ee20000000800 */
[----:B------:R1:W-:Y:S01]  /*2dfd0*/  STL.64 [R1+0x1d0], R10 ;  /* 0x0001d00a01007387 */ /* 0x0003e20000100a00 */
[----:B--2---:R-:W-:-:S06]  /*2dfe0*/  IMAD R6, R6, 0x138, RZ ;  /* 0x0000013806067824 */ /* 0x004fcc00078e02ff */
[----:B------:R-:W2:Y:S01]  /*2dff0*/  LDC R249, c[0x0][0x278] ;  /* 0x00009e00fff97b82 */ /* 0x000ea20000000800 */
[----:B-1----:R-:W-:-:S07]  /*2e000*/  IMAD R10, R5, 0x13c, RZ ;  /* 0x0000013c050a7824 */ /* 0x002fce00078e02ff */
[----:B------:R-:W1:Y:S01]  /*2e010*/  LDC R142, c[0x0][0x278] ;  /* 0x00009e00ff8e7b82 */ /* 0x000e620000000800 */
[----:B---3--:R-:W-:-:S07]  /*2e020*/  IMAD R11, R9, 0x9d, RZ ;  /* 0x0000009d090b7824 */ /* 0x008fce00078e02ff */
[----:B------:R-:W3:Y:S08]  /*2e030*/  LDC R5, c[0x0][0x278] ;  /* 0x00009e00ff057b82 */ /* 0x000ef00000000800 */
[----:B------:R-:W0:Y:S01]  /*2e040*/  LDC R9, c[0x0][0x278] ;  /* 0x00009e00ff097b82 */ /* 0x000e220000000800 */
[----:B------:R-:W-:-:S04]  /*2e050*/  IADD3 R6, P5, R6, R2, RZ ;  /* 0x0000000206067210 */ /* 0x000fc80007fbe0ff */
[----:B------:R-:W-:-:S03]  /*2e060*/  LEA.HI.X.SX32 R7, R18, R3, 0x1, P5 ;  /* 0x0000000312077211 */ /* 0x000fc600028f0eff */
[----:B------:R-:W4:Y:S02]  /*2e070*/  LDC R141, c[0x0][0x278] ;  /* 0x00009e00ff8d7b82 */ /* 0x000f240000000800 */
[----:B------:R2:W-:Y:S01]  /*2e080*/  STL.64 [R1+0x7d8], R6 ;  /* 0x0007d80601007387 */ /* 0x0005e20000100a00 */
[----:B------:R-:W-:Y:S01]  /*2e090*/  LEA.HI.X.SX32 R15, R11, R3, 0x1, P6 ;  /* 0x000000030b0f7211 */ /* 0x000fe200030f0eff */
[----:B---3--:R-:W-:-:S04]  /*2e0a0*/  IMAD R5, R5, 0x13e, RZ ;  /* 0x0000013e05057824 */ /* 0x008fc800078e02ff */
[----:B------:R-:W3:Y:S01]  /*2e0b0*/  LDC R143, c[0x0][0x278] ;  /* 0x00009e00ff8f7b82 */ /* 0x000ee20000000800 */
[----:B--2---:R-:W-:Y:S01]  /*2e0c0*/  IADD3 R6, P5, R19, R2, RZ ;  /* 0x0000000213067210 */ /* 0x004fe20007fbe0ff */
[----:B0-----:R-:W-:Y:S01]  /*2e0d0*/  IMAD R9, R9, 0x4f, RZ ;  /* 0x0000004f09097824 */ /* 0x001fe200078e02ff */
[----:B------:R-:W-:Y:S05]  /*2e0e0*/  STL.64 [R1+0x7d0], R14 ;  /* 0x0007d00e01007387 */ /* 0x000fea0000100a00 */
[----:B------:R-:W0:Y:S01]  /*2e0f0*/  LDC R133, c[0x0][0x278] ;  /* 0x00009e00ff857b82 */ /* 0x000e220000000800 */
[----:B------:R-:W-:-:S05]  /*2e100*/  LEA.HI.X.SX32 R7, R9, R3, 0x1, P5 ;  /* 0x0000000309077211 */ /* 0x000fca00028f0eff */
[----:B------:R2:W-:Y:S02]  /*2e110*/  STL.64 [R1+0x1c8], R6 ;  /* 0x0001c80601007387 */ /* 0x0005e40000100a00 */
[----:B------:R-:W1:Y:S08]  /*2e120*/  LDC R9, c[0x0][0x278] ;  /* 0x00009e00ff097b82 */ /* 0x000e700000000800 */
[----:B------:R-:W0:Y:S01]  /*2e130*/  LDC R140, c[0x0][0x278] ;  /* 0x00009e00ff8c7b82 */ /* 0x000e220000000800 */
[----:B--2---:R-:W-:-:S07]  /*2e140*/  IADD3 R6, P5, R5, R2, RZ ;  /* 0x0000000205067210 */ /* 0x004fce0007fbe0ff */
[----:B------:R-:W2:Y:S01]  /*2e150*/  LDC R5, c[0x0][0x278] ;  /* 0x00009e00ff057b82 */ /* 0x000ea20000000800 */
[----:B------:R-:W-:-:S04]  /*2e160*/  IADD3 R10, P6, R10, R2, RZ ;  /* 0x000000020a0a7210 */ /* 0x000fc80007fde0ff */
[-C--:B------:R-:W-:Y:S01]  /*2e170*/  LEA.HI.X.SX32 R11, R19, R3.reuse, 0x1, P6 ;  /* 0x00000003130b7211 */ /* 0x080fe200030f0eff */
[----:B-1----:R-:W-:Y:S02]  /*2e180*/  IMAD R9, R9, 0x9f, RZ ;  /* 0x0000009f09097824 */ /* 0x002fe400078e02ff */
[----:B------:R-:W1:Y:S02]  /*2e190*/  LDC R127, c[0x0][0x278] ;  /* 0x00009e00ff7f7b82 */ /* 0x000e640000000800 */
[----:B------:R4:W-:Y:S01]  /*2e1a0*/  STL.64 [R1+0x7c8], R10 ;  /* 0x0007c80a01007387 */ /* 0x0009e20000100a00 */
[----:B------:R-:W-:Y:S01]  /*2e1b0*/  IMAD R225, R225, 0x14, RZ ;  /* 0x00000014e1e17824 */ /* 0x000fe200078e02ff */
[----:B------:R-:W-:Y:S01]  /*2e1c0*/  LEA.HI.X.SX32 R7, R9, R3, 0x1, P5 ;  /* 0x0000000309077211 */ /* 0x000fe200028f0eff */
[----:B------:R-:W-:Y:S02]  /*2e1d0*/  IMAD R229, R229, 0x28, RZ ;  /* 0x00000028e5e57824 */ /* 0x000fe400078e02ff */
[----:B------:R-:W-:Y:S01]  /*2e1e0*/  IMAD R233, R233, 0x50, RZ ;  /* 0x00000050e9e97824 */ /* 0x000fe200078e02ff */
[----:B------:R-:W3:Y:S01]  /*2e1f0*/  LDC R9, c[0x0][0x278] ;  /* 0x00009e00ff097b82 */ /* 0x000ee20000000800 */
[----:B----4-:R-:W-:Y:S01]  /*2e200*/  IADD3 R10, P6, R221, R2, RZ ;  /* 0x00000002dd0a7210 */ /* 0x010fe20007fde0ff */
[----:B--2---:R-:W-:-:S06]  /*2e210*/  IMAD R5, R5, 0x5, RZ ;  /* 0x0000000505057824 */ /* 0x004fcc00078e02ff */
[----:B------:R-:W2:Y:S01]  /*2e220*/  LDC R123, c[0x0][0x278] ;  /* 0x00009e00ff7b7b82 */ /* 0x000ea20000000800 */
[----:B------:R-:W-:-:S07]  /*2e230*/  LEA.HI.X.SX32 R11, R5, R3, 0x1, P6 ;  /* 0x00000003050b7211 */ /* 0x000fce00030f0eff */
[----:B------:R-:W4:Y:S01]  /*2e240*/  LDC R5, c[0x0][0x278] ;  /* 0x00009e00ff057b82 */ /* 0x000f220000000800 */
[----:B------:R0:W-:Y:S04]  /*2e250*/  STL.64 [R1+0x7c0], R6 ;  /* 0x0007c00601007387 */ /* 0x0001e80000100a00 */
[----:B------:R1:W-:Y:S03]  /*2e260*/  STL.64 [R1+0x418], R10 ;  /* 0x0004180a01007387 */ /* 0x0003e60000100a00 */
[----:B------:R-:W2:Y:S01]  /*2e270*/  LDC R119, c[0x0][0x278] ;  /* 0x00009e00ff777b82 */ /* 0x000ea20000000800 */
[----:B0-----:R-:W-:-:S07]  /*2e280*/  IADD3 R6, P5, R225, R2, RZ ;  /* 0x00000002e1067210 */ /* 0x001fce0007fbe0ff */
[----:B------:R-:W0:Y:S01]  /*2e290*/  LDC R115, c[0x0][0x278] ;  /* 0x00009e00ff737b82 */ /* 0x000e220000000800 */
[----:B------:R-:W-:Y:S02]  /*2e2a0*/  LEA.HI.X.SX32 R7, R221, R3, 0x1, P5 ;  /* 0x00000003dd077211 */ /* 0x000fe400028f0eff */
[----:B-1----:R-:W-:-:S03]  /*2e2b0*/  IADD3 R10, P6, R229, R2, RZ ;  /* 0x00000002e50a7210 */ /* 0x002fc60007fde0ff */
[----:B------:R1:W-:Y:S01]  /*2e2c0*/  STL.64 [R1+0x3f0], R6 ;  /* 0x0003f00601007387 */ /* 0x0003e20000100a00 */
[-C--:B------:R-:W-:Y:S01]  /*2e2d0*/  LEA.HI.X.SX32 R11, R225, R3.reuse, 0x1, P6 ;  /* 0x00000003e10b7211 */ /* 0x080fe200030f0eff */
[----:B------:R-:W-:Y:S01]  /*2e2e0*/  IMAD R234, R234, 0xa0, RZ ;  /* 0x000000a0eaea7824 */ /* 0x000fe200078e02ff */
[----:B------:R-:W-:Y:S01]  /*2e2f0*/  IADD3 R14, P5, R233, R2, RZ ;  /* 0x00000002e90e7210 */ /* 0x000fe20007fbe0ff */
[----:B----4-:R-:W-:Y:S01]  /*2e300*/  IMAD R5, R5, 0x142, RZ ;  /* 0x0000014205057824 */ /* 0x010fe200078e02ff */
[----:B------:R-:W4:Y:S08]  /*2e310*/  LDC R225, c[0x0][0x278] ;  /* 0x00009e00ffe17b82 */ /* 0x000f300000000800 */
[----:B-1----:R-:W1:Y:S01]  /*2e320*/  LDC R6, c[0x0][0x278] ;  /* 0x00009e00ff067b82 */ /* 0x002e620000000800 */
[----:B------:R3:W-:Y:S01]  /*2e330*/  STL.64 [R1+0x3a0], R10 ;  /* 0x0003a00a01007387 */ /* 0x0007e20000100a00 */
[----:B------:R-:W-:-:S05]  /*2e340*/  LEA.HI.X.SX32 R15, R229, R3, 0x1, P5 ;  /* 0x00000003e50f7211 */ /* 0x000fca00028f0eff */
[----:B------:R2:W-:Y:S01]  /*2e350*/  STL.64 [R1+0x300], R14 ;  /* 0x0003000e01007387 */ /* 0x0005e20000100a00 */
[----:B------:R-:W-:Y:S01]  /*2e360*/  IMAD R235, R235, 0xa2, RZ ;  /* 0x000000a2ebeb7824 */ /* 0x000fe200078e02ff */
[----:B------:R-:W0:Y:S01]  /*2e370*/  LDC R229, c[0x0][0x278] ;  /* 0x00009e00ffe57b82 */ /* 0x000e220000000800 */
[----:B---3--:R-:W-:-:S04]  /*2e380*/  IADD3 R10, P6, R234, R2, RZ ;  /* 0x00000002ea0a7210 */ /* 0x008fc80007fde0ff */
[----:B------:R-:W-:-:S03]  /*2e390*/  LEA.HI.X.SX32 R11, R233, R3, 0x1, P6 ;  /* 0x00000003e90b7211 */ /* 0x000fc600030f0eff */
[----:B------:R-:W3:Y:S01]  /*2e3a0*/  LDC R111, c[0x0][0x278] ;  /* 0x00009e00ff6f7b82 */ /* 0x000ee20000000800 */
[----:B--2---:R-:W-:-:S07]  /*2e3b0*/  IADD3 R14, P6, R5, R2, RZ ;  /* 0x00000002050e7210 */ /* 0x004fce0007fde0ff */
[----:B------:R-:W2:Y:S01]  /*2e3c0*/  LDC R5, c[0x0][0x278] ;  /* 0x00009e00ff057b82 */ /* 0x000ea20000000800 */
[----:B-1----:R-:W-:-:S05]  /*2e3d0*/  IMAD R6, R6, 0x140, RZ ;  /* 0x0000014006067824 */ /* 0x002fca00078e02ff */
[----:B------:R-:W-:Y:S01]  /*2e3e0*/  IADD3 R6, P5, R6, R2, RZ ;  /* 0x0000000206067210 */ /* 0x000fe20007fbe0ff */
[----:B------:R-:W-:Y:S01]  /*2e3f0*/  IMAD R9, R9, 0x146, RZ ;  /* 0x0000014609097824 */ /* 0x000fe200078e02ff */
[----:B------:R-:W1:Y:S02]  /*2e400*/  LDC R233, c[0x0][0x278] ;  /* 0x00009e00ffe97b82 */ /* 0x000e640000000800 */
[----:B------:R-:W-:Y:S01]  /*2e410*/  LEA.HI.X.SX32 R7, R234, R3, 0x1, P5 ;  /* 0x00000003ea077211 */ /* 0x000fe200028f0eff */
[----:B------:R-:W-:Y:S04]  /*2e420*/  STL.64 [R1+0x1c0], R10 ;  /* 0x0001c00a01007387 */ /* 0x000fe80000100a00 */
[----:B------:R2:W-:Y:S01]  /*2e430*/  STL.64 [R1+0x7b8], R6 ;  /* 0x0007b80601007387 */ /* 0x0005e20000100a00 */
[----:B------:R-:W3:Y:S08]  /*2e440*/  LDC R107, c[0x0][0x278] ;  /* 0x00009e00ff6b7b82 */ /* 0x000ef00000000800 */
[----:B------:R-:W3:Y:S01]  /*2e450*/  LDC R103, c[0x0][0x278] ;  /* 0x00009e00ff677b82 */ /* 0x000ee20000000800 */
[----:B--2---:R-:W-:-:S07]  /*2e460*/  IMAD R7, R5, 0xa1, RZ ;  /* 0x000000a105077824 */ /* 0x004fce00078e02ff */
[----:B------:R-:W2:Y:S08]  /*2e470*/  LDC R5, c[0x0][0x278] ;  /* 0x00009e00ff057b82 */ /* 0x000eb00000000800 */
[----:B------:R-:W4:Y:S01]  /*2e480*/  LDC R6, c[0x0][0x278] ;  /* 0x00009e00ff067b82 */ /* 0x000f220000000800 */
[----:B------:R-:W-:-:S07]  /*2e490*/  IADD3 R10, P5, R235, R2, RZ ;  /* 0x00000002eb0a7210 */ /* 0x000fce0007fbe0ff */
[----:B------:R-:W3:Y:S01]  /*2e4a0*/  LDC R97, c[0x0][0x278] ;  /* 0x00009e00ff617b82 */ /* 0x000ee20000000800 */
[----:B--2---:R-:W-:-:S07]  /*2e4b0*/  IMAD R5, R5, 0x51, RZ ;  /* 0x0000005105057824 */ /* 0x004fce00078e02ff */
[----:B------:R-:W2:Y:S01]  /*2e4c0*/  LDC R139, c[0x0][0x278] ;  /* 0x00009e00ff8b7b82 */ /* 0x000ea20000000800 */
[----:B------:R-:W-:-:S07]  /*2e4d0*/  LEA.HI.X.SX32 R11, R5, R3, 0x1, P5 ;  /* 0x00000003050b7211 */ /* 0x000fce00028f0eff */
[----:B------:R-:W0:Y:S01]  /*2e4e0*/  LDC R5, c[0x0][0x278] ;  /* 0x00009e00ff057b82 */ /* 0x000e220000000800 */
[----:B----4-:R-:W-:Y:S01]  /*2e4f0*/  IMAD R6, R6, 0x144, RZ ;  /* 0x0000014406067824 */ /* 0x010fe200078e02ff */
[----:B------:R-:W-:-:S04]  /*2e500*/  LEA.HI.X.SX32 R15, R7, R3, 0x1, P6 ;  /* 0x00000003070f7211 */ /* 0x000fc800030f0eff */
[----:B------:R-:W-:Y:S01]  /*2e510*/  IADD3 R6, P6, R6, R2, RZ ;  /* 0x0000000206067210 */ /* 0x000fe20007fde0ff */
[----:B------:R-:W-:Y:S01]  /*2e520*/  STL.64 [R1+0x7b0], R14 ;  /* 0x0007b00e01007387 */ /* 0x000fe20000100a00 */
[----:B------:R-:W4:Y:S02]  /*2e530*/  LDC R93, c[0x0][0x278] ;  /* 0x00009e00ff5d7b82 */ /* 0x000f240000000800 */
[----:B------:R-:W-:Y:S01]  /*2e540*/  LEA.HI.X.SX32 R7, R235, R3, 0x1, P6 ;  /* 0x00000003eb077211 */ /* 0x000fe200030f0eff */
[----:B------:R-:W-:Y:S04]  /*2e550*/  STL.64 [R1+0x1b8], R10 ;  /* 0x0001b80a01007387 */ /* 0x000fe80000100a00 */
[----:B------:R0:W-:Y:S01]  /*2e560*/  STL.64 [R1+0x7a8], R6 ;  /* 0x0007a80601007387 */ /* 0x0001e20000100a00 */
[----:B------:R-:W4:Y:S08]  /*2e570*/  LDC R87, c[0x0][0x278] ;  /* 0x00009e00ff577b82 */ /* 0x000f300000000800 */
[----:B------:R-:W4:Y:S01]  /*2e580*/  LDC R138, c[0x0][0x278] ;  /* 0x00009e00ff8a7b82 */ /* 0x000f220000000800 */
[----:B0-----:R-:W-:-:S07]  /*2e590*/  IMAD R7, R5, 0xa3, RZ ;  /* 0x000000a305077824 */ /* 0x001fce00078e02ff */
[----:B------:R-:W0:Y:S01]  /*2e5a0*/  LDC R5, c[0x0][0x278] ;  /* 0x00009e00ff057b82 */ /* 0x000e220000000800 */
[----:B------:R-:W-:-:S04]  /*2e5b0*/  IADD3 R10, P5, R9, R2, RZ ;  /* 0x00000002090a7210 */ /* 0x000fc80007fbe0ff */
[----:B------:R-:W-:-:S03]  /*2e5c0*/  LEA.HI.X.SX32 R11, R7, R3, 0x1, P5 ;  /* 0x00000003070b7211 */ /* 0x000fc600028f0eff */
[----:B------:R-:W1:Y:S01]  /*2e5d0*/  LDC R6, c[0x0][0x278] ;  /* 0x00009e00ff067b82 */ /* 0x000e620000000800 */
[----:B------:R-:W-:-:S07]  /*2e5e0*/  IMAD R236, R236, 0x52, RZ ;  /* 0x00000052ecec7824 */ /* 0x000fce00078e02ff */
[----:B------:R-:W4:Y:S01]  /*2e5f0*/  LDC R79, c[0x0][0x278] ;  /* 0x00009e00ff4f7b82 */ /* 0x000f220000000800 */
[----:B0-----:R-:W-:-:S07]  /*2e600*/  IMAD R7, R5, 0x29, RZ ;  /* 0x0000002905077824 */ /* 0x001fce00078e02ff */
[----:B------:R-:W0:Y:S08]  /*2e610*/  LDC R83, c[0x0][0x278] ;  /* 0x00009e00ff537b82 */ /* 0x000e300000000800 */
[----:B------:R-:W3:Y:S01]  /*2e620*/  LDC R5, c[0x0][0x278] ;  /* 0x00009e00ff057b82 */ /* 0x000ee20000000800 */
[----:B------:R-:W-:Y:S01]  /*2e630*/  IMAD R237, R237, 0xa4, RZ ;  /* 0x000000a4eded7824 */ /* 0x000fe200078e02ff */
[----:B------:R-:W-:Y:S01]  /*2e640*/  IADD3 R14, P6, R236, R2, RZ ;  /* 0x00000002ec0e7210 */ /* 0x000fe20007fde0ff */
[----:B------:R2:W-:Y:S03]  /*2e650*/  STL.64 [R1+0x7a0], R10 ;  /* 0x0007a00a01007387 */ /* 0x0005e60000100a00 */
[----:B------:R-:W-:-:S02]  /*2e660*/  LEA.HI.X.SX32 R15, R7, R3, 0x1, P6 ;  /* 0x00000003070f7211 */ /* 0x000fc400030f0eff */
[----:B------:R-:W0:Y:S01]  /*2e670*/  LDC R75, c[0x0][0x278] ;  /* 0x00009e00ff4b7b82 */ /* 0x000e220000000800 */
[----:B--2---:R-:W-:-:S07]  /*2e680*/  IADD3 R10, P5, R237, R2, RZ ;  /* 0x00000002ed0a7210 */ /* 0x004fce0007fbe0ff */
[----:B------:R-:W2:Y:S01]  /*2e690*/  LDC R71, c[0x0][0x278] ;  /* 0x00009e00ff477b82 */ /* 0x000ea20000000800 */
[----:B------:R-:W-:Y:S01]  /*2e6a0*/  LEA.HI.X.SX32 R11, R236, R3, 0x1, P5 ;  /* 0x00000003ec0b7211 */ /* 0x000fe200028f0eff */
[----:B------:R4:W-:Y:S01]  /*2e6b0*/  STL.64 [R1+0x2f8], R14 ;  /* 0x0002f80e01007387 */ /* 0x0009e20000100a00 */
[----:B---3--:R-:W-:-:S03]  /*2e6c0*/  IMAD R5, R5, 0x14a, RZ ;  /* 0x0000014a05057824 */ /* 0x008fc600078e02ff */
[----:B------:R3:W-:Y:S01]  /*2e6d0*/  STL.64 [R1+0x1b0], R10 ;  /* 0x0001b00a01007387 */ /* 0x0007e20000100a00 */
[----:B-1----:R-:W-:Y:S01]  /*2e6e0*/  IMAD R6, R6, 0x148, RZ ;  /* 0x0000014806067824 */ /* 0x002fe200078e02ff */
[----:B------:R-:W1:Y:S01]  /*2e6f0*/  LDC R65, c[0x0][0x278] ;  /* 0x00009e00ff417b82 */ /* 0x000e620000000800 */
[----:B------:R-:W-:Y:S02]  /*2e700*/  IMAD R238, R238, 0xa6, RZ ;  /* 0x000000a6eeee7824 */ /* 0x000fe400078e02ff */
[----:B------:R-:W-:Y:S02]  /*2e710*/  IMAD R239, R239, 0x2a, RZ ;  /* 0x0000002aefef7824 */ /* 0x000fe400078e02ff */
[----:B------:R-:W-:Y:S02]  /*2e720*/  IMAD R240, R240, 0x54, RZ ;  /* 0x00000054f0f07824 */ /* 0x000fe400078e02ff */
[----:B------:R-:W-:Y:S01]  /*2e730*/  IMAD R241, R241, 0xa8, RZ ;  /* 0x000000a8f1f17824 */ /* 0x000fe200078e02ff */
[----:B----4-:R-:W4:Y:S01]  /*2e740*/  LDC R14, c[0x0][0x278] ;  /* 0x00009e00ff0e7b82 */ /* 0x010f220000000800 */
[----:B---3--:R-:W-:-:S07]  /*2e750*/  IADD3 R10, P5, R5, R2, RZ ;  /* 0x00000002050a7210 */ /* 0x008fce0007fbe0ff */
[----:B------:R-:W3:Y:S01]  /*2e760*/  LDC R5, c[0x0][0x278] ;  /* 0x00009e00ff057b82 */ /* 0x000ee20000000800 */
[----:B------:R-:W-:-:S04]  /*2e770*/  IADD3 R6, P6, R6, R2, RZ ;  /* 0x0000000206067210 */ /* 0x000fc80007fde0ff */
[----:B------:R-:W-:-:S03]  /*2e780*/  LEA.HI.X.SX32 R7, R237, R3, 0x1, P6 ;  /* 0x00000003ed077211 */ /* 0x000fc600030f0eff */
[----:B------:R-:W1:Y:S02]  /*2e790*/  LDC R61, c[0x0][0x278] ;  /* 0x00009e00ff3d7b82 */ /* 0x000e640000000800 */
[----:B------:R0:W-:Y:S06]  /*2e7a0*/  STL.64 [R1+0x798], R6 ;  /* 0x0007980601007387 */ /* 0x0001ec0000100a00 */
[----:B------:R-:W1:Y:S08]  /*2e7b0*/  LDC R63, c[0x0][0x278] ;  /* 0x00009e00ff3f7b82 */ /* 0x000e700000000800 */
[----:B0-----:R-:W0:Y:S01]  /*2e7c0*/  LDC R6, c[0x0][0x278] ;  /* 0x00009e00ff067b82 */ /* 0x001e220000000800 */
[----:B---3--:R-:W-:-:S07]  /*2e7d0*/  IMAD R15, R5, 0xc5, RZ ;  /* 0x000000c5050f7824 */ /* 0x008fce00078e02ff */
[----:B------:R-:W3:Y:S08]  /*2e7e0*/  LDC R5, c[0x0][0x278] ;  /* 0x00009e00ff057b82 */ /* 0x000ef00000000800 */
[----:B------:R-:W2:Y:S01]  /*2e7f0*/  LDC R7, c[0x0][0x278] ;  /* 0x00009e00ff077b82 */ /* 0x000ea20000000800 */
[----:B0-----:R-:W-:-:S07]  /*2e800*/  IMAD R9, R6, 0xa5, RZ ;  /* 0x000000a506097824 */ /* 0x001fce00078e02ff */
[----:B------:R-:W0:Y:S01]  /*2e810*/  LDC R57, c[0x0][0x278] ;  /* 0x00009e00ff397b82 */ /* 0x000e220000000800 */
[----:B------:R-:W-:Y:S01]  /*2e820*/  LEA.HI.X.SX32 R11, R9, R3, 0x1, P5 ;  /* 0x00000003090b7211 */ /* 0x000fe200028f0eff */
[----:B---3--:R-:W-:-:S06]  /*2e830*/  IMAD R5, R5, 0x14c, RZ ;  /* 0x0000014c05057824 */ /* 0x008fcc00078e02ff */
[----:B------:R-:W3:Y:S01]  /*2e840*/  LDC R6, c[0x0][0x278] ;  /* 0x00009e00ff067b82 */ /* 0x000ee20000000800 */
[----:B------:R4:W-:Y:S07]  /*2e850*/  STL.64 [R1+0x790], R10 ;  /* 0x0007900a01007387 */ /* 0x0009ee0000100a00 */
[----:B------:R-:W0:Y:S01]  /*2e860*/  LDC R51, c[0x0][0x278] ;  /* 0x00009e00ff337b82 */ /* 0x000e220000000800 */
[----:B----4-:R-:W-:-:S07]  /*2e870*/  IADD3 R10, P5, R5, R2, RZ ;  /* 0x00000002050a7210 */ /* 0x010fce0007fbe0ff */
[----:B------:R-:W4:Y:S01]  /*2e880*/  LDC R5, c[0x0][0x278] ;  /* 0x00009e00ff057b82 */ /* 0x000f220000000800 */
[----:B--2---:R-:W-:Y:S01]  /*2e890*/  IMAD R7, R7, 0x53, RZ ;  /* 0x0000005307077824 */ /* 0x004fe200078e02ff */
[----:B------:R-:W-:Y:S01]  /*2e8a0*/  IADD3 R18, P6, R238, R2, RZ ;  /* 0x00000002ee127210 */ /* 0x000fe20007fde0ff */
[----:B---3--:R-:W-:-:S03]  /*2e8b0*/  IMAD R6, R6, 0x14e, RZ ;  /* 0x0000014e06067824 */ /* 0x008fc600078e02ff */
[-C--:B------:R-:W-:Y:S02]  /*2e8c0*/  LEA.HI.X.SX32 R19, R7, R3.reuse, 0x1, P6 ;  /* 0x0000000307137211 */ /* 0x080fe400030f0eff */
[----:B------:R-:W2:Y:S01]  /*2e8d0*/  LDC R47, c[0x0][0x278] ;  /* 0x00009e00ff2f7b82 */ /* 0x000ea20000000800 */
[----:B------:R-:W-:Y:S02]  /*2e8e0*/  IADD3 R6, P6, R6, R2, RZ ;  /* 0x0000000206067210 */ /* 0x000fe40007fde0ff */
[----:B------:R-:W-:-:S05]  /*2e8f0*/  LEA.HI.X.SX32 R11, R238, R3, 0x1, P5 ;  /* 0x00000003ee0b7211 */ /* 0x000fca00028f0eff */
[----:B------:R-:W3:Y:S01]  /*2e900*/  LDC R43, c[0x0][0x278] ;  /* 0x00009e00ff2b7b82 */ /* 0x000ee20000000800 */
[----:B----4-:R-:W-:-:S07]  /*2e910*/  IMAD R9, R5, 0xa7, RZ ;  /* 0x000000a705097824 */ /* 0x010fce00078e02ff */
[----:B------:R-:W4:Y:S01]  /*2e920*/  LDC R5, c[0x0][0x278] ;  /* 0x00009e00ff057b82 */ /* 0x000f220000000800 */
[----:B------:R-:W-:Y:S01]  /*2e930*/  LEA.HI.X.SX32 R7, R9, R3, 0x1, P6 ;  /* 0x0000000309077211 */ /* 0x000fe200030f0eff */
[----:B------:R-:W-:Y:S04]  /*2e940*/  STL.64 [R1+0x1a8], R18 ;  /* 0x0001a81201007387 */ /* 0x000fe80000100a00 */
[----:B------:R-:W-:Y:S02]  /*2e950*/  STL.64 [R1+0x788], R10 ;  /* 0x0007880a01007387 */ /* 0x000fe40000100a00 */
[----:B------:R-:W1:Y:S02]  /*2e960*/  LDC R9, c[0x0][0x278] ;  /* 0x00009e00ff097b82 */ /* 0x000e640000000800 */
[----:B------:R0:W-:Y:S06]  /*2e970*/  STL.64 [R1+0x780], R6 ;  /* 0x0007800601007387 */ /* 0x0001ec0000100a00 */
[----:B------:R-:W3:Y:S08]  /*2e980*/  LDC R39, c[0x0][0x278] ;  /* 0x00009e00ff277b82 */ /* 0x000ef00000000800 */
[----:B0-----:R-:W0:Y:S01]  /*2e990*/  LDC R6, c[0x0][0x278] ;  /* 0x00009e00ff067b82 */ /* 0x001e220000000800 */
[----:B----4-:R-:W-:Y:S01]  /*2e9a0*/  IMAD R5, R5, 0x15, RZ ;  /* 0x0000001505057824 */ /* 0x010fe200078e02ff */
[----:B------:R-:W-:-:S04]  /*2e9b0*/  IADD3 R10, P5, R239, R2, RZ ;  /* 0x00000002ef0a7210 */ /* 0x000fc80007fbe0ff */
[-C--:B------:R-:W-:Y:S02]  /*2e9c0*/  LEA.HI.X.SX32 R11, R5, R3.reuse, 0x1, P5 ;  /* 0x00000003050b7211 */ /* 0x080fe400028f0eff */
[----:B------:R-:W4:Y:S01]  /*2e9d0*/  LDC R5, c[0x0][0x278] ;  /* 0x00009e00ff057b82 */ /* 0x000f220000000800 */
[----:B------:R-:W-:Y:S02]  /*2e9e0*/  IADD3 R18, P6, R240, R2, RZ ;  /* 0x00000002f0127210 */ /* 0x000fe40007fde0ff */
[----:B------:R2:W-:Y:S02]  /*2e9f0*/  STL.64 [R1+0x398], R10 ;  /* 0x0003980a01007387 */ /* 0x0005e40000100a00 */
[----:B------:R-:W-:-:S03]  /*2ea00*/  LEA.HI.X.SX32 R19, R239, R3, 0x1, P6 ;  /* 0x00000003ef137211 */ /* 0x000fc600030f0eff */
[----:B------:R-:W3:Y:S01]  /*2ea10*/  LDC R29, c[0x0][0x278] ;  /* 0x00009e00ff1d7b82 */ /* 0x000ee20000000800 */
[----:B0-----:R-:W-:Y:S01]  /*2ea20*/  IMAD R6, R6, 0x150, RZ ;  /* 0x0000015006067824 */ /* 0x001fe200078e02ff */
[----:B--2---:R-:W-:-:S06]  /*2ea30*/  IADD3 R10, P5, R241, R2, RZ ;  /* 0x00000002f10a7210 */ /* 0x004fcc0007fbe0ff */
[----:B------:R-:W0:Y:S01]  /*2ea40*/  LDC R136, c[0x0][0x278] ;  /* 0x00009e00ff887b82 */ /* 0x000e220000000800 */
[-C--:B------:R-:W-:Y:S02]  /*2ea50*/  IADD3 R6, P6, R6, R2.reuse, RZ ;  /* 0x0000000206067210 */ /* 0x080fe40007fde0ff */
[-C--:B------:R-:W-:Y:S02]  /*2ea60*/  LEA.HI.X.SX32 R11, R240, R3.reuse, 0x1, P5 ;  /* 0x00000003f00b7211 */ /* 0x080fe400028f0eff */
[----:B------:R-:W-:Y:S01]  /*2ea70*/  LEA.HI.X.SX32 R7, R241, R3, 0x1, P6 ;  /* 0x00000003f1077211 */ /* 0x000fe200030f0eff */
[----:B------:R-:W-:Y:S01]  /*2ea80*/  STL.64 [R1+0x2f0], R18 ;  /* 0x0002f01201007387 */ /* 0x000fe20000100a00 */
[----:B----4-:R-:W-:Y:S01]  /*2ea90*/  IMAD R5, R5, 0x152, RZ ;  /* 0x0000015205057824 */ /* 0x010fe200078e02ff */
[----:B------:R-:W2:Y:S02]  /*2eaa0*/  LDC R137, c[0x0][0x278] ;  /* 0x00009e00ff897b82 */ /* 0x000ea40000000800 */
[----:B------:R4:W-:Y:S04]  /*2eab0*/  STL.64 [R1+0x1a0], R10 ;  /* 0x0001a00a01007387 */ /* 0x0009e80000100a00 */
[----:B------:R1:W-:Y:S02]  /*2eac0*/  STL.64 [R1+0x778], R6 ;  /* 0x0007780601007387 */ /* 0x0003e40000100a00 */
[----:B------:R-:W0:Y:S08]  /*2ead0*/  LDC R35, c[0x0][0x278] ;  /* 0x00009e00ff237b82 */ /* 0x000e300000000800 */
[----:B------:R-:W2:Y:S01]  /*2eae0*/  LDC R135, c[0x0][0x278] ;  /* 0x00009e00ff877b82 */ /* 0x000ea20000000800 */
[----:B----4-:R-:W-:-:S07]  /*2eaf0*/  IADD3 R10, P5, R5, R2, RZ ;  /* 0x00000002050a7210 */ /* 0x010fce0007fbe0ff */
[----:B-1----:R-:W1:Y:S08]  /*2eb00*/  LDC R6, c[0x0][0x278] ;  /* 0x00009e00ff067b82 */ /* 0x002e700000000800 */
[----:B------:R-:W4:Y:S01]  /*2eb10*/  LDC R5, c[0x0][0x278] ;  /* 0x00009e00ff057b82 */ /* 0x000f220000000800 */
[----:B------:R-:W-:-:S07]  /*2eb20*/  IMAD R237, R9, 0xc7, RZ ;  /* 0x000000c709ed7824 */ /* 0x000fce00078e02ff */
[----:B------:R-:W3:Y:S01]  /*2eb30*/  LDC R7, c[0x0][0x278] ;  /* 0x00009e00ff077b82 */ /* 0x000ee20000000800 */
[----:B-1----:R-:W-:-:S07]  /*2eb40*/  IMAD R9, R6, 0xa9, RZ ;  /* 0x000000a906097824 */ /* 0x002fce00078e02ff */
[----:B------:R-:W1:Y:S01]  /*2eb50*/  LDC R134, c[0x0][0x278] ;  /* 0x00009e00ff867b82 */ /* 0x000e620000000800 */
[----:B------:R-:W-:Y:S01]  /*2eb60*/  LEA.HI.X.SX32 R11, R9, R3, 0x1, P5 ;  /* 0x00000003090b7211 */ /* 0x000fe200028f0eff */
[----:B----4-:R-:W-:-:S06]  /*2eb70*/  IMAD R5, R5, 0x154, RZ ;  /* 0x0000015405057824 */ /* 0x010fcc00078e02ff */
[----:B------:R-:W4:Y:S01]  /*2eb80*/  LDC R6, c[0x0][0x278] ;  /* 0x00009e00ff067b82 */ /* 0x000f220000000800 */
[----:B------:R0:W-:Y:S07]  /*2eb90*/  STL.64 [R1+0x770], R10 ;  /* 0x0007700a01007387 */ /* 0x0001ee0000100a00 */
[----:B------:R-:W1:Y:S01]  /*2eba0*/  LDC R132, c[0x0][0x278] ;  /* 0x00009e00ff847b82 */ /* 0x000e620000000800 */
[----:B0-----:R-:W-:-:S07]  /*2ebb0*/  IADD3 R10, P5, R5, R2, RZ ;  /* 0x00000002050a7210 */ /* 0x001fce0007fbe0ff */
[----:B------:R-:W0:Y:S01]  /*2ebc0*/  LDC R5, c[0x0][0x278] ;  /* 0x00009e00ff057b82 */ /* 0x000e220000000800 */
[----:B------:R-:W-:Y:S02]  /*2ebd0*/  IMAD R242, R242, 0xaa, RZ ;  /* 0x000000aaf2f27824 */ /* 0x000fe400078e02ff */
[----:B---3--:R-:W-:-:S03]  /*2ebe0*/  IMAD R7, R7, 0x55, RZ ;  /* 0x0000005507077824 */ /* 0x008fc600078e02ff */
[----:B------:R-:W-:Y:S01]  /*2ebf0*/  IADD3 R18, P6, R242, R2, RZ ;  /* 0x00000002f2127210 */ /* 0x000fe20007fde0ff */
[----:B----4-:R-:W-:Y:S01]  /*2ec00*/  IMAD R6, R6, 0x156, RZ ;  /* 0x0000015606067824 */ /* 0x010fe200078e02ff */
[----:B------:R-:W3:Y:S08]  /*2ec10*/  LDC R131, c[0x0][0x278] ;  /* 0x00009e00ff837b82 */ /* 0x000ef00000000800 */
[----:B------:R-:W4:Y:S01]  /*2ec20*/  LDC R130, c[0x0][0x278] ;  /* 0x00009e00ff827b82 */ /* 0x000f220000000800 */
[----:B0-----:R-:W-:-:S07]  /*2ec30*/  IMAD R9, R5, 0xab, RZ ;  /* 0x000000ab05097824 */ /* 0x001fce00078e02ff */
[----:B------:R-:W0:Y:S08]  /*2ec40*/  LDC R129, c[0x0][0x278] ;  /* 0x00009e00ff817b82 */ /* 0x000e300000000800 */
[----:B------:R-:W2:Y:S01]  /*2ec50*/  LDC R5, c[0x0][0x278] ;  /* 0x00009e00ff057b82 */ /* 0x000ea20000000800 */
[-C--:B------:R-:W-:Y:S01]  /*2ec60*/  LEA.HI.X.SX32 R19, R7, R3.reuse, 0x1, P6 ;  /* 0x0000000307137211 */ /* 0x080fe200030f0eff */
[----:B------:R-:W-:Y:S01]  /*2ec70*/  IMAD R243, R243, 0x56, RZ ;  /* 0x00000056f3f37824 */ /* 0x000fe200078e02ff */
[----:B------:R-:W-:-:S02]  /*2ec80*/  LEA.HI.X.SX32 R11, R242, R3, 0x1, P5 ;  /* 0x00000003f20b7211 */ /* 0x000fc400028f0eff */
[-C--:B------:R-:W-:Y:S01]  /*2ec90*/  IADD3 R6, P6, R6, R2.reuse, RZ ;  /* 0x0000000206067210 */ /* 0x080fe20007fde0ff */
[----:B------:R-:W-:Y:S02]  /*2eca0*/  STL.64 [R1+0x198], R18 ;  /* 0x0001981201007387 */ /* 0x000fe40000100a00 */
[----:B------:R-:W0:Y:S01]  /*2ecb0*/  LDC R128, c[0x0][0x278] ;  /* 0x00009e00ff807b82 */ /* 0x000e220000000800 */
[----:B------:R-:W-:Y:S01]  /*2ecc0*/  LEA.HI.X.SX32 R7, R9, R3, 0x1, P6 ;  /* 0x0000000309077211 */ /* 0x000fe200030f0eff */
[----:B------:R1:W-:Y:S06]  /*2ecd0*/  STL.64 [R1+0x768], R10 ;  /* 0x0007680a01007387 */ /* 0x0003ec0000100a00 */
[----:B------:R-:W3:Y:S01]  /*2ece0*/  LDC R9, c[0x0][0x278] ;  /* 0x00009e00ff097b82 */ /* 0x000ee20000000800 */
[----:B-1----:R-:W-:Y:S01]  /*2ecf0*/  IADD3 R10, P5, R243, R2, RZ ;  /* 0x00000002f30a7210 */ /* 0x002fe20007fbe0ff */
[----:B--2---:R-:W-:-:S06]  /*2ed00*/  IMAD R5, R5, 0x2b, RZ ;  /* 0x0000002b05057824 */ /* 0x004fcc00078e02ff */
[----:B------:R-:W1:Y:S01]  /*2ed10*/  LDC R126, c[0x0][0x278] ;  /* 0x00009e00ff7e7b82 */ /* 0x000e620000000800 */
[----:B------:R-:W-:-:S07]  /*2ed20*/  LEA.HI.X.SX32 R11, R5, R3, 0x1, P5 ;  /* 0x00000003050b7211 */ /* 0x000fce00028f0eff */
[----:B------:R-:W2:Y:S01]  /*2ed30*/  LDC R5, c[0x0][0x278] ;  /* 0x00009e00ff057b82 */ /* 0x000ea20000000800 */
[----:B------:R-:W-:Y:S01]  /*2ed40*/  IMAD R244, R244, 0xac, RZ ;  /* 0x000000acf4f47824 */ /* 0x000fe200078e02ff */
[----:B------:R4:W-:Y:S01]  /*2ed50*/  STL.64 [R1+0x760], R6 ;  /* 0x0007600601007387 */ /* 0x0009e20000100a00 */
[----:B------:R-:W-:Y:S02]  /*2ed60*/  IMAD R245, R245, 0x6, RZ ;  /* 0x00000006f5f57824 */ /* 0x000fe400078e02ff */
[----:B---3--:R-:W-:-:S03]  /*2ed70*/  IMAD R9, R9, 0x158, RZ ;  /* 0x0000015809097824 */ /* 0x008fc600078e02ff */
[----:B------:R-:W3:Y:S01]  /*2ed80*/  LDC R125, c[0x0][0x278] ;  /* 0x00009e00ff7d7b82 */ /* 0x000ee20000000800 */
[----:B----4-:R-:W-:-:S07]  /*2ed90*/  IADD3 R6, P6, R244, R2, RZ ;  /* 0x00000002f4067210 */ /* 0x010fce0007fde0ff */
[----:B------:R-:W4:Y:S01]  /*2eda0*/  LDC R124, c[0x0][0x278] ;  /* 0x00009e00ff7c7b82 */ /* 0x000f220000000800 */
[----:B------:R-:W-:Y:S01]  /*2edb0*/  LEA.HI.X.SX32 R7, R243, R3, 0x1, P6 ;  /* 0x00000003f3077211 */ /* 0x000fe200030f0eff */
[----:B------:R0:W-:Y:S04]  /*2edc0*/  STL.64 [R1+0x2e8], R10 ;  /* 0x0002e80a01007387 */ /* 0x0001e80000100a00 */
[----:B------:R1:W-:Y:S01]  /*2edd0*/  STL.64 [R1+0x190], R6 ;  /* 0x0001900601007387 */ /* 0x0003e20000100a00 */
[----:B--2---:R-:W-:Y:S01]  /*2ede0*/  IMAD R5, R5, 0x3, RZ ;  /* 0x0000000305057824 */ /* 0x004fe200078e02ff */
[----:B------:R-:W2:Y:S01]  /*2edf0*/  LDC R122, c[0x0][0x278] ;  /* 0x00009e00ff7a7b82 */ /* 0x000ea20000000800 */
[----:B0-----:R-:W-:Y:S01]  /*2ee00*/  IADD3 R10, P5, R9, R2, RZ ;  /* 0x00000002090a7210 */ /* 0x001fe20007fbe0ff */
[----:B------:R-:W-:-:S06]  /*2ee10*/  IMAD R246, R246, 0xc, RZ ;  /* 0x0000000cf6f67824 */ /* 0x000fcc00078e02ff */
[----:B------:R-:W0:Y:S01]  /*2ee20*/  LDC R9, c[0x0][0x278] ;  /* 0x00009e00ff097b82 */ /* 0x000e220000000800 */
[----:B-1----:R-:W-:Y:S02]  /*2ee30*/  IADD3 R6, P6, R245, R2, RZ ;  /* 0x00000002f5067210 */ /* 0x002fe40007fde0ff */
[-C--:B------:R-:W-:Y:S02]  /*2ee40*/  LEA.HI.X.SX32 R11, R244, R3.reuse, 0x1, P5 ;  /* 0x00000003f40b7211 */ /* 0x080fe400028f0eff */
[----:B------:R-:W-:-:S03]  /*2ee50*/  LEA.HI.X.SX32 R7, R5, R3, 0x1, P6 ;  /* 0x0000000305077211 */ /* 0x000fc600030f0eff */
[----:B------:R-:W1:Y:S01]  /*2ee60*/  LDC R5, c[0x0][0x278] ;  /* 0x00009e00ff057b82 */ /* 0x000e620000000800 */
[----:B------:R-:W-:Y:S04]  /*2ee70*/  STL.64 [R1+0x758], R10 ;  /* 0x0007580a01007387 */ /* 0x000fe80000100a00 */
[----:B------:R3:W-:Y:S03]  /*2ee80*/  STL.64 [R1+0x428], R6 ;  /* 0x0004280601007387 */ /* 0x0007e60000100a00 */
[----:B------:R-:W2:Y:S08]  /*2ee90*/  LDC R121, c[0x0][0x278] ;  /* 0x00009e00ff797b82 */ /* 0x000eb00000000800 */
[----:B------:R-:W2:Y:S08]  /*2eea0*/  LDC R120, c[0x0][0x278] ;  /* 0x00009e00ff787b82 */ /* 0x000eb00000000800 */
[----:B---3--:R-:W3:Y:S01]  /*2eeb0*/  LDC R6, c[0x0][0x278] ;  /* 0x00009e00ff067b82 */ /* 0x008ee20000000800 */
[----:B------:R-:W-:Y:S01]  /*2eec0*/  IMAD R248, R248, 0x16, RZ ;  /* 0x00000016f8f87824 */ /* 0x000fe200078e02ff */
[----:B------:R-:W-:Y:S01]  /*2eed0*/  IADD3 R18, P5, R246, R2, RZ ;  /* 0x00000002f6127210 */ /* 0x000fe20007fbe0ff */
[----:B------:R-:W-:-:S02]  /*2eee0*/  IMAD R236, R14, 0xc9, RZ ;  /* 0x000000c90eec7824 */ /* 0x000fc400078e02ff */
[----:B-1----:R-:W-:Y:S01]  /*2eef0*/  IMAD R5, R5, 0xb, RZ ;  /* 0x0000000b05057824 */ /* 0x002fe200078e02ff */
[----:B------:R-:W-:Y:S01]  /*2ef00*/  LEA.HI.X.SX32 R19, R245, R3, 0x1, P5 ;  /* 0x00000003f5137211 */ /* 0x000fe200028f0eff */
[----:B------:R-:W-:Y:S01]  /*2ef10*/  IMAD R247, R247, 0xe, RZ ;  /* 0x0000000ef7f77824 */ /* 0x000fe200078e02ff */
[----:B------:R-:W1:Y:S08]  /*2ef20*/  LDC R118, c[0x0][0x278] ;  /* 0x00009e00ff767b82 */ /* 0x000e700000000800 */
[----:B------:R-:W1:Y:S01]  /*2ef30*/  LDC R117, c[0x0][0x278] ;  /* 0x00009e00ff757b82 */ /* 0x000e620000000800 */
[----:B---3--:R-:W-:Y:S01]  /*2ef40*/  IMAD R14, R6, 0x7, RZ ;  /* 0x00000007060e7824 */ /* 0x008fe200078e02ff */
[----:B------:R-:W-:-:S06]  /*2ef50*/  IADD3 R6, P5, R248, R2, RZ ;  /* 0x00000002f8067210 */ /* 0x000fcc0007fbe0ff */
[----:B------:R-:W3:Y:S01]  /*2ef60*/  LDC R116, c[0x0][0x278] ;  /* 0x00009e00ff747b82 */ /* 0x000ee20000000800 */
[----:B------:R-:W-:-:S07]  /*2ef70*/  LEA.HI.X.SX32 R7, R5, R3, 0x1, P5 ;  /* 0x0000000305077211 */ /* 0x000fce00028f0eff */
[----:B------:R-:W4:Y:S01]  /*2ef80*/  LDC R5, c[0x0][0x278] ;  /* 0x00009e00ff057b82 */ /* 0x000f220000000800 */
[----:B------:R-:W-:Y:S01]  /*2ef90*/  IADD3 R10, P6, R247, R2, RZ ;  /* 0x00000002f70a7210 */ /* 0x000fe20007fde0ff */
[----:B------:R-:W-:-:S03]  /*2efa0*/  IMAD R250, R250, 0x1a, RZ ;  /* 0x0000001afafa7824 */ /* 0x000fc600078e02ff */
[----:B------:R-:W-:Y:S01]  /*2efb0*/  LEA.HI.X.SX32 R11, R14, R3, 0x1, P6 ;  /* 0x000000030e0b7211 */ /* 0x000fe200030f0eff */
[----:B------:R0:W-:Y:S02]  /*2efc0*/  STL.64 [R1+0x410], R18 ;  /* 0x0004101201007387 */ /* 0x0001e40000100a00 */
[----:B------:R-:W2:Y:S02]  /*2efd0*/  LDC R14, c[0x0][0x278] ;  /* 0x00009e00ff0e7b82 */ /* 0x000ea40000000800 */
[----:B------:R-:W-:Y:S04]  /*2efe0*/  STL.64 [R1+0x408], R10 ;  /* 0x0004080a01007387 */ /* 0x000fe80000100a00 */
[----:B------:R1:W-:Y:S02]  /*2eff0*/  STL.64 [R1+0x3e8], R6 ;  /* 0x0003e80601007387 */ /* 0x0003e40000100a00 */
[----:B------:R-:W3:Y:S01]  /*2f000*/  LDC R114, c[0x0][0x278] ;  /* 0x00009e00ff727b82 */ /* 0x000ee20000000800 */
[----:B0-----:R-:W-:-:S02]  /*2f010*/  IMAD R18, R9, 0xcb, RZ ;  /* 0x000000cb09127824 */ /* 0x001fc400078e02ff */
[----:B----4-:R-:W-:-:S05]  /*2f020*/  IMAD R5, R5, 0xd, RZ ;  /* 0x0000000d05057824 */ /* 0x010fca00078e02ff */
[----:B------:R-:W0:Y:S01]  /*2f030*/  LDC R9, c[0x0][0x278] ;  /* 0x00009e00ff097b82 */ /* 0x000e220000000800 */
[----:B-1----:R-:W-:Y:S01]  /*2f040*/  IADD3 R6, P5, R250, R2, RZ ;  /* 0x00000002fa067210 */ /* 0x002fe20007fbe0ff */
[----:B------:R-:W-:-:S03]  /*2f050*/  IMAD R249, R249, 0x18, RZ ;  /* 0x00000018f9f97824 */ /* 0x000fc600078e02ff */
[----:B------:R-:W-:-:S03]  /*2f060*/  LEA.HI.X.SX32 R7, R5, R3, 0x1, P5 ;  /* 0x0000000305077211 */ /* 0x000fc600028f0eff */
[----:B------:R-:W1:Y:S01]  /*2f070*/  LDC R5, c[0x0][0x278] ;  /* 0x00009e00ff057b82 */ /* 0x000e620000000800 */
[----:B------:R-:W-:-:S04]  /*2f080*/  IADD3 R10, P6, R249, R2, RZ ;  /* 0x00000002f90a7210 */ /* 0x000fc80007fde0ff */
[----:B------:R-:W-:-:S03]  /*2f090*/  LEA.HI.X.SX32 R11, R246, R3, 0x1, P6 ;  /* 0x00000003f60b7211 */ /* 0x000fc600030f0eff */
[----:B------:R-:W4:Y:S02]  /*2f0a0*/  LDC R113, c[0x0][0x278] ;  /* 0x00009e00ff717b82 */ /* 0x000f240000000800 */
[----:B------:R3:W-:Y:S01]  /*2f0b0*/  STL.64 [R1+0x3e0], R10 ;  /* 0x0003e00a01007387 */ /* 0x0007e20000100a00 */
[----:B--2---:R-:W-:Y:S02]  /*2f0c0*/  IMAD R19, R14, 0x1e, RZ ;  /* 0x0000001e0e137824 */ /* 0x004fe400078e02ff */
[----:B0-----:R-:W-:-:S03]  /*2f0d0*/  IMAD R17, R9, 0x2c, RZ ;  /* 0x0000002c09117824 */ /* 0x001fc600078e02ff */
[----:B------:R-:W0:Y:S01]  /*2f0e0*/  LDC R112, c[0x0][0x278] ;  /* 0x00009e00ff707b82 */ /* 0x000e220000000800 */
[----:B---3--:R-:W-:Y:S01]  /*2f0f0*/  IADD3 R10, P6, R251, R2, RZ ;  /* 0x00000002fb0a7210 */ /* 0x008fe20007fde0ff */
[----:B------:R2:W-:Y:S01]  /*2f100*/  STL.64 [R1+0x3d8], R6 ;  /* 0x0003d80601007387 */ /* 0x0005e20000100a00 */
[----:B-1----:R-:W-:-:S05]  /*2f110*/  IMAD R5, R5, 0xf, RZ ;  /* 0x0000000f05057824 */ /* 0x002fca00078e02ff */
[----:B------:R-:W1:Y:S01]  /*2f120*/  LDC R14, c[0x0][0x278] ;  /* 0x00009e00ff0e7b82 */ /* 0x000e620000000800 */
[----:B------:R-:W-:-:S05]  /*2f130*/  LEA.HI.X.SX32 R11, R247, R3, 0x1, P6 ;  /* 0x00000003f70b7211 */ /* 0x000fca00030f0eff */
[----:B------:R3:W-:Y:S02]  /*2f140*/  STL.64 [R1+0x3d0], R10 ;  /* 0x0003d00a01007387 */ /* 0x0007e40000100a00 */
[----:B------:R-:W4:Y:S01]  /*2f150*/  LDC R9, c[0x0][0x278] ;  /* 0x00009e00ff097b82 */ /* 0x000f220000000800 */
[----:B--2---:R-:W-:-:S04]  /*2f160*/  IADD3 R6, P5, R19, R2, RZ ;  /* 0x0000000213067210 */ /* 0x004fc80007fbe0ff */
[----:B------:R-:W-:-:S03]  /*2f170*/  LEA.HI.X.SX32 R7, R5, R3, 0x1, P5 ;  /* 0x0000000305077211 */ /* 0x000fc600028f0eff */
[----:B------:R-:W2:Y:S01]  /*2f180*/  LDC R5, c[0x0][0x278] ;  /* 0x00009e00ff057b82 */ /* 0x000ea20000000800 */
[----:B---3--:R-:W-:-:S04]  /*2f190*/  IADD3 R10, P6, R17, R2, RZ ;  /* 0x00000002110a7210 */ /* 0x008fc80007fde0ff */
[----:B------:R-:W-:Y:S01]  /*2f1a0*/  LEA.HI.X.SX32 R11, R248, R3, 0x1, P6 ;  /* 0x00000003f80b7211 */ /* 0x000fe200030f0eff */
[----:B------:R-:W-:Y:S01]  /*2f1b0*/  STL.64 [R1+0x3c8], R6 ;  /* 0x0003c80601007387 */ /* 0x000fe20000100a00 */
[----:B-1----:R-:W-:Y:S01]  /*2f1c0*/  IMAD R221, R14, 0x2e, RZ ;  /* 0x0000002e0edd7824 */ /* 0x002fe200078e02ff */
[----:B------:R-:W1:Y:S02]  /*2f1d0*/  LDC R248, c[0x0][0x278] ;  /* 0x00009e00fff87b82 */ /* 0x000e640000000800 */
[----:B------:R3:W-:Y:S06]  /*2f1e0*/  STL.64 [R1+0x390], R10 ;  /* 0x0003900a01007387 */ /* 0x0007ec0000100a00 */
[----:B------:R-:W0:Y:S08]  /*2f1f0*/  LDC R110, c[0x0][0x278] ;  /* 0x00009e00ff6e7b82 */ /* 0x000e300000000800 */
[----:B---3--:R-:W3:Y:S01]  /*2f200*/  LDC R10, c[0x0][0x278] ;  /* 0x00009e00ff0a7b82 */ /* 0x008ee20000000800 */
[----:B--2---:R-:W-:Y:S01]  /*2f210*/  IMAD R5, R5, 0x17, RZ ;  /* 0x0000001705057824 */ /* 0x004fe200078e02ff */
[----:B------:R-:W-:-:S04]  /*2f220*/  IADD3 R6, P5, R221, R2, RZ ;  /* 0x00000002dd067210 */ /* 0x000fc80007fbe0ff */
[----:B------:R-:W-:Y:S01]  /*2f230*/  LEA.HI.X.SX32 R7, R5, R3, 0x1, P5 ;  /* 0x0000000305077211 */ /* 0x000fe200028f0eff */
[----:B----4-:R-:W-:Y:S01]  /*2f240*/  IMAD R14, R9, 0x30, RZ ;  /* 0x00000030090e7824 */ /* 0x010fe200078e02ff */
[----:B------:R-:W2:Y:S01]  /*2f250*/  LDC R5, c[0x0][0x278] ;  /* 0x00009e00ff057b82 */ /* 0x000ea20000000800 */
[----:B------:R-:W-:Y:S02]  /*2f260*/  IMAD R225, R225, 0x19, RZ ;  /* 0x00000019e1e17824 */ /* 0x000fe400078e02ff */
[----:B------:R4:W-:Y:S05]  /*2f270*/  STL.64 [R1+0x388], R6 ;  /* 0x0003880601007387 */ /* 0x0009ea0000100a00 */
[----:B------:R-:W1:Y:S01]  /*2f280*/  LDC R9, c[0x0][0x278] ;  /* 0x00009e00ff097b82 */ /* 0x000e620000000800 */
[----:B---3--:R-:W-:-:S07]  /*2f290*/  IMAD R10, R10, 0x32, RZ ;  /* 0x000000320a0a7824 */ /* 0x008fce00078e02ff */
[----:B------:R-:W3:Y:S01]  /*2f2a0*/  LDC R11, c[0x0][0x278] ;  /* 0x00009e00ff0b7b82 */ /* 0x000ee20000000800 */
[----:B----4-:R-:W-:-:S04]  /*2f2b0*/  IADD3 R6, P5, R10, R2, RZ ;  /* 0x000000020a067210 */ /* 0x010fc80007fbe0ff */
[----:B------:R-:W-:-:S03]  /*2f2c0*/  LEA.HI.X.SX32 R7, R225, R3, 0x1, P5 ;  /* 0x00000003e1077211 */ /* 0x000fc600028f0eff */
[----:B------:R-:W4:Y:S08]  /*2f2d0*/  LDC R109, c[0x0][0x278] ;  /* 0x00009e00ff6d7b82 */ /* 0x000f300000000800 */
[----:B------:R-:W0:Y:S01]  /*2f2e0*/  LDC R225, c[0x0][0x278] ;  /* 0x00009e00ffe17b82 */ /* 0x000e220000000800 */
[----:B------:R-:W-:Y:S01]  /*2f2f0*/  IADD3 R238, P6, R14, R2, RZ ;  /* 0x000000020eee7210 */ /* 0x000fe20007fde0ff */
[----:B-1----:R-:W-:-:S03]  /*2f300*/  IMAD R9, R9, 0x34, RZ ;  /* 0x0000003409097824 */ /* 0x002fc600078e02ff */
[----:B------:R-:W-:Y:S01]  /*2f310*/  LEA.HI.X.SX32 R239, R249, R3, 0x1, P6 ;  /* 0x00000003f9ef7211 */ /* 0x000fe200030f0eff */
[----:B--2---:R-:W-:Y:S02]  /*2f320*/  IMAD R5, R5, 0x36, RZ ;  /* 0x0000003605057824 */ /* 0x004fe400078e02ff */
[----:B------:R-:W1:Y:S02]  /*2f330*/  LDC R108, c[0x0][0x278] ;  /* 0x00009e00ff6c7b82 */ /* 0x000e640000000800 */
[----:B------:R2:W-:Y:S04]  /*2f340*/  STL.64 [R1+0x380], R238 ;  /* 0x000380ee01007387 */ /* 0x0005e80000100a00 */
[----:B------:R0:W-:Y:S01]  /*2f350*/  STL.64 [R1+0x378], R6 ;  /* 0x0003780601007387 */ /* 0x0001e20000100a00 */
[----:B---3--:R-:W-:Y:S01]  /*2f360*/  IMAD R235, R11, 0xcd, RZ ;  /* 0x000000cd0beb7824 */ /* 0x008fe200078e02ff */
[----:B------:R-:W3:Y:S01]  /*2f370*/  LDC R106, c[0x0][0x278] ;  /* 0x00009e00ff6a7b82 */ /* 0x000ee20000000800 */
[----:B--2---:R-:W-:Y:S01]  /*2f380*/  IADD3 R238, P6, R9, R2, RZ ;  /* 0x0000000209ee7210 */ /* 0x004fe20007fde0ff */
[----:B0-----:R-:W-:-:S06]  /*2f390*/  IMAD R225, R225, 0x1b, RZ ;  /* 0x0000001be1e17824 */ /* 0x001fcc00078e02ff */
[----:B------:R-:W0:Y:S01]  /*2f3a0*/  LDC R11, c[0x0][0x278] ;  /* 0x00009e00ff0b7b82 */ /* 0x000e220000000800 */
[----:B------:R-:W-:Y:S02]  /*2f3b0*/  IADD3 R6, P5, R5, R2, RZ ;  /* 0x0000000205067210 */ /* 0x000fe40007fbe0ff */
[-C--:B------:R-:W-:Y:S02]  /*2f3c0*/  LEA.HI.X.SX32 R239, R250, R3.reuse, 0x1, P6 ;  /* 0x00000003faef7211 */ /* 0x080fe400030f0eff */
[----:B------:R-:W-:-:S03]  /*2f3d0*/  LEA.HI.X.SX32 R7, R225, R3, 0x1, P5 ;  /* 0x00000003e1077211 */ /* 0x000fc600028f0eff */
[----:B------:R-:W-:Y:S01]  /*2f3e0*/  STL.64 [R1+0x370], R238 ;  /* 0x000370ee01007387 */ /* 0x000fe20000100a00 */
[----:B------:R-:W2:Y:S03]  /*2f3f0*/  LDC R105, c[0x0][0x278] ;  /* 0x00009e00ff697b82 */ /* 0x000ea60000000800 */
[----:B------:R4:W-:Y:S01]  /*2f400*/  STL.64 [R1+0x368], R6 ;  /* 0x0003680601007387 */ /* 0x0009e20000100a00 */
[----:B------:R-:W-:-:S04]  /*2f410*/  IMAD R244, R229, 0x3c, RZ ;  /* 0x0000003ce5f47824 */ /* 0x000fc800078e02ff */
[----:B------:R-:W1:Y:S08]  /*2f420*/  LDC R229, c[0x0][0x278] ;  /* 0x00009e00ffe57b82 */ /* 0x000e700000000800 */
[----:B----4-:R-:W4:Y:S01]  /*2f430*/  LDC R6, c[0x0][0x278] ;  /* 0x00009e00ff067b82 */ /* 0x010f220000000800 */
[----:B------:R-:W-:Y:S02]  /*2f440*/  IMAD R142, R142, 0x3a, RZ ;  /* 0x0000003a8e8e7824 */ /* 0x000fe400078e02ff */
[----:B0-----:R-:W-:-:S03]  /*2f450*/  IMAD R11, R11, 0x38, RZ ;  /* 0x000000380b0b7824 */ /* 0x001fc600078e02ff */
[-C--:B------:R-:W-:Y:S02]  /*2f460*/  IADD3 R238, P5, R142, R2.reuse, RZ ;  /* 0x000000028eee7210 */ /* 0x080fe40007fbe0ff */
[----:B------:R-:W-:Y:S01]  /*2f470*/  IADD3 R240, P6, R11, R2, RZ ;  /* 0x000000020bf07210 */ /* 0x000fe20007fde0ff */
[----:B------:R-:W0:Y:S03]  /*2f480*/  LDC R104, c[0x0][0x278] ;  /* 0x00009e00ff687b82 */ /* 0x000e260000000800 */
[----:B------:R-:W-:Y:S01]  /*2f490*/  LEA.HI.X.SX32 R241, R251, R3, 0x1, P6 ;  /* 0x00000003fbf17211 */ /* 0x000fe200030f0eff */
[----:B-1----:R-:W-:-:S04]  /*2f4a0*/  IMAD R243, R229, 0x58, RZ ;  /* 0x00000058e5f37824 */ /* 0x002fc800078e02ff */
[----:B------:R-:W1:Y:S01]  /*2f4b0*/  LDC R102, c[0x0][0x278] ;  /* 0x00009e00ff667b82 */ /* 0x000e620000000800 */
[----:B----4-:R-:W-:-:S07]  /*2f4c0*/  IMAD R225, R6, 0x1d, RZ ;  /* 0x0000001d06e17824 */ /* 0x010fce00078e02ff */
[----:B------:R-:W4:Y:S01]  /*2f4d0*/  LDC R229, c[0x0][0x278] ;  /* 0x00009e00ffe57b82 */ /* 0x000f220000000800 */
[----:B------:R-:W-:Y:S02]  /*2f4e0*/  IADD3 R6, P6, R244, R2, RZ ;  /* 0x00000002f4067210 */ /* 0x000fe40007fde0ff */
[----:B------:R-:W-:-:S05]  /*2f4f0*/  LEA.HI.X.SX32 R239, R225, R3, 0x1, P5 ;  /* 0x00000003e1ef7211 */ /* 0x000fca00028f0eff */
[----:B------:R-:W3:Y:S01]  /*2f500*/  LDC R225, c[0x0][0x278] ;  /* 0x00009e00ffe17b82 */ /* 0x000ee20000000800 */
[----:B------:R-:W-:-:S07]  /*2f510*/  LEA.HI.X.SX32 R7, R19, R3, 0x1, P6 ;  /* 0x0000000313077211 */ /* 0x000fce00030f0eff */
[----:B------:R-:W2:Y:S01]  /*2f520*/  LDC R19, c[0x0][0x278] ;  /* 0x00009e00ff137b82 */ /* 0x000ea20000000800 */
[----:B------:R-:W-:Y:S01]  /*2f530*/  IMAD R141, R141, 0x3e, RZ ;  /* 0x0000003e8d8d7824 */ /* 0x000fe200078e02ff */
[----:B------:R-:W-:Y:S04]  /*2f540*/  STL.64 [R1+0x360], R240 ;  /* 0x000360f001007387 */ /* 0x000fe80000100a00 */
[----:B------:R0:W-:Y:S01]  /*2f550*/  STL.64 [R1+0x358], R238 ;  /* 0x000358ee01007387 */ /* 0x0001e20000100a00 */
[----:B----4-:R-:W-:Y:S01]  /*2f560*/  IMAD R229, R229, 0x1f, RZ ;  /* 0x0000001fe5e57824 */ /* 0x010fe200078e02ff */
[----:B------:R-:W4:Y:S02]  /*2f570*/  LDC R101, c[0x0][0x278] ;  /* 0x00009e00ff657b82 */ /* 0x000f240000000800 */
[----:B------:R1:W-:Y:S01]  /*2f580*/  STL.64 [R1+0x350], R6 ;  /* 0x0003500601007387 */ /* 0x0003e20000100a00 */
[----:B---3--:R-:W-:-:S05]  /*2f590*/  IMAD R225, R225, 0x5a, RZ ;  /* 0x0000005ae1e17824 */ /* 0x008fca00078e02ff */
[----:B------:R-:W3:Y:S01]  /*2f5a0*/  LDC R100, c[0x0][0x278] ;  /* 0x00009e00ff647b82 */ /* 0x000ee20000000800 */
[-C--:B0-----:R-:W-:Y:S02]  /*2f5b0*/  IADD3 R238, P5, R141, R2.reuse, RZ ;  /* 0x000000028dee7210 */ /* 0x081fe40007fbe0ff */
[-C--:B-1----:R-:W-:Y:S02]  /*2f5c0*/  IADD3 R6, P6, R243, R2.reuse, RZ ;  /* 0x00000002f3067210 */ /* 0x082fe40007fde0ff */
[-C--:B------:R-:W-:Y:S01]  /*2f5d0*/  LEA.HI.X.SX32 R239, R229, R3.reuse, 0x1, P5 ;  /* 0x00000003e5ef7211 */ /* 0x080fe200028f0eff */
[----:B--2---:R-:W-:Y:S01]  /*2f5e0*/  IMAD R19, R19, 0x5c, RZ ;  /* 0x0000005c13137824 */ /* 0x004fe200078e02ff */
[----:B------:R-:W-:Y:S01]  /*2f5f0*/  IADD3 R240, P5, R225, R2, RZ ;  /* 0x00000002e1f07210 */ /* 0x000fe20007fbe0ff */
[----:B------:R-:W0:Y:S01]  /*2f600*/  LDC R229, c[0x0][0x278] ;  /* 0x00009e00ffe57b82 */ /* 0x000e220000000800 */
[----:B------:R-:W-:Y:S01]  /*2f610*/  LEA.HI.X.SX32 R7, R17, R3, 0x1, P6 ;  /* 0x0000000311077211 */ /* 0x000fe200030f0eff */
[----:B------:R-:W-:Y:S06]  /*2f620*/  STL.64 [R1+0x348], R238 ;  /* 0x000348ee01007387 */ /* 0x000fec0000100a00 */
[----:B------:R-:W1:Y:S01]  /*2f630*/  LDC R225, c[0x0][0x278] ;  /* 0x00009e00ffe17b82 */ /* 0x000e620000000800 */
[----:B------:R2:W-:Y:S01]  /*2f640*/  STL.64 [R1+0x2e0], R6 ;  /* 0x0002e00601007387 */ /* 0x0005e20000100a00 */
[----:B------:R-:W-:-:S06]  /*2f650*/  IMAD R234, R233, 0xcf, RZ ;  /* 0x000000cfe9ea7824 */ /* 0x000fcc00078e02ff */
[----:B------:R-:W4:Y:S01]  /*2f660*/  LDC R233, c[0x0][0x278] ;  /* 0x00009e00ffe97b82 */ /* 0x000f220000000800 */
[----:B--2---:R-:W-:-:S07]  /*2f670*/  IADD3 R6, P6, R19, R2, RZ ;  /* 0x0000000213067210 */ /* 0x004fce0007fde0ff */
[----:B------:R-:W2:Y:S01]  /*2f680*/  LDC R17, c[0x0][0x278] ;  /* 0x00009e00ff117b82 */ /* 0x000ea20000000800 */
[----:B------:R-:W-:-:S07]  /*2f690*/  LEA.HI.X.SX32 R7, R221, R3, 0x1, P6 ;  /* 0x00000003dd077211 */ /* 0x000fce00030f0eff */
[----:B------:R-:W3:Y:S01]  /*2f6a0*/  LDC R221, c[0x0][0x278] ;  /* 0x00009e00ffdd7b82 */ /* 0x000ee20000000800 */
[----:B-1----:R-:W-:Y:S02]  /*2f6b0*/  IMAD R225, R225, 0x2d, RZ ;  /* 0x0000002de1e17824 */ /* 0x002fe400078e02ff */
[----:B0-----:R-:W-:-:S03]  /*2f6c0*/  IMAD R239, R229, 0x5e, RZ ;  /* 0x0000005ee5ef7824 */ /* 0x001fc600078e02ff */
[----:B------:R-:W-:Y:S02]  /*2f6d0*/  LEA.HI.X.SX32 R241, R225, R3, 0x1, P5 ;  /* 0x00000003e1f17211 */ /* 0x000fe400028f0eff */
[----:B------:R-:W0:Y:S03]  /*2f6e0*/  LDC R225, c[0x0][0x278] ;  /* 0x00009e00ffe17b82 */ /* 0x000e260000000800 */
[----:B------:R1:W-:Y:S01]  /*2f6f0*/  STL.64 [R1+0x2d8], R240 ;  /* 0x0002d8f001007387 */ /* 0x0003e20000100a00 */
[----:B----4-:R-:W-:Y:S02]  /*2f700*/  IMAD R249, R233, 0x62, RZ ;  /* 0x00000062e9f97824 */ /* 0x010fe400078e02ff */
[----:B--2---:R-:W-:Y:S02]  /*2f710*/  IMAD R17, R17, 0x60, RZ ;  /* 0x0000006011117824 */ /* 0x004fe400078e02ff */
[----:B------:R-:W2:Y:S01]  /*2f720*/  LDC R229, c[0x0][0x278] ;  /* 0x00009e00ffe57b82 */ /* 0x000ea20000000800 */
[----:B-1----:R-:W-:Y:S01]  /*2f730*/  IADD3 R240, P5, R239, R2, RZ ;  /* 0x00000002eff07210 */ /* 0x002fe20007fbe0ff */
[----:B---3--:R-:W-:-:S06]  /*2f740*/  IMAD R221, R221, 0x2f, RZ ;  /* 0x0000002fdddd7824 */ /* 0x008fcc00078e02ff */
[----:B------:R-:W1:Y:S01]  /*2f750*/  LDC R96, c[0x0][0x278] ;  /* 0x00009e00ff607b82 */ /* 0x000e620000000800 */
[----:B------:R-:W-:-:S07]  /*2f760*/  LEA.HI.X.SX32 R241, R221, R3, 0x1, P5 ;  /* 0x00000003ddf17211 */ /* 0x000fce00028f0eff */
[----:B------:R-:W3:Y:S01]  /*2f770*/  LDC R221, c[0x0][0x278] ;  /* 0x00009e00ffdd7b82 */ /* 0x000ee20000000800 */
[----:B------:R-:W-:Y:S01]  /*2f780*/  IADD3 R250, P5, R249, R2, RZ ;  /* 0x00000002f9fa7210 */ /* 0x000fe20007fbe0ff */
[----:B------:R4:W-:Y:S01]  /*2f790*/  STL.64 [R1+0x2d0], R6 ;  /* 0x0002d00601007387 */ /* 0x0009e20000100a00 */
[----:B0-----:R-:W-:-:S05]  /*2f7a0*/  IMAD R247, R225, 0x64, RZ ;  /* 0x00000064e1f77824 */ /* 0x001fca00078e02ff */
[----:B------:R-:W0:Y:S01]  /*2f7b0*/  LDC R225, c[0x0][0x278] ;  /* 0x00009e00ffe17b82 */ /* 0x000e220000000800 */
[----:B----4-:R-:W-:-:S07]  /*2f7c0*/  IADD3 R6, P6, R17, R2, RZ ;  /* 0x0000000211067210 */ /* 0x010fce0007fde0ff */
[----:B------:R-:W4:Y:S01]  /*2f7d0*/  LDC R99, c[0x0][0x278] ;  /* 0x00009e00ff637b82 */ /* 0x000f220000000800 */
[----:B---3--:R-:W-:-:S07]  /*2f7e0*/  IMAD R221, R221, 0x31, RZ ;  /* 0x00000031dddd7824 */ /* 0x008fce00078e02ff */
[----:B------:R-:W3:Y:S01]  /*2f7f0*/  LDC R98, c[0x0][0x278] ;  /* 0x00009e00ff627b82 */ /* 0x000ee20000000800 */
[----:B------:R-:W-:-:S07]  /*2f800*/  LEA.HI.X.SX32 R251, R221, R3, 0x1, P5 ;  /* 0x00000003ddfb7211 */ /* 0x000fce00028f0eff */
[----:B------:R-:W2:Y:S01]  /*2f810*/  LDC R221, c[0x0][0x278] ;  /* 0x00009e00ffdd7b82 */ /* 0x000ea20000000800 */
[----:B------:R-:W-:Y:S01]  /*2f820*/  LEA.HI.X.SX32 R7, R14, R3, 0x1, P6 ;  /* 0x000000030e077211 */ /* 0x000fe200030f0eff */
[----:B------:R-:W-:Y:S04]  /*2f830*/  STL.64 [R1+0x2c8], R240 ;  /* 0x0002c8f001007387 */ /* 0x000fe80000100a00 */
[----:B------:R1:W-:Y:S02]  /*2f840*/  STL.64 [R1+0x2c0], R6 ;  /* 0x0002c00601007387 */ /* 0x0003e40000100a00 */
[----:B------:R-:W4:Y:S08]  /*2f850*/  LDC R14, c[0x0][0x278] ;  /* 0x00009e00ff0e7b82 */ /* 0x000f300000000800 */
[----:B------:R-:W3:Y:S01]  /*2f860*/  LDC R95, c[0x0][0x278] ;  /* 0x00009e00ff5f7b82 */ /* 0x000ee20000000800 */
[----:B-1----:R-:W-:-:S04]  /*2f870*/  IADD3 R6, P6, R247, R2, RZ ;  /* 0x00000002f7067210 */ /* 0x002fc80007fde0ff */
[----:B------:R-:W-:-:S03]  /*2f880*/  LEA.HI.X.SX32 R7, R10, R3, 0x1, P6 ;  /* 0x000000030a077211 */ /* 0x000fc600030f0eff */
[----:B------:R-:W1:Y:S01]  /*2f890*/  LDC R10, c[0x0][0x278] ;  /* 0x00009e00ff0a7b82 */ /* 0x000e620000000800 */
[----:B--2---:R-:W-:Y:S02]  /*2f8a0*/  IMAD R246, R221, 0x6c, RZ ;  /* 0x0000006cddf67824 */ /* 0x004fe400078e02ff */
[----:B0-----:R-:W-:-:S05]  /*2f8b0*/  IMAD R240, R225, 0x68, RZ ;  /* 0x00000068e1f07824 */ /* 0x001fca00078e02ff */
[----:B------:R-:W0:Y:S01]  /*2f8c0*/  LDC R221, c[0x0][0x278] ;  /* 0x00009e00ffdd7b82 */ /* 0x000e220000000800 */
[----:B------:R-:W-:Y:S01]  /*2f8d0*/  STL.64 [R1+0x2b8], R250 ;  /* 0x0002b8fa01007387 */ /* 0x000fe20000100a00 */
[----:B----4-:R-:W-:-:S03]  /*2f8e0*/  IMAD R14, R14, 0x66, RZ ;  /* 0x000000660e0e7824 */ /* 0x010fc600078e02ff */
[----:B------:R2:W-:Y:S03]  /*2f8f0*/  STL.64 [R1+0x2b0], R6 ;  /* 0x0002b00601007387 */ /* 0x0005e60000100a00 */
[----:B------:R-:W4:Y:S08]  /*2f900*/  LDC R225, c[0x0][0x278] ;  /* 0x00009e00ffe17b82 */ /* 0x000f300000000800 */
[----:B------:R-:W3:Y:S01]  /*2f910*/  LDC R94, c[0x0][0x278] ;  /* 0x00009e00ff5e7b82 */ /* 0x000ee20000000800 */
[-C--:B--2---:R-:W-:Y:S01]  /*2f920*/  IADD3 R6, P6, R240, R2.reuse, RZ ;  /* 0x00000002f0067210 */ /* 0x084fe20007fde0ff */
[----:B-1----:R-:W-:Y:S01]  /*2f930*/  IMAD R10, R10, 0x33, RZ ;  /* 0x000000330a0a7824 */ /* 0x002fe200078e02ff */
[----:B------:R-:W-:-:S02]  /*2f940*/  IADD3 R250, P5, R14, R2, RZ ;  /* 0x000000020efa7210 */ /* 0x000fc40007fbe0ff */
[----:B------:R-:W-:-:S03]  /*2f950*/  LEA.HI.X.SX32 R7, R9, R3, 0x1, P6 ;  /* 0x0000000309077211 */ /* 0x000fc600030f0eff */
[----:B------:R-:W1:Y:S01]  /*2f960*/  LDC R9, c[0x0][0x278] ;  /* 0x00009e00ff097b82 */ /* 0x000e620000000800 */
[----:B------:R-:W-:Y:S01]  /*2f970*/  LEA.HI.X.SX32 R251, R10, R3, 0x1, P5 ;  /* 0x000000030afb7211 */ /* 0x000fe200028f0eff */
[----:B0-----:R-:W-:-:S06]  /*2f980*/  IMAD R245, R221, 0x70, RZ ;  /* 0x00000070ddf57824 */ /* 0x001fcc00078e02ff */
[----:B------:R-:W0:Y:S08]  /*2f990*/  LDC R10, c[0x0][0x278] ;  /* 0x00009e00ff0a7b82 */ /* 0x000e300000000800 */
[----:B------:R-:W2:Y:S01]  /*2f9a0*/  LDC R221, c[0x0][0x278] ;  /* 0x00009e00ffdd7b82 */ /* 0x000ea20000000800 */
[----:B----4-:R-:W-:Y:S01]  /*2f9b0*/  IMAD R241, R225, 0x6a, RZ ;  /* 0x0000006ae1f17824 */ /* 0x010fe200078e02ff */
[----:B------:R4:W-:Y:S01]  /*2f9c0*/  STL.64 [R1+0x2a8], R250 ;  /* 0x0002a8fa01007387 */ /* 0x0009e20000100a00 */
[----:B-1----:R-:W-:-:S05]  /*2f9d0*/  IMAD R9, R9, 0x35, RZ ;  /* 0x0000003509097824 */ /* 0x002fca00078e02ff */
[----:B------:R-:W1:Y:S01]  /*2f9e0*/  LDC R225, c[0x0][0x278] ;  /* 0x00009e00ffe17b82 */ /* 0x000e620000000800 */
[----:B----4-:R-:W-:Y:S01]  /*2f9f0*/  IADD3 R250, P5, R241, R2, RZ ;  /* 0x00000002f1fa7210 */ /* 0x010fe20007fbe0ff */
[----:B0-----:R-:W-:-:S06]  /*2fa00*/  IMAD R10, R10, 0x6e, RZ ;  /* 0x0000006e0a0a7824 */ /* 0x001fcc00078e02ff */
[----:B------:R-:W0:Y:S01]  /*2fa10*/  LDC R92, c[0x0][0x278] ;  /* 0x00009e00ff5c7b82 */ /* 0x000e220000000800 */
[----:B------:R-:W-:Y:S01]  /*2fa20*/  LEA.HI.X.SX32 R251, R9, R3, 0x1, P5 ;  /* 0x0000000309fb7211 */ /* 0x000fe200028f0eff */
[----:B------:R4:W-:Y:S04]  /*2fa30*/  STL.64 [R1+0x2a0], R6 ;  /* 0x0002a00601007387 */ /* 0x0009e80000100a00 */
[----:B------:R3:W-:Y:S01]  /*2fa40*/  STL.64 [R1+0x298], R250 ;  /* 0x000298fa01007387 */ /* 0x0007e20000100a00 */
[----:B--2---:R-:W-:Y:S01]  /*2fa50*/  IMAD R221, R221, 0x37, RZ ;  /* 0x00000037dddd7824 */ /* 0x004fe200078e02ff */
[----:B------:R-:W2:Y:S01]  /*2fa60*/  LDC R9, c[0x0][0x278] ;  /* 0x00009e00ff097b82 */ /* 0x000ea20000000800 */
[----:B----4-:R-:W-:-:S07]  /*2fa70*/  IADD3 R6, P6, R246, R2, RZ ;  /* 0x00000002f6067210 */ /* 0x010fce0007fde0ff */
[----:B------:R-:W4:Y:S01]  /*2fa80*/  LDC R91, c[0x0][0x278] ;  /* 0x00009e00ff5b7b82 */ /* 0x000f220000000800 */
[----:B---3--:R-:W-:Y:S02]  /*2fa90*/  IADD3 R250, P5, R10, R2, RZ ;  /* 0x000000020afa7210 */ /* 0x008fe40007fbe0ff */
[-C--:B------:R-:W-:Y:S02]  /*2faa0*/  LEA.HI.X.SX32 R7, R5, R3.reuse, 0x1, P6 ;  /* 0x0000000305077211 */ /* 0x080fe400030f0eff */
[----:B------:R-:W-:-:S03]  /*2fab0*/  LEA.HI.X.SX32 R251, R221, R3, 0x1, P5 ;  /* 0x00000003ddfb7211 */ /* 0x000fc600028f0eff */
[----:B------:R-:W3:Y:S08]  /*2fac0*/  LDC R5, c[0x0][0x278] ;  /* 0x00009e00ff057b82 */ /* 0x000ef00000000800 */
[----:B------:R-:W0:Y:S01]  /*2fad0*/  LDC R221, c[0x0][0x278] ;  /* 0x00009e00ffdd7b82 */ /* 0x000e220000000800 */
[----:B------:R-:W-:Y:S02]  /*2fae0*/  IMAD R233, R229, 0xd1, RZ ;  /* 0x000000d1e5e97824 */ /* 0x000fe400078e02ff */
[----:B-1----:R-:W-:-:S05]  /*2faf0*/  IMAD R229, R225, 0xd3, RZ ;  /* 0x000000d3e1e57824 */ /* 0x002fca00078e02ff */
[----:B------:R-:W1:Y:S01]  /*2fb00*/  LDC R225, c[0x0][0x278] ;  /* 0x00009e00ffe17b82 */ /* 0x000e620000000800 */
[----:B------:R2:W-:Y:S01]  /*2fb10*/  STL.64 [R1+0x290], R6 ;  /* 0x0002900601007387 */ /* 0x0005e20000100a00 */
[----:B------:R-:W-:Y:S02]  /*2fb20*/  IMAD R143, R143, 0x39, RZ ;  /* 0x000000398f8f7824 */ /* 0x000fe400078e02ff */
[----:B---3--:R-:W-:Y:S01]  /*2fb30*/  IMAD R5, R5, 0x72, RZ ;  /* 0x0000007205057824 */ /* 0x008fe200078e02ff */
[----:B------:R3:W-:Y:S03]  /*2fb40*/  STL.64 [R1+0x288], R250 ;  /* 0x000288fa01007387 */ /* 0x0007e60000100a00 */
[----:B------:R-:W4:Y:S01]  /*2fb50*/  LDC R90, c[0x0][0x278] ;  /* 0x00009e00ff5a7b82 */ /* 0x000f220000000800 */
[----:B--2---:R-:W-:Y:S01]  /*2fb60*/  IADD3 R6, P6, R245, R2, RZ ;  /* 0x00000002f5067210 */ /* 0x004fe20007fde0ff */
[----:B0-----:R-:W-:-:S06]  /*2fb70*/  IMAD R238, R221, 0x76, RZ ;  /* 0x00000076ddee7824 */ /* 0x001fcc00078e02ff */
[----:B------:R-:W0:Y:S01]  /*2fb80*/  LDC R221, c[0x0][0x278] ;  /* 0x00009e00ffdd7b82 */ /* 0x000e220000000800 */
[----:B------:R-:W-:Y:S02]  /*2fb90*/  LEA.HI.X.SX32 R7, R11, R3, 0x1, P6 ;  /* 0x000000030b077211 */ /* 0x000fe400030f0eff */
[----:B---3--:R-:W-:Y:S01]  /*2fba0*/  IADD3 R250, P5, R5, R2, RZ ;  /* 0x0000000205fa7210 */ /* 0x008fe20007fbe0ff */
[----:B------:R-:W-:-:S03]  /*2fbb0*/  IMAD R9, R9, 0x74, RZ ;  /* 0x0000007409097824 */ /* 0x000fc600078e02ff */
[----:B------:R-:W-:Y:S01]  /*2fbc0*/  LEA.HI.X.SX32 R251, R143, R3, 0x1, P5 ;  /* 0x000000038ffb7211 */ /* 0x000fe200028f0eff */
[----:B------:R-:W2:Y:S01]  /*2fbd0*/  LDC R11, c[0x0][0x278] ;  /* 0x00009e00ff0b7b82 */ /* 0x000ea20000000800 */
[----:B------:R3:W-:Y:S01]  /*2fbe0*/  STL.64 [R1+0x280], R6 ;  /* 0x0002800601007387 */ /* 0x0007e20000100a00 */
[----:B-1----:R-:W-:-:S03]  /*2fbf0*/  IMAD R242, R225, 0x3b, RZ ;  /* 0x0000003be1f27824 */ /* 0x002fc600078e02ff */
[----:B------:R1:W-:Y:S03]  /*2fc00*/  STL.64 [R1+0x278], R250 ;  /* 0x000278fa01007387 */ /* 0x0003e60000100a00 */
[----:B------:R-:W4:Y:S01]  /*2fc10*/  LDC R86, c[0x0][0x278] ;  /* 0x00009e00ff567b82 */ /* 0x000f220000000800 */
[----:B---3--:R-:W-:-:S07]  /*2fc20*/  IADD3 R6, P6, R9, R2, RZ ;  /* 0x0000000209067210 */ /* 0x008fce0007fde0ff */
[----:B------:R-:W3:Y:S01]  /*2fc30*/  LDC R89, c[0x0][0x278] ;  /* 0x00009e00ff597b82 */ /* 0x000ee20000000800 */
[----:B-1----:R-:W-:Y:S02]  /*2fc40*/  IADD3 R250, P5, R238, R2, RZ ;  /* 0x00000002eefa7210 */ /* 0x002fe40007fbe0ff */
[-C--:B------:R-:W-:Y:S02]  /*2fc50*/  LEA.HI.X.SX32 R7, R142, R3.reuse, 0x1, P6 ;  /* 0x000000038e077211 */ /* 0x080fe400030f0eff */
[----:B------:R-:W-:-:S03]  /*2fc60*/  LEA.HI.X.SX32 R251, R242, R3, 0x1, P5 ;  /* 0x00000003f2fb7211 */ /* 0x000fc600028f0eff */
[----:B------:R-:W1:Y:S01]  /*2fc70*/  LDC R242, c[0x0][0x278] ;  /* 0x00009e00fff27b82 */ /* 0x000e620000000800 */
[----:B------:R2:W-:Y:S01]  /*2fc80*/  STL.64 [R1+0x270], R6 ;  /* 0x0002700601007387 */ /* 0x0005e20000100a00 */
[----:B0-----:R-:W-:-:S06]  /*2fc90*/  IMAD R225, R221, 0xd5, RZ ;  /* 0x000000d5dde17824 */ /* 0x001fcc00078e02ff */
[----:B------:R-:W0:Y:S08]  /*2fca0*/  LDC R221, c[0x0][0x278] ;  /* 0x00009e00ffdd7b82 */ /* 0x000e300000000800 */
[----:B--2---:R-:W2:Y:S01]  /*2fcb0*/  LDC R6, c[0x0][0x278] ;  /* 0x00009e00ff067b82 */ /* 0x004ea20000000800 */
[----:B------:R-:W-:-:S07]  /*2fcc0*/  IMAD R11, R11, 0x78, RZ ;  /* 0x000000780b0b7824 */ /* 0x000fce00078e02ff */
[----:B------:R-:W4:Y:S01]  /*2fcd0*/  LDC R7, c[0x0][0x278] ;  /* 0x00009e00ff077b82 */ /* 0x000f220000000800 */
[----:B------:R-:W-:-:S04]  /*2fce0*/  IADD3 R142, P6, R11, R2, RZ ;  /* 0x000000020b8e7210 */ /* 0x000fc80007fde0ff */
[----:B------:R-:W-:Y:S01]  /*2fcf0*/  LEA.HI.X.SX32 R143, R244, R3, 0x1, P6 ;  /* 0x00000003f48f7211 */ /* 0x000fe200030f0eff */
[----:B-1----:R-:W-:Y:S02]  /*2fd00*/  IMAD R244, R242, 0x1aa, RZ ;  /* 0x000001aaf2f47824 */ /* 0x002fe400078e02ff */
[----:B------:R-:W1:Y:S01]  /*2fd10*/  LDC R242, c[0x0][0x278] ;  /* 0x00009e00fff27b82 */ /* 0x000e620000000800 */
[----:B------:R3:W-:Y:S01]  /*2fd20*/  STL.64 [R1+0x268], R250 ;  /* 0x000268fa01007387 */ /* 0x0007e20000100a00 */
[----:B0-----:R-:W-:Y:S02]  /*2fd30*/  IMAD R221, R221, 0x3d, RZ ;  /* 0x0000003ddddd7824 */ /* 0x001fe400078e02ff */
[----:B--2---:R-:W-:-:S04]  /*2fd40*/  IMAD R6, R6, 0x7a, RZ ;  /* 0x0000007a06067824 */ /* 0x004fc800078e02ff */
[----:B------:R-:W0:Y:S01]  /*2fd50*/  LDC R88, c[0x0][0x278] ;  /* 0x00009e00ff587b82 */ /* 0x000e220000000800 */
[----:B---3--:R-:W-:Y:S01]  /*2fd60*/  IADD3 R250, P5, R6, R2, RZ ;  /* 0x0000000206fa7210 */ /* 0x008fe20007fbe0ff */
[----:B------:R-:W-:Y:S02]  /*2fd70*/  IMAD R133, R133, 0x7e, RZ ;  /* 0x0000007e85857824 */ /* 0x000fe400078e02ff */
[----:B----4-:R-:W-:Y:S01]  /*2fd80*/  IMAD R7, R7, 0x7c, RZ ;  /* 0x0000007c07077824 */ /* 0x010fe200078e02ff */
[----:B------:R-:W-:Y:S01]  /*2fd90*/  LEA.HI.X.SX32 R251, R221, R3, 0x1, P5 ;  /* 0x00000003ddfb7211 */ /* 0x000fe200028f0eff */
[----:B------:R2:W-:Y:S01]  /*2fda0*/  STL.64 [R1+0x260], R142 ;  /* 0x0002608e01007387 */ /* 0x0005e20000100a00 */
[----:B------:R-:W-:Y:S01]  /*2fdb0*/  IMAD R221, R140, 0x3f, RZ ;  /* 0x0000003f8cdd7824 */ /* 0x000fe200078e02ff */
[----:B------:R-:W3:Y:S02]  /*2fdc0*/  LDC R84, c[0x0][0x278] ;  /* 0x00009e00ff547b82 */ /* 0x000ee40000000800 */
[----:B------:R4:W-:Y:S01]  /*2fdd0*/  STL.64 [R1+0x258], R250 ;  /* 0x000258fa01007387 */ /* 0x0009e20000100a00 */
[----:B------:R-:W-:-:S05]  /*2fde0*/  IMAD R127, R127, 0xae, RZ ;  /* 0x000000ae7f7f7824 */ /* 0x000fca00078e02ff */
[----:B------:R-:W3:Y:S01]  /*2fdf0*/  LDC R85, c[0x0][0x278] ;  /* 0x00009e00ff557b82 */ /* 0x000ee20000000800 */
[-C--:B--2---:R-:W-:Y:S02]  /*2fe00*/  IADD3 R142, P6, R7, R2.reuse, RZ ;  /* 0x00000002078e7210 */ /* 0x084fe40007fde0ff */
[-C--:B----4-:R-:W-:Y:S02]  /*2fe10*/  IADD3 R250, P5, R133, R2.reuse, RZ ;  /* 0x0000000285fa7210 */ /* 0x090fe40007fbe0ff */
[-C--:B------:R-:W-:Y:S01]  /*2fe20*/  LEA.HI.X.SX32 R143, R141, R3.reuse, 0x1, P6 ;  /* 0x000000038d8f7211 */ /* 0x080fe200030f0eff */
[----:B------:R-:W-:Y:S01]  /*2fe30*/  IMAD R123, R123, 0xb0, RZ ;  /* 0x000000b07b7b7824 */ /* 0x000fe200078e02ff */
[-C--:B------:R-:W-:Y:S01]  /*2fe40*/  LEA.HI.X.SX32 R251, R221, R3.reuse, 0x1, P5 ;  /* 0x00000003ddfb7211 */ /* 0x080fe200028f0eff */
[----:B-1----:R-:W-:Y:S01]  /*2fe50*/  IMAD R242, R242, 0x57, RZ ;  /* 0x00000057f2f27824 */ /* 0x002fe200078e02ff */
[----:B------:R-:W-:Y:S01]  /*2fe60*/  IADD3 R140, P6, R127, R2, RZ ;  /* 0x000000027f8c7210 */ /* 0x000fe20007fde0ff */
[----:B------:R1:W-:Y:S01]  /*2fe70*/  STL.64 [R1+0x250], R142 ;  /* 0x0002508e01007387 */ /* 0x0003e20000100a00 */
[----:B------:R-:W-:Y:S01]  /*2fe80*/  IMAD R119, R119, 0xb2, RZ ;  /* 0x000000b277777824 */ /* 0x000fe200078e02ff */
[----:B------:R-:W2:Y:S01]  /*2fe90*/  LDC R80, c[0x0][0x278] ;  /* 0x00009e00ff507b82 */ /* 0x000ea20000000800 */
[----:B------:R-:W-:-:S07]  /*2fea0*/  LEA.HI.X.SX32 R141, R242, R3, 0x1, P6 ;  /* 0x00000003f28d7211 */ /* 0x000fce00030f0eff */
[----:B------:R-:W4:Y:S01]  /*2feb0*/  LDC R242, c[0x0][0x278] ;  /* 0x00009e00fff27b82 */ /* 0x000f220000000800 */
[----:B-1----:R-:W2:Y:S04]  /*2fec0*/  LDL.LU.64 R142, [R1+0xfe0] ;  /* 0x000fe000018e7983 */ /* 0x002ea80000300a00 */
[----:B------:R1:W-:Y:S01]  /*2fed0*/  STL.64 [R1+0x248], R250 ;  /* 0x000248fa01007387 */ /* 0x0003e20000100a00 */
[----:B------:R-:W-:Y:S02]  /*2fee0*/  IMAD R115, R115, 0xb4, RZ ;  /* 0x000000b473737824 */ /* 0x000fe400078e02ff */
[----:B------:R-:W2:Y:S01]  /*2fef0*/  LDC R81, c[0x0][0x278] ;  /* 0x00009e00ff517b82 */ /* 0x000ea20000000800 */
[----:B------:R-:W-:Y:S01]  /*2ff00*/  STL.64 [R1+0x188], R140 ;  /* 0x0001888c01007387 */ /* 0x000fe20000100a00 */
[----:B------:R-:W-:-:S02]  /*2ff10*/  IMAD R111, R111, 0xb6, RZ ;  /* 0x000000b66f6f7824 */ /* 0x000fc400078e02ff */
[----:B------:R-:W-:Y:S02]  /*2ff20*/  IMAD R248, R248, 0x5b, RZ ;  /* 0x0000005bf8f87824 */ /* 0x000fe400078e02ff */
[----:B------:R-:W-:Y:S02]  /*2ff30*/  IMAD R107, R107, 0xb8, RZ ;  /* 0x000000b86b6b7824 */ /* 0x000fe400078e02ff */
[----:B------:R-:W2:Y:S01]  /*2ff40*/  LDC R82, c[0x0][0x278] ;  /* 0x00009e00ff527b82 */ /* 0x000ea20000000800 */
[----:B-1----:R-:W-:-:S04]  /*2ff50*/  IADD3 R250, P5, R123, R2, RZ ;  /* 0x000000027bfa7210 */ /* 0x002fc80007fbe0ff */
[----:B------:R-:W-:Y:S01]  /*2ff60*/  LEA.HI.X.SX32 R251, R243, R3, 0x1, P5 ;  /* 0x00000003f3fb7211 */ /* 0x000fe200028f0eff */
[----:B------:R-:W-:Y:S02]  /*2ff70*/  IMAD R103, R103, 0xba, RZ ;  /* 0x000000ba67677824 */ /* 0x000fe400078e02ff */
[----:B------:R-:W1:Y:S02]  /*2ff80*/  LDC R78, c[0x0][0x278] ;  /* 0x00009e00ff4e7b82 */ /* 0x000e640000000800 */
[----:B------:R0:W-:Y:S01]  /*2ff90*/  STL.64 [R1+0x180], R250 ;  /* 0x000180fa01007387 */ /* 0x0001e20000100a00 */
[----:B------:R-:W-:Y:S02]  /*2ffa0*/  IMAD R97, R97, 0xbc, RZ ;  /* 0x000000bc61617824 */ /* 0x000fe400078e02ff */
[----:B------:R-:W-:Y:S02]  /*2ffb0*/  IMAD R139, R139, 0x5f, RZ ;  /* 0x0000005f8b8b7824 */ /* 0x000fe400078e02ff */
[----:B------:R-:W-:Y:S01]  /*2ffc0*/  IMAD R93, R93, 0xc0, RZ ;  /* 0x000000c05d5d7824 */ /* 0x000fe200078e02ff */
[----:B------:R-:W1:Y:S08]  /*2ffd0*/  LDC R76, c[0x0][0x278] ;  /* 0x00009e00ff4c7b82 */ /* 0x000e700000000800 */
[----:B0-----:R-:W0:Y:S01]  /*2ffe0*/  LDC R250, c[0x0][0x278] ;  /* 0x00009e00fffa7b82 */ /* 0x001e220000000800 */
[----:B----4-:R-:W-:Y:S01]  /*2fff0*/  IMAD R251, R242, 0x59, RZ ;  /* 0x00000059f2fb7824 */ /* 0x010fe200078e02ff */
[----:B------:R-:W-:-:S02]  /*30000*/  IADD3 R140, P6, R119, R2, RZ ;  /* 0x00000002778c7210 */ /* 0x000fc40007fde0ff */
[----:B------:R-:W-:Y:S02]  /*30010*/  IADD3 R242, P5, R115, R2, RZ ;  /* 0x0000000273f27210 */ /* 0x000fe40007fbe0ff */
[----:B------:R-:W-:Y:S01]  /*30020*/  LEA.HI.X.SX32 R141, R251, R3, 0x1, P6 ;  /* 0x00000003fb8d7211 */ /* 0x000fe200030f0eff */
[----:B------:R-:W-:Y:S01]  /*30030*/  IMAD R87, R87, 0xc2, RZ ;  /* 0x000000c257577824 */ /* 0x000fe200078e02ff */
[----:B------:R-:W4:Y:S03]  /*30040*/  LDC R74, c[0x0][0x278] ;  /* 0x00009e00ff4a7b82 */ /* 0x000f260000000800 */
[----:B------:R3:W-:Y:S01]  /*30050*/  STL.64 [R1+0x178], R140 ;  /* 0x0001788c01007387 */ /* 0x0007e20000100a00 */
[----:B------:R-:W-:Y:S02]  /*30060*/  IMAD R79, R79, 0xc8, RZ ;  /* 0x000000c84f4f7824 */ /* 0x000fe400078e02ff */
[----:B------:R-:W-:-:S02]  /*30070*/  IMAD R83, R83, 0xc6, RZ ;  /* 0x000000c653537824 */ /* 0x000fc400078e02ff */
[----:B------:R-:W-:Y:S01]  /*30080*/  IMAD R75, R75, 0xca, RZ ;  /* 0x000000ca4b4b7824 */ /* 0x000fe200078e02ff */
[----:B------:R-:W4:Y:S01]  /*30090*/  LDC R72, c[0x0][0x278] ;  /* 0x00009e00ff487b82 */ /* 0x000f220000000800 */
[----:B---3--:R-:W3:Y:S01]  /*300a0*/  LDL.LU.64 R140, [R1+0xfd8] ;  /* 0x000fd800018c7983 */ /* 0x008ee20000300a00 */
[----:B0-----:R-:W-:-:S06]  /*300b0*/  IMAD R243, R250, 0x5a, RZ ;  /* 0x0000005afaf37824 */ /* 0x001fcc00078e02ff */
[----:B------:R-:W0:Y:S01]  /*300c0*/  LDC R70, c[0x0][0x278] ;  /* 0x00009e00ff467b82 */ /* 0x000e220000000800 */
[----:B------:R-:W-:Y:S02]  /*300d0*/  LEA.HI.X.SX32 R243, R243, R3, 0x1, P5 ;  /* 0x00000003f3f37211 */ /* 0x000fe400028f0eff */
[----:B------:R-:W-:Y:S01]  /*300e0*/  IADD3 R250, P6, R111, R2, RZ ;  /* 0x000000026ffa7210 */ /* 0x000fe20007fde0ff */
[----:B------:R-:W-:-:S04]  /*300f0*/  IMAD R71, R71, 0xcc, RZ ;  /* 0x000000cc47477824 */ /* 0x000fc800078e02ff */
[----:B------:R-:W3:Y:S01]  /*30100*/  LDC R77, c[0x0][0x278] ;  /* 0x00009e00ff4d7b82 */ /* 0x000ee20000000800 */
[----:B------:R1:W-:Y:S01]  /*30110*/  STL.64 [R1+0x170], R242 ;  /* 0x000170f201007387 */ /* 0x0003e20000100a00 */
[----:B------:R-:W-:-:S06]  /*30120*/  LEA.HI.X.SX32 R251, R248, R3, 0x1, P6 ;  /* 0x00000003f8fb7211 */ /* 0x000fcc00030f0eff */
[----:B------:R-:W4:Y:S08]  /*30130*/  LDC R248, c[0x0][0x278] ;  /* 0x00009e00fff87b82 */ /* 0x000f300000000800 */
[----:B-1----:R-:W1:Y:S01]  /*30140*/  LDC R243, c[0x0][0x278] ;  /* 0x00009e00fff37b82 */ /* 0x002e620000000800 */
[----:B------:R0:W-:Y:S01]  /*30150*/  STL.64 [R1+0x168], R250 ;  /* 0x000168fa01007387 */ /* 0x0001e20000100a00 */
[----:B------:R-:W-:Y:S01]  /*30160*/  IADD3 R242, P5, R107, R2, RZ ;  /* 0x000000026bf27210 */ /* 0x000fe20007fbe0ff */
[----:B------:R-:W-:-:S02]  /*30170*/  IMAD R65, R65, 0xd0, RZ ;  /* 0x000000d041417824 */ /* 0x000fc400078e02ff */
[----:B------:R-:W-:Y:S02]  /*30180*/  IMAD R61, R61, 0xd4, RZ ;  /* 0x000000d43d3d7824 */ /* 0x000fe400078e02ff */
[----:B------:R-:W-:Y:S01]  /*30190*/  IMAD R63, R63, 0xd2, RZ ;  /* 0x000000d23f3f7824 */ /* 0x000fe200078e02ff */
[----:B------:R-:W2:Y:S01]  /*301a0*/  LDC R68, c[0x0][0x278] ;  /* 0x00009e00ff447b82 */ /* 0x000ea20000000800 */
[----:B0-----:R-:W-:Y:S01]  /*301b0*/  IADD3 R250, P6, R103, R2, RZ ;  /* 0x0000000267fa7210 */ /* 0x001fe20007fde0ff */
[----:B----4-:R-:W-:-:S06]  /*301c0*/  IMAD R248, R248, 0xbe, RZ ;  /* 0x000000bef8f87824 */ /* 0x010fcc00078e02ff */
[----:B------:R-:W0:Y:S01]  /*301d0*/  LDC R73, c[0x0][0x278] ;  /* 0x00009e00ff497b82 */ /* 0x000e220000000800 */
[----:B-1----:R-:W-:Y:S01]  /*301e0*/  IMAD R251, R243, 0x5d, RZ ;  /* 0x0000005df3fb7824 */ /* 0x002fe200078e02ff */
[----:B------:R-:W-:Y:S01]  /*301f0*/  LEA.HI.X.SX32 R243, R19, R3, 0x1, P5 ;  /* 0x0000000313f37211 */ /* 0x000fe200028f0eff */
[----:B------:R-:W-:-:S05]  /*30200*/  IMAD R57, R57, 0xd6, RZ ;  /* 0x000000d639397824 */ /* 0x000fca00078e02ff */
[----:B------:R-:W1:Y:S01]  /*30210*/  LDC R67, c[0x0][0x278] ;  /* 0x00009e00ff437b82 */ /* 0x000e620000000800 */
[----:B------:R-:W-:Y:S01]  /*30220*/  LEA.HI.X.SX32 R251, R251, R3, 0x1, P6 ;  /* 0x00000003fbfb7211 */ /* 0x000fe200030f0eff */
[----:B------:R4:W-:Y:S04]  /*30230*/  STL.64 [R1+0x160], R242 ;  /* 0x000160f201007387 */ /* 0x0009e80000100a00 */
[----:B------:R4:W-:Y:S01]  /*30240*/  STL.64 [R1+0x158], R250 ;  /* 0x000158fa01007387 */ /* 0x0009e20000100a00 */
[----:B------:R-:W-:Y:S01]  /*30250*/  IMAD R51, R51, 0xda, RZ ;  /* 0x000000da33337824 */ /* 0x000fe200078e02ff */
[----:B------:R-:W0:Y:S01]  /*30260*/  LDC R69, c[0x0][0x278] ;  /* 0x00009e00ff457b82 */ /* 0x000e220000000800 */
[----:B----4-:R-:W-:Y:S01]  /*30270*/  IADD3 R242, P5, R97, R2, RZ ;  /* 0x0000000261f27210 */ /* 0x010fe20007fbe0ff */
[----:B------:R-:W-:-:S06]  /*30280*/  IMAD R47, R47, 0xdc, RZ ;  /* 0x000000dc2f2f7824 */ /* 0x000fcc00078e02ff */
[----:B------:R-:W4:Y:S01]  /*30290*/  LDC R66, c[0x0][0x278] ;  /* 0x00009e00ff427b82 */ /* 0x000f220000000800 */
[----:B------:R-:W-:Y:S02]  /*302a0*/  IADD3 R250, P6, R248, R2, RZ ;  /* 0x00000002f8fa7210 */ /* 0x000fe40007fde0ff */
[-C--:B------:R-:W-:Y:S02]  /*302b0*/  LEA.HI.X.SX32 R243, R239, R3.reuse, 0x1, P5 ;  /* 0x00000003eff37211 */ /* 0x080fe400028f0eff */
[----:B------:R-:W-:Y:S01]  /*302c0*/  LEA.HI.X.SX32 R251, R139, R3, 0x1, P6 ;  /* 0x000000038bfb7211 */ /* 0x000fe200030f0eff */
[----:B------:R-:W-:Y:S02]  /*302d0*/  IMAD R43, R43, 0xde, RZ ;  /* 0x000000de2b2b7824 */ /* 0x000fe400078e02ff */
[----:B------:R-:W0:Y:S01]  /*302e0*/  LDC R64, c[0x0][0x278] ;  /* 0x00009e00ff407b82 */ /* 0x000e220000000800 */
[----:B------:R-:W-:Y:S04]  /*302f0*/  STL.64 [R1+0x150], R242 ;  /* 0x000150f201007387 */ /* 0x000fe80000100a00 */
[----:B------:R1:W-:Y:S01]  /*30300*/  STL.64 [R1+0x148], R250 ;  /* 0x000148fa01007387 */ /* 0x0003e20000100a00 */
[----:B------:R-:W-:-:S02]  /*30310*/  IMAD R39, R39, 0xe0, RZ ;  /* 0x000000e027277824 */ /* 0x000fc400078e02ff */
[----:B------:R-:W-:Y:S01]  /*30320*/  IMAD R29, R29, 0xe4, RZ ;  /* 0x000000e41d1d7824 */ /* 0x000fe200078e02ff */
[----:B------:R-:W0:Y:S08]  /*30330*/  LDC R62, c[0x0][0x278] ;  /* 0x00009e00ff3e7b82 */ /* 0x000e300000000800 */
[----:B-1----:R-:W1:Y:S01]  /*30340*/  LDC R250, c[0x0][0x278] ;  /* 0x00009e00fffa7b82 */ /* 0x002e620000000800 */
[----:B------:R-:W-:Y:S01]  /*30350*/  IADD3 R242, P5, R93, R2, RZ ;  /* 0x000000025df27210 */ /* 0x000fe20007fbe0ff */
[----:B------:R-:W-:-:S03]  /*30360*/  IMAD R239, R138, 0xc4, RZ ;  /* 0x000000c48aef7824 */ /* 0x000fc600078e02ff */
[----:B------:R-:W-:Y:S02]  /*30370*/  LEA.HI.X.SX32 R243, R17, R3, 0x1, P5 ;  /* 0x0000000311f37211 */ /* 0x000fe400028f0eff */
[-C--:B------:R-:W-:Y:S01]  /*30380*/  IADD3 R138, P6, R87, R2.reuse, RZ ;  /* 0x00000002578a7210 */ /* 0x080fe20007fde0ff */
[----:B------:R-:W4:Y:S02]  /*30390*/  LDC R17, c[0x0][0x278] ;  /* 0x00009e00ff117b82 */ /* 0x000f240000000800 */
[----:B------:R0:W-:Y:S01]  /*303a0*/  STL.64 [R1+0x140], R242 ;  /* 0x000140f201007387 */ /* 0x0001e20000100a00 */
[----:B------:R-:W-:Y:S02]  /*303b0*/  IMAD R35, R35, 0xe2, RZ ;  /* 0x000000e223237824 */ /* 0x000fe400078e02ff */
[----:B------:R-:W-:Y:S02]  /*303c0*/  IMAD R135, R135, 0x73, RZ ;  /* 0x0000007387877824 */ /* 0x000fe400078e02ff */
[----:B------:R-:W-:Y:S01]  /*303d0*/  IMAD R134, R134, 0xea, RZ ;  /* 0x000000ea86867824 */ /* 0x000fe200078e02ff */
[----:B------:R-:W2:Y:S01]  /*303e0*/  LDC R60, c[0x0][0x278] ;  /* 0x00009e00ff3c7b82 */ /* 0x000ea20000000800 */
[----:B0-----:R-:W-:Y:S01]  /*303f0*/  IADD3 R242, P5, R239, R2, RZ ;  /* 0x00000002eff27210 */ /* 0x001fe20007fbe0ff */
[----:B-1----:R-:W-:-:S06]  /*30400*/  IMAD R250, R250, 0x61, RZ ;  /* 0x00000061fafa7824 */ /* 0x002fcc00078e02ff */
[----:B------:R-:W0:Y:S01]  /*30410*/  LDC R58, c[0x0][0x278] ;  /* 0x00009e00ff3a7b82 */ /* 0x000e220000000800 */
[-C--:B------:R-:W-:Y:S02]  /*30420*/  LEA.HI.X.SX32 R243, R249, R3.reuse, 0x1, P5 ;  /* 0x00000003f9f37211 */ /* 0x080fe400028f0eff */
[----:B------:R-:W-:Y:S01]  /*30430*/  LEA.HI.X.SX32 R139, R250, R3, 0x1, P6 ;  /* 0x00000003fa8b7211 */ /* 0x000fe200030f0eff */
[----:B------:R-:W-:Y:S02]  /*30440*/  IMAD R132, R132, 0x15a, RZ ;  /* 0x0000015a84847824 */ /* 0x000fe400078e02ff */
[----:B------:R-:W-:Y:S02]  /*30450*/  IMAD R131, R131, 0x7f, RZ ;  /* 0x0000007f83837824 */ /* 0x000fe400078e02ff */
[----:B------:R-:W1:Y:S01]  /*30460*/  LDC R56, c[0x0][0x278] ;  /* 0x00009e00ff387b82 */ /* 0x000e620000000800 */
[----:B------:R-:W-:Y:S04]  /*30470*/  STL.64 [R1+0x138], R138 ;  /* 0x0001388a01007387 */ /* 0x000fe80000100a00 */
[----:B------:R4:W-:Y:S01]  /*30480*/  STL.64 [R1+0x130], R242 ;  /* 0x000130f201007387 */ /* 0x0009e20000100a00 */
[----:B------:R-:W-:Y:S01]  /*30490*/  IADD3 R250, P5, R79, R2, RZ ;  /* 0x000000024ffa7210 */ /* 0x000fe20007fbe0ff */
[----:B------:R-:W-:Y:S01]  /*304a0*/  IMAD R130, R130, 0x15c, RZ ;  /* 0x0000015c82827824 */ /* 0x000fe200078e02ff */
[----:B------:R-:W1:Y:S01]  /*304b0*/  LDC R221, c[0x0][0x278] ;  /* 0x00009e00ffdd7b82 */ /* 0x000e620000000800 */
[----:B------:R-:W-:-:S02]  /*304c0*/  IMAD R129, R129, 0xad, RZ ;  /* 0x000000ad81817824 */ /* 0x000fc400078e02ff */
[----:B------:R-:W-:Y:S02]  /*304d0*/  IMAD R128, R128, 0x15e, RZ ;  /* 0x0000015e80807824 */ /* 0x000fe400078e02ff */
[----:B------:R-:W-:Y:S02]  /*304e0*/  IMAD R126, R126, 0x160, RZ ;  /* 0x000001607e7e7824 */ /* 0x000fe400078e02ff */
[----:B------:R-:W-:Y:S01]  /*304f0*/  IMAD R125, R125, 0xaf, RZ ;  /* 0x000000af7d7d7824 */ /* 0x000fe200078e02ff */
[----:B------:R-:W1:Y:S08]  /*30500*/  LDC R54, c[0x0][0x278] ;  /* 0x00009e00ff367b82 */ /* 0x000e700000000800 */
[----:B----4-:R-:W4:Y:S01]  /*30510*/  LDC R243, c[0x0][0x278] ;  /* 0x00009e00fff37b82 */ /* 0x010f220000000800 */
[----:B------:R-:W-:-:S07]  /*30520*/  LEA.HI.X.SX32 R251, R247, R3, 0x1, P5 ;  /* 0x00000003f7fb7211 */ /* 0x000fce00028f0eff */
[----:B------:R-:W2:Y:S01]  /*30530*/  LDC R242, c[0x0][0x278] ;  /* 0x00009e00fff27b82 */ /* 0x000ea20000000800 */
[----:B------:R-:W-:Y:S01]  /*30540*/  IMAD R17, R17, 0x63, RZ ;  /* 0x0000006311117824 */ /* 0x000fe200078e02ff */
[----:B------:R-:W-:-:S06]  /*30550*/  IADD3 R138, P6, R83, R2, RZ ;  /* 0x00000002538a7210 */ /* 0x000fcc0007fde0ff */
[----:B------:R-:W0:Y:S01]  /*30560*/  LDC R247, c[0x0][0x278] ;  /* 0x00009e00fff77b82 */ /* 0x000e220000000800 */
[----:B------:R-:W-:-:S05]  /*30570*/  LEA.HI.X.SX32 R139, R17, R3, 0x1, P6 ;  /* 0x00000003118b7211 */ /* 0x000fca00030f0eff */
[----:B------:R1:W-:Y:S01]  /*30580*/  STL.64 [R1+0x128], R138 ;  /* 0x0001288a01007387 */ /* 0x0003e20000100a00 */
[----:B----4-:R-:W-:Y:S01]  /*30590*/  IMAD R243, R243, 0x65, RZ ;  /* 0x00000065f3f37824 */ /* 0x010fe200078e02ff */
[----:B------:R-:W4:Y:S02]  /*305a0*/  LDC R55, c[0x0][0x278] ;  /* 0x00009e00ff377b82 */ /* 0x000f240000000800 */
[----:B------:R0:W-:Y:S01]  /*305b0*/  STL.64 [R1+0x120], R250 ;  /* 0x000120fa01007387 */ /* 0x0001e20000100a00 */
[----:B--2---:R-:W-:-:S05]  /*305c0*/  IMAD R242, R242, 0xce, RZ ;  /* 0x000000cef2f27824 */ /* 0x004fca00078e02ff */
[----:B------:R-:W2:Y:S01]  /*305d0*/  LDC R59, c[0x0][0x278] ;  /* 0x00009e00ff3b7b82 */ /* 0x000ea20000000800 */
[-C--:B-1----:R-:W-:Y:S02]  /*305e0*/  IADD3 R138, P6, R75, R2.reuse, RZ ;  /* 0x000000024b8a7210 */ /* 0x082fe40007fde0ff */
[-C--:B0-----:R-:W-:Y:S02]  /*305f0*/  IADD3 R250, P5, R71, R2.reuse, RZ ;  /* 0x0000000247fa7210 */ /* 0x081fe40007fbe0ff */
[-C--:B------:R-:W-:Y:S01]  /*30600*/  LEA.HI.X.SX32 R139, R243, R3.reuse, 0x1, P6 ;  /* 0x00000003f38b7211 */ /* 0x080fe200030f0eff */
[----:B------:R-:W-:Y:S01]  /*30610*/  IMAD R247, R247, 0x67, RZ ;  /* 0x00000067f7f77824 */ /* 0x000fe200078e02ff */
[-C--:B------:R-:W-:Y:S01]  /*30620*/  LEA.HI.X.SX32 R251, R14, R3.reuse, 0x1, P5 ;  /* 0x000000030efb7211 */ /* 0x080fe200028f0eff */
[----:B------:R-:W-:Y:S01]  /*30630*/  IMAD R124, R124, 0x162, RZ ;  /* 0x000001627c7c7824 */ /* 0x000fe200078e02ff */
[----:B------:R-:W-:Y:S01]  /*30640*/  IADD3 R242, P6, R242, R2, RZ ;  /* 0x00000002f2f27210 */ /* 0x000fe20007fde0ff */
[----:B------:R0:W-:Y:S01]  /*30650*/  STL.64 [R1+0x118], R138 ;  /* 0x0001188a01007387 */ /* 0x0001e20000100a00 */
[----:B------:R-:W1:Y:S02]  /*30660*/  LDC R14, c[0x0][0x278] ;  /* 0x00009e00ff0e7b82 */ /* 0x000e640000000800 */
[----:B------:R-:W-:-:S06]  /*30670*/  LEA.HI.X.SX32 R243, R247, R3, 0x1, P6 ;  /* 0x00000003f7f37211 */ /* 0x000fcc00030f0eff */
[----:B------:R-:W3:Y:S01]  /*30680*/  LDC R247, c[0x0][0x278] ;  /* 0x00009e00fff77b82 */ /* 0x000ee20000000800 */
[----:B0-----:R-:W4:Y:S04]  /*30690*/  LDL.LU.64 R138, [R1+0xfd0] ;  /* 0x000fd000018a7983 */ /* 0x001f280000300a00 */
[----:B------:R0:W-:Y:S01]  /*306a0*/  STL.64 [R1+0x110], R250 ;  /* 0x000110fa01007387 */ /* 0x0001e20000100a00 */
[----:B------:R-:W-:Y:S02]  /*306b0*/  IMAD R122, R122, 0x164, RZ ;  /* 0x000001647a7a7824 */ /* 0x000fe400078e02ff */
[----:B------:R-:W2:Y:S01]  /*306c0*/  LDC R19, c[0x0][0x278] ;  /* 0x00009e00ff137b82 */ /* 0x000ea20000000800 */
[----:B------:R-:W-:Y:S02]  /*306d0*/  IMAD R121, R121, 0xb1, RZ ;  /* 0x000000b179797824 */ /* 0x000fe400078e02ff */
[----:B------:R-:W-:-:S02]  /*306e0*/  IMAD R120, R120, 0x166, RZ ;  /* 0x0000016678787824 */ /* 0x000fc400078e02ff */
[----:B------:R-:W-:Y:S02]  /*306f0*/  IMAD R118, R118, 0x168, RZ ;  /* 0x0000016876767824 */ /* 0x000fe400078e02ff */
[----:B------:R-:W-:Y:S01]  /*30700*/  IMAD R117, R117, 0xb3, RZ ;  /* 0x000000b375757824 */ /* 0x000fe200078e02ff */
[----:B------:R-:W2:Y:S01]  /*30710*/  LDC R52, c[0x0][0x278] ;  /* 0x00009e00ff347b82 */ /* 0x000ea20000000800 */
[----:B0-----:R-:W-:-:S04]  /*30720*/  IADD3 R250, P5, R65, R2, RZ ;  /* 0x0000000241fa7210 */ /* 0x001fc80007fbe0ff */
[----:B------:R-:W-:-:S03]  /*30730*/  LEA.HI.X.SX32 R251, R240, R3, 0x1, P5 ;  /* 0x00000003f0fb7211 */ /* 0x000fc600028f0eff */
[----:B------:R-:W0:Y:S01]  /*30740*/  LDC R240, c[0x0][0x278] ;  /* 0x00009e00fff07b82 */ /* 0x000e220000000800 */
[----:B------:R-:W-:Y:S01]  /*30750*/  STL.64 [R1+0x108], R242 ;  /* 0x000108f201007387 */ /* 0x000fe20000100a00 */
[----:B---3--:R-:W-:-:S03]  /*30760*/  IMAD R249, R247, 0x6b, RZ ;  /* 0x0000006bf7f97824 */ /* 0x008fc600078e02ff */
[----:B------:R3:W-:Y:S03]  /*30770*/  STL.64 [R1+0x100], R250 ;  /* 0x000100fa01007387 */ /* 0x0007e60000100a00 */
[----:B------:R-:W2:Y:S01]  /*30780*/  LDC R247, c[0x0][0x278] ;  /* 0x00009e00fff77b82 */ /* 0x000ea20000000800 */
[----:B-1----:R-:W-:Y:S02]  /*30790*/  IMAD R14, R14, 0x69, RZ ;  /* 0x000000690e0e7824 */ /* 0x002fe400078e02ff */
[----:B------:R-:W-:Y:S02]  /*307a0*/  IMAD R116, R116, 0x16a, RZ ;  /* 0x0000016a74747824 */ /* 0x000fe400078e02ff */
[----:B------:R-:W-:Y:S02]  /*307b0*/  IMAD R114, R114, 0x16c, RZ ;  /* 0x0000016c72727824 */ /* 0x000fe400078e02ff */
[----:B------:R-:W-:Y:S01]  /*307c0*/  IMAD R113, R113, 0xb5, RZ ;  /* 0x000000b571717824 */ /* 0x000fe200078e02ff */
[----:B------:R-:W1:Y:S01]  /*307d0*/  LDC R50, c[0x0][0x278] ;  /* 0x00009e00ff327b82 */ /* 0x000e620000000800 */
[----:B---3--:R-:W-:-:S02]  /*307e0*/  IADD3 R250, P5, R61, R2, RZ ;  /* 0x000000023dfa7210 */ /* 0x008fc40007fbe0ff */
[-C--:B------:R-:W-:Y:S01]  /*307f0*/  IADD3 R242, P6, R63, R2.reuse, RZ ;  /* 0x000000023ff27210 */ /* 0x080fe20007fde0ff */
[----:B0-----:R-:W-:Y:S01]  /*30800*/  IMAD R240, R240, 0xd8, RZ ;  /* 0x000000d8f0f07824 */ /* 0x001fe200078e02ff */
[-C--:B------:R-:W-:Y:S01]  /*30810*/  LEA.HI.X.SX32 R251, R241, R3.reuse, 0x1, P5 ;  /* 0x00000003f1fb7211 */ /* 0x080fe200028f0eff */
[----:B------:R-:W-:Y:S02]  /*30820*/  IMAD R112, R112, 0x16e, RZ ;  /* 0x0000016e70707824 */ /* 0x000fe400078e02ff */
[----:B------:R-:W0:Y:S01]  /*30830*/  LDC R17, c[0x0][0x278] ;  /* 0x00009e00ff117b82 */ /* 0x000e220000000800 */
[----:B------:R-:W-:Y:S02]  /*30840*/  IADD3 R240, P5, R240, R2, RZ ;  /* 0x00000002f0f07210 */ /* 0x000fe40007fbe0ff */
[-C--:B------:R-:W-:Y:S02]  /*30850*/  LEA.HI.X.SX32 R243, R14, R3.reuse, 0x1, P6 ;  /* 0x000000030ef37211 */ /* 0x080fe400030f0eff */
[----:B------:R-:W-:-:S03]  /*30860*/  LEA.HI.X.SX32 R241, R246, R3, 0x1, P5 ;  /* 0x00000003f6f17211 */ /* 0x000fc600028f0eff */
[----:B------:R-:W3:Y:S01]  /*30870*/  LDC R246, c[0x0][0x278] ;  /* 0x00009e00fff67b82 */ /* 0x000ee20000000800 */
[----:B------:R2:W-:Y:S02]  /*30880*/  STL.64 [R1+0xf8], R242 ;  /* 0x0000f8f201007387 */ /* 0x0005e40000100a00 */
[----:B--2---:R-:W-:Y:S02]  /*30890*/  IMAD R247, R247, 0x6d, RZ ;  /* 0x0000006df7f77824 */ /* 0x004fe400078e02ff */
[----:B------:R-:W-:Y:S01]  /*308a0*/  STL.64 [R1+0xf0], R250 ;  /* 0x0000f0fa01007387 */ /* 0x000fe20000100a00 */
[----:B------:R-:W-:Y:S02]  /*308b0*/  IMAD R110, R110, 0x170, RZ ;  /* 0x000001706e6e7824 */ /* 0x000fe400078e02ff */
[----:B------:R-:W-:Y:S01]  /*308c0*/  IMAD R109, R109, 0xb7, RZ ;  /* 0x000000b76d6d7824 */ /* 0x000fe200078e02ff */
[----:B------:R-:W2:Y:S01]  /*308d0*/  LDC R48, c[0x0][0x278] ;  /* 0x00009e00ff307b82 */ /* 0x000ea20000000800 */
[----:B------:R-:W-:-:S04]  /*308e0*/  IADD3 R242, P6, R57, R2, RZ ;  /* 0x0000000239f27210 */ /* 0x000fc80007fde0ff */
[----:B------:R-:W-:Y:S01]  /*308f0*/  LEA.HI.X.SX32 R243, R249, R3, 0x1, P6 ;  /* 0x00000003f9f37211 */ /* 0x000fe200030f0eff */
[----:B------:R-:W-:Y:S02]  /*30900*/  IMAD R108, R108, 0x172, RZ ;  /* 0x000001726c6c7824 */ /* 0x000fe400078e02ff */
[----:B------:R-:W2:Y:S02]  /*30910*/  LDC R46, c[0x0][0x278] ;  /* 0x00009e00ff2e7b82 */ /* 0x000ea40000000800 */
[----:B------:R1:W-:Y:S04]  /*30920*/  STL.64 [R1+0xe8], R242 ;  /* 0x0000e8f201007387 */ /* 0x0003e80000100a00 */
[----:B------:R0:W-:Y:S01]  /*30930*/  STL.64 [R1+0xe0], R240 ;  /* 0x0000e0f001007387 */ /* 0x0001e20000100a00 */
[----:B------:R-:W-:Y:S01]  /*30940*/  IMAD R106, R106, 0x174, RZ ;  /* 0x000001746a6a7824 */ /* 0x000fe200078e02ff */
[----:B------:R-:W4:Y:S01]  /*30950*/  LDC R53, c[0x0][0x278] ;  /* 0x00009e00ff357b82 */ /* 0x000f220000000800 */
[----:B-1----:R-:W-:Y:S01]  /*30960*/  IADD3 R242, P6, R51, R2, RZ ;  /* 0x0000000233f27210 */ /* 0x002fe20007fde0ff */
[----:B------:R-:W-:-:S06]  /*30970*/  IMAD R105, R105, 0xb9, RZ ;  /* 0x000000b969697824 */ /* 0x000fcc00078e02ff */
[----:B------:R-:W1:Y:S01]  /*30980*/  LDC R14, c[0x0][0x278] ;  /* 0x00009e00ff0e7b82 */ /* 0x000e620000000800 */
[----:B0-----:R-:W-:Y:S02]  /*30990*/  IADD3 R240, P5, R47, R2, RZ ;  /* 0x000000022ff07210 */ /* 0x001fe40007fbe0ff */
[-C--:B------:R-:W-:Y:S02]  /*309a0*/  LEA.HI.X.SX32 R243, R247, R3.reuse, 0x1, P6 ;  /* 0x00000003f7f37211 */ /* 0x080fe400030f0eff */
[----:B------:R-:W-:Y:S01]  /*309b0*/  LEA.HI.X.SX32 R241, R10, R3, 0x1, P5 ;  /* 0x000000030af17211 */ /* 0x000fe200028f0eff */
[----:B---3--:R-:W-:Y:S02]  /*309c0*/  IMAD R246, R246, 0x6f, RZ ;  /* 0x0000006ff6f67824 */ /* 0x008fe400078e02ff */
[----:B------:R-:W0:Y:S01]  /*309d0*/  LDC R44, c[0x0][0x278] ;  /* 0x00009e00ff2c7b82 */ /* 0x000e220000000800 */
[----:B------:R3:W-:Y:S04]  /*309e0*/  STL.64 [R1+0xd8], R242 ;  /* 0x0000d8f201007387 */ /* 0x0007e80000100a00 */
[----:B------:R2:W-:Y:S01]  /*309f0*/  STL.64 [R1+0xd0], R240 ;  /* 0x0000d0f001007387 */ /* 0x0005e20000100a00 */
[----:B------:R-:W-:-:S02]  /*30a00*/  IMAD R104, R104, 0x176, RZ ;  /* 0x0000017668687824 */ /* 0x000fc400078e02ff */
[----:B------:R-:W-:Y:S01]  /*30a10*/  IMAD R102, R102, 0x178, RZ ;  /* 0x0000017866667824 */ /* 0x000fe200078e02ff */
[----:B------:R-:W0:Y:S01]  /*30a20*/  LDC R42, c[0x0][0x278] ;  /* 0x00009e00ff2a7b82 */ /* 0x000e220000000800 */
[-C--:B---3--:R-:W-:Y:S02]  /*30a30*/  IADD3 R242, P6, R43, R2.reuse, RZ ;  /* 0x000000022bf27210 */ /* 0x088fe40007fde0ff */
[----:B--2---:R-:W-:Y:S01]  /*30a40*/  IADD3 R240, P5, R39, R2, RZ ;  /* 0x0000000227f07210 */ /* 0x004fe20007fbe0ff */
[----:B------:R-:W-:Y:S01]  /*30a50*/  IMAD R101, R101, 0xbb, RZ ;  /* 0x000000bb65657824 */ /* 0x000fe200078e02ff */
[-C--:B------:R-:W-:Y:S01]  /*30a60*/  LEA.HI.X.SX32 R243, R246, R3.reuse, 0x1, P6 ;  /* 0x00000003f6f37211 */ /* 0x080fe200030f0eff */
[----:B------:R-:W-:Y:S01]  /*30a70*/  IMAD R100, R100, 0x17a, RZ ;  /* 0x0000017a64647824 */ /* 0x000fe200078e02ff */
[----:B------:R-:W-:Y:S01]  /*30a80*/  LEA.HI.X.SX32 R241, R245, R3, 0x1, P5 ;  /* 0x00000003f5f17211 */ /* 0x000fe200028f0eff */
[----:B------:R-:W-:Y:S01]  /*30a90*/  IMAD R96, R96, 0x17c, RZ ;  /* 0x0000017c60607824 */ /* 0x000fe200078e02ff */
[----:B------:R-:W2:Y:S01]  /*30aa0*/  LDC R49, c[0x0][0x278] ;  /* 0x00009e00ff317b82 */ /* 0x000ea20000000800 */
[----:B------:R-:W-:Y:S04]  /*30ab0*/  STL.64 [R1+0xc8], R242 ;  /* 0x0000c8f201007387 */ /* 0x000fe80000100a00 */
[----:B------:R3:W-:Y:S01]  /*30ac0*/  STL.64 [R1+0xc0], R240 ;  /* 0x0000c0f001007387 */ /* 0x0007e20000100a00 */
[----:B------:R-:W-:-:S02]  /*30ad0*/  IMAD R245, R137, 0x71, RZ ;  /* 0x0000007189f57824 */ /* 0x000fc400078e02ff */
[----:B------:R-:W-:Y:S01]  /*30ae0*/  IMAD R99, R99, 0xbd, RZ ;  /* 0x000000bd63637824 */ /* 0x000fe200078e02ff */
[----:B------:R-:W2:Y:S01]  /*30af0*/  LDC R10, c[0x0][0x278] ;  /* 0x00009e00ff0a7b82 */ /* 0x000ea20000000800 */
[----:B---3--:R-:W-:-:S07]  /*30b00*/  IMAD R240, R136, 0xe6, RZ ;  /* 0x000000e688f07824 */ /* 0x008fce00078e02ff */
[----:B------:R-:W3:Y:S01]  /*30b10*/  LDC R241, c[0x0][0x278] ;  /* 0x00009e00fff17b82 */ /* 0x000ee20000000800 */
[----:B------:R-:W-:-:S04]  /*30b20*/  IADD3 R136, P5, R29, R2, RZ ;  /* 0x000000021d887210 */ /* 0x000fc80007fbe0ff */
[----:B------:R-:W-:-:S03]  /*30b30*/  LEA.HI.X.SX32 R137, R5, R3, 0x1, P5 ;  /* 0x0000000305897211 */ /* 0x000fc600028f0eff */
[----:B------:R-:W1:Y:S01]  /*30b40*/  LDC R5, c[0x0][0x278] ;  /* 0x00009e00ff057b82 */ /* 0x000e620000000800 */
[----:B------:R-:W-:-:S04]  /*30b50*/  IADD3 R242, P6, R35, R2, RZ ;  /* 0x0000000223f27210 */ /* 0x000fc80007fde0ff */
[-C--:B------:R-:W-:Y:S02]  /*30b60*/  LEA.HI.X.SX32 R243, R245, R3.reuse, 0x1, P6 ;  /* 0x00000003f5f37211 */ /* 0x080fe400030f0eff */
[-C--:B------:R-:W-:Y:S01]  /*30b70*/  IADD3 R240, P6, R240, R2.reuse, RZ ;  /* 0x00000002f0f07210 */ /* 0x080fe20007fde0ff */
[----:B------:R-:W4:Y:S02]  /*30b80*/  LDC R40, c[0x0][0x278] ;  /* 0x00009e00ff287b82 */ /* 0x000f240000000800 */
[----:B------:R-:W-:Y:S01]  /*30b90*/  STL.64 [R1+0x4d0], R242 ;  /* 0x0004d0f201007387 */ /* 0x000fe20000100a00 */
[----:B---3--:R-:W-:Y:S01]  /*30ba0*/  IMAD R249, R241, 0xe8, RZ ;  /* 0x000000e8f1f97824 */ /* 0x008fe200078e02ff */
[----:B------:R-:W-:Y:S02]  /*30bb0*/  LEA.HI.X.SX32 R241, R135, R3, 0x1, P6 ;  /* 0x0000000387f17211 */ /* 0x000fe400030f0eff */
[----:B------:R-:W-:Y:S01]  /*30bc0*/  STL.64 [R1+0x4c8], R136 ;  /* 0x0004c88801007387 */ /* 0x000fe20000100a00 */
[----:B------:R-:W-:Y:S01]  /*30bd0*/  IADD3 R134, P6, R134, R2, RZ ;  /* 0x0000000286867210 */ /* 0x000fe20007fde0ff */
[----:B------:R-:W3:Y:S02]  /*30be0*/  LDC R38, c[0x0][0x278] ;  /* 0x00009e00ff267b82 */ /* 0x000ee40000000800 */
[----:B------:R0:W-:Y:S01]  /*30bf0*/  STL.64 [R1+0x4c0], R240 ;  /* 0x0004c0f001007387 */ /* 0x0001e20000100a00 */
[----:B-1----:R-:W-:-:S05]  /*30c00*/  IMAD R5, R5, 0x75, RZ ;  /* 0x0000007505057824 */ /* 0x002fca00078e02ff */
[----:B------:R-:W1:Y:S01]  /*30c10*/  LDC R45, c[0x0][0x278] ;  /* 0x00009e00ff2d7b82 */ /* 0x000e620000000800 */
[----:B------:R-:W-:-:S07]  /*30c20*/  LEA.HI.X.SX32 R135, R5, R3, 0x1, P6 ;  /* 0x0000000305877211 */ /* 0x000fce00030f0eff */
[----:B0-----:R-:W0:Y:S08]  /*30c30*/  LDC R240, c[0x0][0x278] ;  /* 0x00009e00fff07b82 */ /* 0x001e300000000800 */
[----:B------:R-:W2:Y:S01]  /*30c40*/  LDC R5, c[0x0][0x278] ;  /* 0x00009e00ff057b82 */ /* 0x000ea20000000800 */
[----:B------:R-:W-:-:S07]  /*30c50*/  IADD3 R136, P5, R249, R2, RZ ;  /* 0x00000002f9887210 */ /* 0x000fce0007fbe0ff */
[----:B------:R-:W3:Y:S01]  /*30c60*/  LDC R241, c[0x0][0x278] ;  /* 0x00009e00fff17b82 */ /* 0x000ee20000000800 */
[----:B------:R-:W-:Y:S01]  /*30c70*/  LEA.HI.X.SX32 R137, R9, R3, 0x1, P5 ;  /* 0x0000000309897211 */ /* 0x000fe200028f0eff */
[----:B0-----:R-:W-:-:S04]  /*30c80*/  IMAD R247, R240, 0xee, RZ ;  /* 0x000000eef0f77824 */ /* 0x001fc800078e02ff */
[----:B------:R-:W-:Y:S02]  /*30c90*/  STL.64 [R1+0x4b8], R136 ;  /* 0x0004b88801007387 */ /* 0x000fe40000100a00 */
[----:B------:R-:W0:Y:S02]  /*30ca0*/  LDC R240, c[0x0][0x278] ;  /* 0x00009e00fff07b82 */ /* 0x000e240000000800 */
[----:B------:R1:W-:Y:S01]  /*30cb0*/  STL.64 [R1+0x4b0], R134 ;  /* 0x0004b08601007387 */ /* 0x0003e20000100a00 */
[----:B--2---:R-:W-:Y:S02]  /*30cc0*/  IMAD R5, R5, 0x77, RZ ;  /* 0x0000007705057824 */ /* 0x004fe400078e02ff */
[----:B------:R-:W-:-:S03]  /*30cd0*/  IMAD R98, R98, 0x17e, RZ ;  /* 0x0000017e62627824 */ /* 0x000fc600078e02ff */
[----:B------:R-:W2:Y:S01]  /*30ce0*/  LDC R9, c[0x0][0x278] ;  /* 0x00009e00ff097b82 */ /* 0x000ea20000000800 */
[----:B-1----:R-:W-:-:S07]  /*30cf0*/  IADD3 R134, P6, R247, R2, RZ ;  /* 0x00000002f7867210 */ /* 0x002fce0007fde0ff */
[----:B------:R-:W1:Y:S01]  /*30d00*/  LDC R36, c[0x0][0x278] ;  /* 0x00009e00ff247b82 */ /* 0x000e620000000800 */
[----:B------:R-:W-:Y:S01]  /*30d10*/  LEA.HI.X.SX32 R135, R5, R3, 0x1, P6 ;  /* 0x0000000305877211 */ /* 0x000fe200030f0eff */
[----:B---3--:R-:W-:-:S06]  /*30d20*/  IMAD R251, R241, 0xec, RZ ;  /* 0x000000ecf1fb7824 */ /* 0x008fcc00078e02ff */
[----:B------:R-:W3:Y:S01]  /*30d30*/  LDC R5, c[0x0][0x278] ;  /* 0x00009e00ff057b82 */ /* 0x000ee20000000800 */
[----:B------:R-:W-:-:S07]  /*30d40*/  IADD3 R136, P5, R251, R2, RZ ;  /* 0x00000002fb887210 */ /* 0x000fce0007fbe0ff */
[----:B------:R-:W4:Y:S01]  /*30d50*/  LDC R241, c[0x0][0x278] ;  /* 0x00009e00fff17b82 */ /* 0x000f220000000800 */
[----:B------:R-:W-:Y:S01]  /*30d60*/  LEA.HI.X.SX32 R137, R238, R3, 0x1, P5 ;  /* 0x00000003ee897211 */ /* 0x000fe200028f0eff */
[----:B0-----:R-:W-:-:S06]  /*30d70*/  IMAD R246, R240, 0xf2, RZ ;  /* 0x000000f2f0f67824 */ /* 0x001fcc00078e02ff */
[----:B------:R-:W0:Y:S01]  /*30d80*/  LDC R238, c[0x0][0x278] ;  /* 0x00009e00ffee7b82 */ /* 0x000e220000000800 */
[----:B------:R-:W-:Y:S04]  /*30d90*/  STL.64 [R1+0x4a8], R136 ;  /* 0x0004a88801007387 */ /* 0x000fe80000100a00 */
[----:B------:R2:W-:Y:S01]  /*30da0*/  STL.64 [R1+0x4a0], R134 ;  /* 0x0004a08601007387 */ /* 0x0005e20000100a00 */
[----:B---3--:R-:W-:Y:S02]  /*30db0*/  IMAD R5, R5, 0x79, RZ ;  /* 0x0000007905057824 */ /* 0x008fe400078e02ff */
[----:B------:R-:W3:Y:S01]  /*30dc0*/  LDC R240, c[0x0][0x278] ;  /* 0x00009e00fff07b82 */ /* 0x000ee20000000800 */
[----:B--2---:R-:W-:Y:S01]  /*30dd0*/  IADD3 R134, P6, R246, R2, RZ ;  /* 0x00000002f6867210 */ /* 0x004fe20007fde0ff */
[----:B----4-:R-:W-:-:S06]  /*30de0*/  IMAD R245, R241, 0xf0, RZ ;  /* 0x000000f0f1f57824 */ /* 0x010fcc00078e02ff */
[----:B------:R-:W2:Y:S01]  /*30df0*/  LDC R34, c[0x0][0x278] ;  /* 0x00009e00ff227b82 */ /* 0x000ea20000000800 */
[----:B------:R-:W-:-:S07]  /*30e00*/  LEA.HI.X.SX32 R135, R5, R3, 0x1, P6 ;  /* 0x0000000305877211 */ /* 0x000fce00030f0eff */
[----:B------:R-:W4:Y:S01]  /*30e10*/  LDC R5, c[0x0][0x278] ;  /* 0x00009e00ff057b82 */ /* 0x000f220000000800 */
[----:B------:R-:W-:Y:S01]  /*30e20*/  IADD3 R136, P5, R245, R2, RZ ;  /* 0x00000002f5887210 */ /* 0x000fe20007fbe0ff */
[----:B0-----:R-:W-:-:S03]  /*30e30*/  IMAD R242, R238, 0xf6, RZ ;  /* 0x000000f6eef27824 */ /* 0x001fc600078e02ff */
[----:B------:R-:W-:-:S03]  /*30e40*/  LEA.HI.X.SX32 R137, R11, R3, 0x1, P5 ;  /* 0x000000030b897211 */ /* 0x000fc600028f0eff */
[----:B------:R-:W0:Y:S08]  /*30e50*/  LDC R238, c[0x0][0x278] ;  /* 0x00009e00ffee7b82 */ /* 0x000e300000000800 */
[----:B------:R-:W1:Y:S01]  /*30e60*/  LDC R11, c[0x0][0x278] ;  /* 0x00009e00ff0b7b82 */ /* 0x000e620000000800 */
[----:B------:R-:W-:Y:S04]  /*30e70*/  STL.64 [R1+0x498], R136 ;  /* 0x0004988801007387 */ /* 0x000fe80000100a00 */
[----:B------:R3:W-:Y:S01]  /*30e80*/  STL.64 [R1+0x490], R134 ;  /* 0x0004908601007387 */ /* 0x0007e20000100a00 */
[----:B----4-:R-:W-:-:S02]  /*30e90*/  IMAD R5, R5, 0x7b, RZ ;  /* 0x0000007b05057824 */ /* 0x010fc400078e02ff */
[----:B------:R-:W4:Y:S01]  /*30ea0*/  LDC R41, c[0x0][0x278] ;  /* 0x00009e00ff297b82 */ /* 0x000f220000000800 */
[----:B---3--:R-:W-:-:S07]  /*30eb0*/  IADD3 R134, P6, R242, R2, RZ ;  /* 0x00000002f2867210 */ /* 0x008fce0007fde0ff */
[----:B------:R-:W3:Y:S01]  /*30ec0*/  LDC R32, c[0x0][0x278] ;  /* 0x00009e00ff207b82 */ /* 0x000ee20000000800 */
[----:B------:R-:W-:Y:S01]  /*30ed0*/  LEA.HI.X.SX32 R135, R5, R3, 0x1, P6 ;  /* 0x0000000305877211 */ /* 0x000fe200030f0eff */
[----:B0-----:R-:W-:-:S06]  /*30ee0*/  IMAD R241, R238, 0xf8, RZ ;  /* 0x000000f8eef17824 */ /* 0x001fcc00078e02ff */
[----:B------:R-:W0:Y:S01]  /*30ef0*/  LDC R5, c[0x0][0x278] ;  /* 0x00009e00ff057b82 */ /* 0x000e220000000800 */
[----:B------:R-:W-:Y:S02]  /*30f00*/  IMAD R243, R240, 0xf4, RZ ;  /* 0x000000f4f0f37824 */ /* 0x000fe400078e02ff */
[----:B-1----:R-:W-:-:S05]  /*30f10*/  IMAD R240, R11, 0xfa, RZ ;  /* 0x000000fa0bf07824 */ /* 0x002fca00078e02ff */
[----:B------:R-:W1:Y:S01]  /*30f20*/  LDC R238, c[0x0][0x278] ;  /* 0x00009e00ffee7b82 */ /* 0x000e620000000800 */
[----:B------:R-:W-:-:S07]  /*30f30*/  IADD3 R136, P5, R243, R2, RZ ;  /* 0x00000002f3887210 */ /* 0x000fce0007fbe0ff */
[----:B------:R-:W2:Y:S01]  /*30f40*/  LDC R11, c[0x0][0x278] ;  /* 0x00009e00ff0b7b82 */ /* 0x000ea20000000800 */
[----:B------:R-:W-:-:S05]  /*30f50*/  LEA.HI.X.SX32 R137, R6, R3, 0x1, P5 ;  /* 0x0000000306897211 */ /* 0x000fca00028f0eff */
[----:B------:R4:W-:Y:S01]  /*30f60*/  STL.64 [R1+0x488], R136 ;  /* 0x0004888801007387 */ /* 0x0009e20000100a00 */
[----:B0-----:R-:W-:Y:S01]  /*30f70*/  IMAD R5, R5, 0x7d, RZ ;  /* 0x0000007d05057824 */ /* 0x001fe200078e02ff */
[----:B------:R-:W0:Y:S02]  /*30f80*/  LDC R6, c[0x0][0x278] ;  /* 0x00009e00ff067b82 */ /* 0x000e240000000800 */
[----:B------:R3:W-:Y:S06]  /*30f90*/  STL.64 [R1+0x480], R134 ;  /* 0x0004808601007387 */ /* 0x0007ec0000100a00 */
[----:B------:R-:W0:Y:S01]  /*30fa0*/  LDC R28, c[0x0][0x278] ;  /* 0x00009e00ff1c7b82 */ /* 0x000e220000000800 */
[-C--:B----4-:R-:W-:Y:S01]  /*30fb0*/  IADD3 R136, P5, R241, R2.reuse, RZ ;  /* 0x00000002f1887210 */ /* 0x090fe20007fbe0ff */
[----:B-1----:R-:W-:Y:S01]  /*30fc0*/  IMAD R238, R238, 0xfc, RZ ;  /* 0x000000fceeee7824 */ /* 0x002fe200078e02ff */
[----:B---3--:R-:W-:-:S02]  /*30fd0*/  IADD3 R134, P6, R240, R2, RZ ;  /* 0x00000002f0867210 */ /* 0x008fc40007fde0ff */
[-C--:B------:R-:W-:Y:S01]  /*30fe0*/  LEA.HI.X.SX32 R137, R7, R3.reuse, 0x1, P5 ;  /* 0x0000000307897211 */ /* 0x080fe200028f0eff */
[----:B--2---:R-:W-:Y:S01]  /*30ff0*/  IMAD R250, R11, 0xfe, RZ ;  /* 0x000000fe0bfa7824 */ /* 0x004fe200078e02ff */
[----:B------:R-:W-:Y:S01]  /*31000*/  LEA.HI.X.SX32 R135, R5, R3, 0x1, P6 ;  /* 0x0000000305877211 */ /* 0x000fe200030f0eff */
[----:B------:R-:W-:Y:S01]  /*31010*/  IMAD R95, R95, 0x180, RZ ;  /* 0x000001805f5f7824 */ /* 0x000fe200078e02ff */
[----:B------:R-:W1:Y:S01]  /*31020*/  LDC R37, c[0x0][0x278] ;  /* 0x00009e00ff257b82 */ /* 0x000e620000000800 */
[----:B------:R2:W-:Y:S04]  /*31030*/  STL.64 [R1+0x478], R136 ;  /* 0x0004788801007387 */ /* 0x0005e80000100a00 */
[----:B------:R3:W-:Y:S01]  /*31040*/  STL.64 [R1+0x8e8], R134 ;  /* 0x0008e88601007387 */ /* 0x0007e20000100a00 */
[----:B------:R-:W-:-:S02]  /*31050*/  IMAD R94, R94, 0x182, RZ ;  /* 0x000001825e5e7824 */ /* 0x000fc400078e02ff */
[----:B------:R-:W-:Y:S01]  /*31060*/  IMAD R92, R92, 0x184, RZ ;  /* 0x000001845c5c7824 */ /* 0x000fe200078e02ff */
[----:B------:R-:W4:Y:S01]  /*31070*/  LDC R5, c[0x0][0x278] ;  /* 0x00009e00ff057b82 */ /* 0x000f220000000800 */
[-C--:B--2---:R-:W-:Y:S02]  /*31080*/  IADD3 R136, P5, R238, R2.reuse, RZ ;  /* 0x00000002ee887210 */ /* 0x084fe40007fbe0ff */
[-C--:B---3--:R-:W-:Y:S01]  /*31090*/  IADD3 R134, P6, R250, R2.reuse, RZ ;  /* 0x00000002fa867210 */ /* 0x088fe20007fde0ff */
[----:B------:R-:W-:Y:S01]  /*310a0*/  IMAD R91, R91, 0xc1, RZ ;  /* 0x000000c15b5b7824 */ /* 0x000fe200078e02ff */
[-C--:B------:R-:W-:Y:S01]  /*310b0*/  LEA.HI.X.SX32 R137, R133, R3.reuse, 0x1, P5 ;  /* 0x0000000385897211 */ /* 0x080fe200028f0eff */
[----:B------:R-:W-:Y:S01]  /*310c0*/  IMAD R90, R90, 0x186, RZ ;  /* 0x000001865a5a7824 */ /* 0x000fe200078e02ff */
[-C--:B------:R-:W-:Y:S01]  /*310d0*/  IADD3 R132, P5, R132, R2.reuse, RZ ;  /* 0x0000000284847210 */ /* 0x080fe20007fbe0ff */
        /* <DEDUP_REMOVED lines=18> */
[----:B------:R2:W-:Y:S01]  /*31200*/  STL.64 [R1+0x8e0], R136 ;  /* 0x0008e08801007387 */ /* 0x0005e20000100a00 */
        /* <DEDUP_REMOVED lines=8> */
[----:B------:R-:W-:Y:S01]  /*31290*/  IADD3 R118, P6, R118, R2, RZ ;  /* 0x0000000276767210 */ /* 0x000fe20007fde0ff */
[----:B------:R-:W-:Y:S01]  /*312a0*/  IMAD R67, R67, 0x1a0, RZ ;  /* 0x000001a043437824 */ /* 0x000fe200078e02ff */
[----:B------:R-:W3:Y:S01]  /*312b0*/  LDC R24, c[0x0][0x278] ;  /* 0x00009e00ff187b82 */ /* 0x000ee20000000800 */
[----:B--2---:R-:W2:Y:S04]  /*312c0*/  LDL.LU.64 R136, [R1+0xfc8] ;  /* 0x000fc80001887983 */ /* 0x004ea80000300a00 */
[----:B------:R0:W-:Y:S01]  /*312d0*/  STL.64 [R1+0x8d8], R134 ;  /* 0x0008d88601007387 */ /* 0x0001e20000100a00 */
[----:B------:R-:W-:-:S02]  /*312e0*/  LEA.HI.X.SX32 R121, R117, R3, 0x1, P5 ;  /* 0x0000000375797211 */ /* 0x000fc400028f0eff */
[-C--:B------:R-:W-:Y:S01]  /*312f0*/  IADD3 R116, P5, R116, R2.reuse, RZ ;  /* 0x0000000274747210 */ /* 0x080fe20007fbe0ff */
[----:B------:R-:W-:Y:S01]  /*31300*/  IMAD R66, R66, 0x1a2, RZ ;  /* 0x000001a242427824 */ /* 0x000fe200078e02ff */
[-C--:B------:R-:W-:Y:S01]  /*31310*/  LEA.HI.X.SX32 R119, R115, R3.reuse, 0x1, P6 ;  /* 0x0000000373777211 */ /* 0x080fe200030f0eff */
[----:B------:R-:W-:Y:S01]  /*31320*/  IMAD R64, R64, 0x1a4, RZ ;  /* 0x000001a440407824 */ /* 0x000fe200078e02ff */
[----:B------:R-:W3:Y:S01]  /*31330*/  LDC R20, c[0x0][0x278] ;  /* 0x00009e00ff147b82 */ /* 0x000ee20000000800 */
[----:B0-----:R-:W2:Y:S01]  /*31340*/  LDL.LU.64 R134, [R1+0xfc0] ;  /* 0x000fc00001867983 */ /* 0x001ea20000300a00 */
[----:B------:R-:W-:Y:S02]  /*31350*/  IMAD R62, R62, 0x1a8, RZ ;  /* 0x000001a83e3e7824 */ /* 0x000fe400078e02ff */
[----:B------:R-:W-:Y:S01]  /*31360*/  IMAD R60, R60, 0x1ac, RZ ;  /* 0x000001ac3c3c7824 */ /* 0x000fe200078e02ff */
[----:B------:R0:W-:Y:S01]  /*31370*/  STL.64 [R1+0x750], R132 ;  /* 0x0007508401007387 */ /* 0x0001e20000100a00 */
[-C--:B------:R-:W-:Y:S01]  /*31380*/  IADD3 R114, P6, R114, R2.reuse, RZ ;  /* 0x0000000272727210 */ /* 0x080fe20007fde0ff */
[----:B------:R-:W-:Y:S01]  /*31390*/  IMAD R58, R58, 0x1ae, RZ ;  /* 0x000001ae3a3a7824 */ /* 0x000fe200078e02ff */
[----:B------:R-:W-:Y:S01]  /*313a0*/  LEA.HI.X.SX32 R117, R113, R3, 0x1, P5 ;  /* 0x0000000371757211 */ /* 0x000fe200028f0eff */
[----:B------:R-:W-:Y:S01]  /*313b0*/  IMAD R56, R56, 0x1b0, RZ ;  /* 0x000001b038387824 */ /* 0x000fe200078e02ff */
[----:B------:R-:W-:Y:S01]  /*313c0*/  IADD3 R112, P5, R112, R2, RZ ;  /* 0x0000000270707210 */ /* 0x000fe20007fbe0ff */
[----:B------:R-:W-:Y:S01]  /*313d0*/  IMAD R221, R221, 0xd7, RZ ;  /* 0x000000d7dddd7824 */ /* 0x000fe200078e02ff */
[----:B------:R-:W3:Y:S01]  /*313e0*/  LDC R33, c[0x0][0x278] ;  /* 0x00009e00ff217b82 */ /* 0x000ee20000000800 */
[----:B0-----:R-:W2:Y:S01]  /*313f0*/  LDL.LU.64 R132, [R1+0xfb8] ;  /* 0x000fb80001847983 */ /* 0x001ea20000300a00 */
[----:B------:R-:W-:-:S02]  /*31400*/  IMAD R54, R54, 0x1b2, RZ ;  /* 0x000001b236367824 */ /* 0x000fc400078e02ff */
[----:B------:R-:W-:Y:S01]  /*31410*/  IMAD R19, R19, 0xd9, RZ ;  /* 0x000000d913137824 */ /* 0x000fe200078e02ff */
[----:B------:R0:W-:Y:S01]  /*31420*/  STL.64 [R1+0x748], R130 ;  /* 0x0007488201007387 */ /* 0x0001e20000100a00 */
[----:B------:R-:W-:Y:S01]  /*31430*/  LEA.HI.X.SX32 R115, R111, R3, 0x1, P6 ;  /* 0x000000036f737211 */ /* 0x000fe200030f0eff */
[----:B------:R-:W-:Y:S01]  /*31440*/  IMAD R52, R52, 0x1b6, RZ ;  /* 0x000001b634347824 */ /* 0x000fe200078e02ff */
[----:B------:R-:W-:Y:S01]  /*31450*/  IADD3 R110, P6, R110, R2, RZ ;  /* 0x000000026e6e7210 */ /* 0x000fe20007fde0ff */
[----:B------:R-:W-:Y:S01]  /*31460*/  IMAD R50, R50, 0x1b8, RZ ;  /* 0x000001b832327824 */ /* 0x000fe200078e02ff */
[----:B------:R-:W3:Y:S01]  /*31470*/  LDC R7, c[0x0][0x278] ;  /* 0x00009e00ff077b82 */ /* 0x000ee20000000800 */
[----:B0-----:R-:W2:Y:S01]  /*31480*/  LDL.LU.64 R130, [R1+0xfb0] ;  /* 0x000fb00001827983 */ /* 0x001ea20000300a00 */
[----:B------:R-:W-:-:S06]  /*31490*/  IMAD R17, R17, 0xdb, RZ ;  /* 0x000000db11117824 */ /* 0x000fcc00078e02ff */
[----:B------:R-:W0:Y:S01]  /*314a0*/  LDC R25, c[0x0][0x278] ;  /* 0x00009e00ff197b82 */ /* 0x000e220000000800 */
[----:B------:R1:W-:Y:S01]  /*314b0*/  STL.64 [R1+0x740], R128 ;  /* 0x0007408001007387 */ /* 0x0003e20000100a00 */
[----:B------:R-:W-:Y:S02]  /*314c0*/  LEA.HI.X.SX32 R113, R109, R3, 0x1, P5 ;  /* 0x000000036d717211 */ /* 0x000fe400028f0eff */
[----:B------:R-:W-:Y:S01]  /*314d0*/  IADD3 R108, P5, R108, R2, RZ ;  /* 0x000000026c6c7210 */ /* 0x000fe20007fbe0ff */
[----:B------:R-:W-:Y:S02]  /*314e0*/  IMAD R48, R48, 0x1ba, RZ ;  /* 0x000001ba30307824 */ /* 0x000fe400078e02ff */
[----:B------:R-:W-:Y:S01]  /*314f0*/  IMAD R46, R46, 0x1bc, RZ ;  /* 0x000001bc2e2e7824 */ /* 0x000fe200078e02ff */
[----:B------:R-:W0:Y:S01]  /*31500*/  LDC R22, c[0x0][0x278] ;  /* 0x00009e00ff167b82 */ /* 0x000e220000000800 */
[----:B-1----:R-:W2:Y:S01]  /*31510*/  LDL.LU.64 R128, [R1+0xfa8] ;  /* 0x000fa80001807983 */ /* 0x002ea20000300a00 */
[----:B------:R-:W-:-:S02]  /*31520*/  IMAD R14, R14, 0xdd, RZ ;  /* 0x000000dd0e0e7824 */ /* 0x000fc400078e02ff */
[----:B------:R-:W-:Y:S01]  /*31530*/  IMAD R44, R44, 0x1be, RZ ;  /* 0x000001be2c2c7824 */ /* 0x000fe200078e02ff */
[----:B------:R1:W-:Y:S01]  /*31540*/  STL.64 [R1+0x738], R126 ;  /* 0x0007387e01007387 */ /* 0x0003e20000100a00 */
[-C--:B------:R-:W-:Y:S01]  /*31550*/  LEA.HI.X.SX32 R111, R107, R3.reuse, 0x1, P6 ;  /* 0x000000036b6f7211 */ /* 0x080fe200030f0eff */
[----:B------:R-:W-:Y:S01]  /*31560*/  IMAD R42, R42, 0x1c0, RZ ;  /* 0x000001c02a2a7824 */ /* 0x000fe200078e02ff */
[----:B------:R-:W-:Y:S01]  /*31570*/  IADD3 R106, P6, R106, R2, RZ ;  /* 0x000000026a6a7210 */ /* 0x000fe20007fde0ff */
[----:B------:R-:W-:Y:S01]  /*31580*/  IMAD R10, R10, 0xdf, RZ ;  /* 0x000000df0a0a7824 */ /* 0x000fe200078e02ff */
[----:B------:R-:W0:Y:S01]  /*31590*/  LDC R11, c[0x0][0x278] ;  /* 0x00009e00ff0b7b82 */ /* 0x000e220000000800 */
[----:B-1----:R-:W2:Y:S07]  /*315a0*/  LDL.LU.64 R126, [R1+0xfa0] ;  /* 0x000fa000017e7983 */ /* 0x002eae0000300a00 */
[----:B------:R-:W1:Y:S01]  /*315b0*/  LDC R26, c[0x0][0x278] ;  /* 0x00009e00ff1a7b82 */ /* 0x000e620000000800 */
[----:B------:R4:W-:Y:S01]  /*315c0*/  STL.64 [R1+0x730], R124 ;  /* 0x0007307c01007387 */ /* 0x0009e20000100a00 */
[----:B------:R-:W-:-:S02]  /*315d0*/  LEA.HI.X.SX32 R109, R105, R3, 0x1, P5 ;  /* 0x00000003696d7211 */ /* 0x000fc400028f0eff */
[----:B------:R-:W-:-:S04]  /*315e0*/  IADD3 R104, P5, R104, R2, RZ ;  /* 0x0000000268687210 */ /* 0x000fc80007fbe0ff */
[----:B------:R-:W1:Y:S01]  /*315f0*/  LDC R27, c[0x0][0x278] ;  /* 0x00009e00ff1b7b82 */ /* 0x000e620000000800 */
[----:B----4-:R-:W4:Y:S07]  /*31600*/  LDL.LU.64 R124, [R1+0xf98] ;  /* 0x000f9800017c7983 */ /* 0x010f2e0000300a00 */
[----:B------:R-:W1:Y:S01]  /*31610*/  LDC R23, c[0x0][0x278] ;  /* 0x00009e00ff177b82 */ /* 0x000e620000000800 */
[----:B------:R3:W-:Y:S01]  /*31620*/  STL.64 [R1+0x728], R122 ;  /* 0x0007287a01007387 */ /* 0x0007e20000100a00 */
[----:B------:R-:W-:-:S02]  /*31630*/  LEA.HI.X.SX32 R107, R103, R3, 0x1, P6 ;  /* 0x00000003676b7211 */ /* 0x000fc400030f0eff */
[----:B------:R-:W-:-:S04]  /*31640*/  IADD3 R102, P6, R102, R2, RZ ;  /* 0x0000000266667210 */ /* 0x000fc80007fde0ff */
[----:B------:R-:W1:Y:S01]  /*31650*/  LDC R30, c[0x0][0x278] ;  /* 0x00009e00ff1e7b82 */ /* 0x000e620000000800 */
[----:B---3--:R-:W3:Y:S07]  /*31660*/  LDL.LU.64 R122, [R1+0xf90] ;  /* 0x000f9000017a7983 */ /* 0x008eee0000300a00 */
[----:B------:R-:W1:Y:S01]  /*31670*/  LDC R31, c[0x0][0x278] ;  /* 0x00009e00ff1f7b82 */ /* 0x000e620000000800 */
[----:B------:R0:W-:Y:S01]  /*31680*/  STL.64 [R1+0x720], R120 ;  /* 0x0007207801007387 */ /* 0x0001e20000100a00 */
[----:B------:R-:W-:-:S03]  /*31690*/  LEA.HI.X.SX32 R105, R101, R3, 0x1, P5 ;  /* 0x0000000365697211 */ /* 0x000fc600028f0eff */
[----:B0-----:R-:W3:Y:S04]  /*316a0*/  LDL.LU.64 R120, [R1+0xf88] ;  /* 0x000f880001787983 */ /* 0x001ee80000300a00 */
[----:B------:R0:W-:Y:S01]  /*316b0*/  STL.64 [R1+0x718], R118 ;  /* 0x0007187601007387 */ /* 0x0001e20000100a00 */
[-C--:B------:R-:W-:Y:S02]  /*316c0*/  IADD3 R100, P5, R100, R2.reuse, RZ ;  /* 0x0000000264647210 */ /* 0x080fe40007fbe0ff */
[----:B------:R-:W-:Y:S01]  /*316d0*/  LEA.HI.X.SX32 R103, R97, R3, 0x1, P6 ;  /* 0x0000000361677211 */ /* 0x000fe200030f0eff */
[----:B0-----:R-:W3:Y:S04]  /*316e0*/  LDL.LU.64 R118, [R1+0xf80] ;  /* 0x000f800001767983 */ /* 0x001ee80000300a00 */
[----:B------:R0:W-:Y:S01]  /*316f0*/  STL.64 [R1+0x710], R116 ;  /* 0x0007107401007387 */ /* 0x0001e20000100a00 */
[----:B------:R-:W-:-:S03]  /*31700*/  IADD3 R96, P6, R96, R2, RZ ;  /* 0x0000000260607210 */ /* 0x000fc60007fde0ff */
[----:B0-----:R-:W3:Y:S04]  /*31710*/  LDL.LU.64 R116, [R1+0xf78] ;  /* 0x000f780001747983 */ /* 0x001ee80000300a00 */
[----:B------:R0:W-:Y:S01]  /*31720*/  STL.64 [R1+0x708], R114 ;  /* 0x0007087201007387 */ /* 0x0001e20000100a00 */
[----:B------:R-:W-:-:S03]  /*31730*/  LEA.HI.X.SX32 R101, R99, R3, 0x1, P5 ;  /* 0x0000000363657211 */ /* 0x000fc600028f0eff */
[----:B0-----:R-:W3:Y:S04]  /*31740*/  LDL.LU.64 R114, [R1+0xf70] ;  /* 0x000f700001727983 */ /* 0x001ee80000300a00 */
[----:B------:R0:W-:Y:S01]  /*31750*/  STL.64 [R1+0x700], R112 ;  /* 0x0007007001007387 */ /* 0x0001e20000100a00 */
[-C--:B------:R-:W-:Y:S02]  /*31760*/  LEA.HI.X.SX32 R97, R248, R3.reuse, 0x1, P6 ;  /* 0x00000003f8617211 */ /* 0x080fe400030f0eff */
[----:B------:R-:W-:Y:S01]  /*31770*/  IADD3 R98, P5, R98, R2, RZ ;  /* 0x0000000262627210 */ /* 0x000fe20007fbe0ff */
[----:B------:R-:W1:Y:S01]  /*31780*/  LDC R248, c[0x0][0x278] ;  /* 0x00009e00fff87b82 */ /* 0x000e620000000800 */
[----:B0-----:R-:W3:Y:S04]  /*31790*/  LDL.LU.64 R112, [R1+0xf68] ;  /* 0x000f680001707983 */ /* 0x001ee80000300a00 */
[----:B------:R0:W-:Y:S04]  /*317a0*/  STL.64 [R1+0x6f8], R110 ;  /* 0x0006f86e01007387 */ /* 0x0001e80000100a00 */
[----:B0-----:R-:W3:Y:S04]  /*317b0*/  LDL.LU.64 R110, [R1+0xf60] ;  /* 0x000f6000016e7983 */ /* 0x001ee80000300a00 */
[----:B------:R0:W-:Y:S01]  /*317c0*/  STL.64 [R1+0x6f0], R108 ;  /* 0x0006f06c01007387 */ /* 0x0001e20000100a00 */
[----:B------:R-:W-:-:S03]  /*317d0*/  LEA.HI.X.SX32 R99, R13, R3, 0x1, P5 ;  /* 0x000000030d637211 */ /* 0x000fc600028f0eff */
[----:B0-----:R-:W3:Y:S04]  /*317e0*/  LDL.LU.64 R108, [R1+0xf58] ;  /* 0x000f5800016c7983 */ /* 0x001ee80000300a00 */
[----:B------:R0:W-:Y:S01]  /*317f0*/  STL.64 [R1+0x6e8], R106 ;  /* 0x0006e86a01007387 */ /* 0x0001e20000100a00 */
[----:B------:R-:W-:-:S03]  /*31800*/  IADD3 R94, P5, R94, R2, RZ ;  /* 0x000000025e5e7210 */ /* 0x000fc60007fbe0ff */
[----:B0-----:R-:W3:Y:S04]  /*31810*/  LDL.LU.64 R106, [R1+0xf50] ;  /* 0x000f5000016a7983 */ /* 0x001ee80000300a00 */
[----:B------:R0:W-:Y:S04]  /*31820*/  STL.64 [R1+0x6e0], R104 ;  /* 0x0006e06801007387 */ /* 0x0001e80000100a00 */
[----:B0-----:R-:W3:Y:S04]  /*31830*/  LDL.LU.64 R104, [R1+0xf48] ;  /* 0x000f480001687983 */ /* 0x001ee80000300a00 */
[----:B------:R0:W-:Y:S04]  /*31840*/  STL.64 [R1+0x6d8], R102 ;  /* 0x0006d86601007387 */ /* 0x0001e80000100a00 */
[----:B0-----:R-:W3:Y:S04]  /*31850*/  LDL.LU.64 R102, [R1+0xf40] ;  /* 0x000f400001667983 */ /* 0x001ee80000300a00 */
[----:B------:R0:W-:Y:S04]  /*31860*/  STL.64 [R1+0x6d0], R100 ;  /* 0x0006d06401007387 */ /* 0x0001e80000100a00 */
[----:B0-----:R-:W3:Y:S04]  /*31870*/  LDL.LU.64 R100, [R1+0xf38] ;  /* 0x000f380001647983 */ /* 0x001ee80000300a00 */
[----:B------:R0:W-:Y:S02]  /*31880*/  STL.64 [R1+0x6c8], R96 ;  /* 0x0006c86001007387 */ /* 0x0001e40000100a00 */
[----:B0-----:R-:W-:-:S02]  /*31890*/  IADD3 R96, P6, R95, R2, RZ ;  /* 0x000000025f607210 */ /* 0x001fc40007fde0ff */
[-C--:B------:R-:W-:Y:S02]  /*318a0*/  LEA.HI.X.SX32 R95, R91, R3.reuse, 0x1, P5 ;  /* 0x000000035b5f7211 */ /* 0x080fe400028f0eff */
[-C--:B------:R-:W-:Y:S02]  /*318b0*/  LEA.HI.X.SX32 R97, R93, R3.reuse, 0x1, P6 ;  /* 0x000000035d617211 */ /* 0x080fe400030f0eff */
[-C--:B------:R-:W-:Y:S02]  /*318c0*/  IADD3 R92, P6, R92, R2.reuse, RZ ;  /* 0x000000025c5c7210 */ /* 0x080fe40007fde0ff */
[-C--:B------:R-:W-:Y:S01]  /*318d0*/  IADD3 R90, P5, R90, R2.reuse, RZ ;  /* 0x000000025a5a7210 */ /* 0x080fe20007fbe0ff */
[----:B------:R0:W-:Y:S01]  /*318e0*/  STL.64 [R1+0x6c0], R98 ;  /* 0x0006c06201007387 */ /* 0x0001e20000100a00 */
[----:B------:R-:W-:Y:S02]  /*318f0*/  LEA.HI.X.SX32 R93, R87, R3, 0x1, P6 ;  /* 0x00000003575d7211 */ /* 0x000fe400030f0eff */
[----:B------:R-:W-:-:S02]  /*31900*/  IADD3 R86, P6, R86, R2, RZ ;  /* 0x0000000256567210 */ /* 0x000fc40007fde0ff */
[-C--:B------:R-:W-:Y:S02]  /*31910*/  LEA.HI.X.SX32 R91, R89, R3.reuse, 0x1, P5 ;  /* 0x00000003595b7211 */ /* 0x080fe400028f0eff */
[----:B------:R-:W-:Y:S01]  /*31920*/  IADD3 R88, P5, R88, R2, RZ ;  /* 0x0000000258587210 */ /* 0x000fe20007fbe0ff */
[----:B0-----:R-:W3:Y:S01]  /*31930*/  LDL.LU.64 R98, [R1+0xf30] ;  /* 0x000f300001627983 */ /* 0x001ee20000300a00 */
[----:B------:R-:W-:-:S03]  /*31940*/  LEA.HI.X.SX32 R87, R239, R3, 0x1, P6 ;  /* 0x00000003ef577211 */ /* 0x000fc600030f0eff */
[----:B------:R0:W-:Y:S01]  /*31950*/  STL.64 [R1+0x6b8], R96 ;  /* 0x0006b86001007387 */ /* 0x0001e20000100a00 */
[----:B------:R-:W-:Y:S02]  /*31960*/  LEA.HI.X.SX32 R89, R15, R3, 0x1, P5 ;  /* 0x000000030f597211 */ /* 0x000fe400028f0eff */
[----:B------:R-:W-:Y:S01]  /*31970*/  IADD3 R84, P5, R84, R2, RZ ;  /* 0x0000000254547210 */ /* 0x000fe20007fbe0ff */
[----:B0-----:R-:W3:Y:S04]  /*31980*/  LDL.LU.64 R96, [R1+0xf28] ;  /* 0x000f280001607983 */ /* 0x001ee80000300a00 */
[----:B------:R0:W-:Y:S01]  /*31990*/  STL.64 [R1+0x6b0], R94 ;  /* 0x0006b05e01007387 */ /* 0x0001e20000100a00 */
[----:B------:R-:W-:-:S03]  /*319a0*/  IMAD R15, R81, 0xed, RZ ;  /* 0x000000ed510f7824 */ /* 0x000fc600078e02ff */
[----:B0-----:R-:W3:Y:S04]  /*319b0*/  LDL.LU.64 R94, [R1+0xf20] ;  /* 0x000f2000015e7983 */ /* 0x001ee80000300a00 */
[----:B------:R0:W-:Y:S04]  /*319c0*/  STL.64 [R1+0x6a8], R92 ;  /* 0x0006a85c01007387 */ /* 0x0001e80000100a00 */
[----:B0-----:R-:W3:Y:S04]  /*319d0*/  LDL.LU.64 R92, [R1+0xf18] ;  /* 0x000f1800015c7983 */ /* 0x001ee80000300a00 */
[----:B------:R0:W-:Y:S04]  /*319e0*/  STL.64 [R1+0x6a0], R90 ;  /* 0x0006a05a01007387 */ /* 0x0001e80000100a00 */
[----:B0-----:R-:W3:Y:S04]  /*319f0*/  LDL.LU.64 R90, [R1+0xf10] ;  /* 0x000f1000015a7983 */ /* 0x001ee80000300a00 */
[----:B------:R0:W-:Y:S02]  /*31a00*/  STL.64 [R1+0x698], R86 ;  /* 0x0006985601007387 */ /* 0x0001e40000100a00 */
[----:B0-----:R-:W-:-:S02]  /*31a10*/  IADD3 R86, P6, R85, R2, RZ ;  /* 0x0000000255567210 */ /* 0x001fc40007fde0ff */
[----:B------:R-:W-:Y:S02]  /*31a20*/  LEA.HI.X.SX32 R85, R237, R3, 0x1, P5 ;  /* 0x00000003ed557211 */ /* 0x000fe400028f0eff */
[----:B------:R-:W-:-:S04]  /*31a30*/  IADD3 R80, P5, R80, R2, RZ ;  /* 0x0000000250507210 */ /* 0x000fc80007fbe0ff */
[-C--:B------:R-:W-:Y:S02]  /*31a40*/  LEA.HI.X.SX32 R81, R236, R3.reuse, 0x1, P5 ;  /* 0x00000003ec517211 */ /* 0x080fe400028f0eff */
[----:B------:R-:W0:Y:S01]  /*31a50*/  LDC R236, c[0x0][0x278] ;  /* 0x00009e00ffec7b82 */ /* 0x000e220000000800 */
[-C--:B------:R-:W-:Y:S02]  /*31a60*/  LEA.HI.X.SX32 R87, R83, R3.reuse, 0x1, P6 ;  /* 0x0000000353577211 */ /* 0x080fe400030f0eff */
[-C--:B------:R-:W-:Y:S01]  /*31a70*/  IADD3 R82, P6, R82, R2.reuse, RZ ;  /* 0x0000000252527210 */ /* 0x080fe20007fde0ff */
[----:B------:R2:W-:Y:S03]  /*31a80*/  STL.64 [R1+0x690], R88 ;  /* 0x0006905801007387 */ /* 0x0005e60000100a00 */
[----:B------:R-:W-:Y:S02]  /*31a90*/  LEA.HI.X.SX32 R83, R79, R3, 0x1, P6 ;  /* 0x000000034f537211 */ /* 0x000fe400030f0eff */
[----:B------:R-:W-:-:S02]  /*31aa0*/  IADD3 R78, P6, R78, R2, RZ ;  /* 0x000000024e4e7210 */ /* 0x000fc40007fde0ff */
[-C--:B------:R-:W-:Y:S01]  /*31ab0*/  IADD3 R76, P5, R76, R2.reuse, RZ ;  /* 0x000000024c4c7210 */ /* 0x080fe20007fbe0ff */
[----:B-1----:R-:W-:Y:S01]  /*31ac0*/  IMAD R13, R248, 0xeb, RZ ;  /* 0x000000ebf80d7824 */ /* 0x002fe200078e02ff */
[-C--:B------:R-:W-:Y:S01]  /*31ad0*/  LEA.HI.X.SX32 R79, R75, R3.reuse, 0x1, P6 ;  /* 0x000000034b4f7211 */ /* 0x080fe200030f0eff */
[----:B--2---:R-:W2:Y:S01]  /*31ae0*/  LDL.LU.64 R88, [R1+0xf08] ;  /* 0x000f080001587983 */ /* 0x004ea20000300a00 */
[----:B------:R-:W-:Y:S01]  /*31af0*/  IMAD R248, R77, 0x1da, RZ ;  /* 0x000001da4df87824 */ /* 0x000fe200078e02ff */
[-C--:B------:R-:W-:Y:S02]  /*31b00*/  IADD3 R74, P6, R74, R2.reuse, RZ ;  /* 0x000000024a4a7210 */ /* 0x080fe40007fde0ff */
[----:B------:R1:W-:Y:S01]  /*31b10*/  STL.64 [R1+0x688], R86 ;  /* 0x0006885601007387 */ /* 0x0003e20000100a00 */
[-C--:B------:R-:W-:Y:S02]  /*31b20*/  LEA.HI.X.SX32 R77, R18, R3.reuse, 0x1, P5 ;  /* 0x00000003124d7211 */ /* 0x080fe400028f0eff */
[-C--:B------:R-:W-:Y:S01]  /*31b30*/  IADD3 R72, P5, R72, R2.reuse, RZ ;  /* 0x0000000248487210 */ /* 0x080fe20007fbe0ff */
[----:B0-----:R-:W-:Y:S01]  /*31b40*/  IMAD R236, R236, 0xce, RZ ;  /* 0x000000ceecec7824 */ /* 0x001fe200078e02ff */
[----:B------:R-:W-:Y:S01]  /*31b50*/  LEA.HI.X.SX32 R75, R71, R3, 0x1, P6 ;  /* 0x00000003474b7211 */ /* 0x000fe200030f0eff */
[----:B------:R-:W-:Y:S01]  /*31b60*/  IMAD R239, R73, 0x1dc, RZ ;  /* 0x000001dc49ef7824 */ /* 0x000fe200078e02ff */
[----:B-1----:R-:W2:Y:S04]  /*31b70*/  LDL.LU.64 R86, [R1+0xf00] ;  /* 0x000f000001567983 */ /* 0x002ea80000300a00 */
[----:B------:R0:W-:Y:S01]  /*31b80*/  STL.64 [R1+0x680], R84 ;  /* 0x0006805401007387 */ /* 0x0001e20000100a00 */
[----:B------:R-:W-:-:S02]  /*31b90*/  IADD3 R70, P6, R70, R2, RZ ;  /* 0x0000000246467210 */ /* 0x000fc40007fde0ff */
[-C--:B------:R-:W-:Y:S02]  /*31ba0*/  LEA.HI.X.SX32 R73, R235, R3.reuse, 0x1, P5 ;  /* 0x00000003eb497211 */ /* 0x080fe400028f0eff */
[-C--:B------:R-:W-:Y:S01]  /*31bb0*/  IADD3 R68, P5, R68, R2.reuse, RZ ;  /* 0x0000000244447210 */ /* 0x080fe20007fbe0ff */
[----:B0-----:R-:W2:Y:S04]  /*31bc0*/  LDL.LU.64 R84, [R1+0xef8] ;  /* 0x000ef80001547983 */ /* 0x001ea80000300a00 */
[----:B------:R0:W-:Y:S01]  /*31bd0*/  STL.64 [R1+0x678], R82 ;  /* 0x0006785201007387 */ /* 0x0001e20000100a00 */
[-C--:B------:R-:W-:Y:S01]  /*31be0*/  LEA.HI.X.SX32 R71, R236, R3.reuse, 0x1, P6 ;  /* 0x00000003ec477211 */ /* 0x080fe200030f0eff */
[----:B------:R-:W-:Y:S01]  /*31bf0*/  IMAD R18, R69, 0xef, RZ ;  /* 0x000000ef45127824 */ /* 0x000fe200078e02ff */
[----:B------:R-:W-:Y:S01]  /*31c00*/  LEA.HI.X.SX32 R69, R234, R3, 0x1, P5 ;  /* 0x00000003ea457211 */ /* 0x000fe200028f0eff */
[----:B0-----:R-:W2:Y:S04]  /*31c10*/  LDL.LU.64 R82, [R1+0xef0] ;  /* 0x000ef00001527983 */ /* 0x001ea80000300a00 */
[----:B------:R0:W-:Y:S01]  /*31c20*/  STL.64 [R1+0x670], R80 ;  /* 0x0006705001007387 */ /* 0x0001e20000100a00 */
[----:B------:R-:W-:-:S03]  /*31c30*/  IADD3 R236, P6, R67, R2, RZ ;  /* 0x0000000243ec7210 */ /* 0x000fc60007fde0ff */
[----:B0-----:R-:W2:Y:S04]  /*31c40*/  LDL.LU.64 R80, [R1+0xee8] ;  /* 0x000ee80001507983 */ /* 0x001ea80000300a00 */
[----:B------:R0:W-:Y:S01]  /*31c50*/  STL.64 [R1+0x668], R78 ;  /* 0x0006684e01007387 */ /* 0x0001e20000100a00 */
[----:B------:R-:W-:-:S03]  /*31c60*/  MOV R234, R236 ;  /* 0x000000ec00ea7202 */ /* 0x000fc60000000f00 */
[----:B0-----:R-:W2:Y:S04]  /*31c70*/  LDL.LU.64 R78, [R1+0xee0] ;  /* 0x000ee000014e7983 */ /* 0x001ea80000300a00 */
[----:B------:R0:W-:Y:S04]  /*31c80*/  STL.64 [R1+0x660], R76 ;  /* 0x0006604c01007387 */ /* 0x0001e80000100a00 */
        /* <DEDUP_REMOVED lines=9> */
[----:B------:R0:W-:Y:S02]  /*31d20*/  STL [R1+0x638], R236 ;  /* 0x000638ec01007387 */ /* 0x0001e40000100800 */
[----:B0-----:R-:W0:Y:S01]  /*31d30*/  LDC R236, c[0x0][0x278] ;  /* 0x00009e00ffec7b82 */ /* 0x001e220000000800 */
[----:B------:R-:W-:-:S02]  /*31d40*/  MOV R235, R237 ;  /* 0x000000ed00eb7202 */ /* 0x000fc40000000f00 */
[----:B------:R-:W-:Y:S02]  /*31d50*/  LEA.HI.X.SX32 R235, R65, R3, 0x1, P6 ;  /* 0x0000000341eb7211 */ /* 0x000fe400030f0eff */
[----:B------:R-:W-:-:S03]  /*31d60*/  IADD3 R66, P5, R66, R2, RZ ;  /* 0x0000000242427210 */ /* 0x000fc60007fbe0ff */
[----:B------:R0:W-:Y:S01]  /*31d70*/  STL [R1+0x63c], R235 ;  /* 0x00063ceb01007387 */ /* 0x0001e20000100800 */
[-C--:B------:R-:W-:Y:S01]  /*31d80*/  IADD3 R64, P6, R64, R2.reuse, RZ ;  /* 0x0000000240407210 */ /* 0x080fe20007fde0ff */
[----:B------:R-:W-:Y:S01]  /*31d90*/  IMAD R40, R40, 0x1c2, RZ ;  /* 0x000001c228287824 */ /* 0x000fe200078e02ff */
[-C--:B------:R-:W-:Y:S01]  /*31da0*/  LEA.HI.X.SX32 R67, R233, R3.reuse, 0x1, P5 ;  /* 0x00000003e9437211 */ /* 0x080fe200028f0eff */
[----:B------:R-:W-:Y:S01]  /*31db0*/  IMAD R38, R38, 0x1c4, RZ ;  /* 0x000001c426267824 */ /* 0x000fe200078e02ff */
[----:B------:R-:W-:Y:S01]  /*31dc0*/  LEA.HI.X.SX32 R65, R63, R3, 0x1, P6 ;  /* 0x000000033f417211 */ /* 0x000fe200030f0eff */
[----:B------:R-:W-:Y:S01]  /*31dd0*/  IMAD R9, R9, 0xe1, RZ ;  /* 0x000000e109097824 */ /* 0x000fe200078e02ff */
[----:B------:R-:W1:Y:S01]  /*31de0*/  LDC R237, c[0x0][0x278] ;  /* 0x00009e00ffed7b82 */ /* 0x000e620000000800 */
[----:B0-----:R-:W-:Y:S01]  /*31df0*/  IMAD R235, R236, 0x1a6, RZ ;  /* 0x000001a6eceb7824 */ /* 0x001fe200078e02ff */
[----:B------:R0:W-:Y:S01]  /*31e00*/  STL.64 [R1+0x630], R66 ;  /* 0x0006304201007387 */ /* 0x0001e20000100a00 */
[----:B------:R-:W-:-:S05]  /*31e10*/  IADD3 R62, P6, R62, R2, RZ ;  /* 0x000000023e3e7210 */ /* 0x000fca0007fde0ff */
[----:B------:R-:W4:Y:S01]  /*31e20*/  LDC R236, c[0x0][0x278] ;  /* 0x00009e00ffec7b82 */ /* 0x000f220000000800 */
[----:B------:R-:W-:-:S04]  /*31e30*/  IADD3 R234, P5, R235, R2, RZ ;  /* 0x00000002ebea7210 */ /* 0x000fc80007fbe0ff */
[-C--:B------:R-:W-:Y:S01]  /*31e40*/  LEA.HI.X.SX32 R235, R229, R3.reuse, 0x1, P5 ;  /* 0x00000003e5eb7211 */ /* 0x080fe200028f0eff */
[----:B0-----:R-:W2:Y:S04]  /*31e50*/  LDL.LU.64 R66, [R1+0xeb0] ;  /* 0x000eb00001427983 */ /* 0x001ea80000300a00 */
[----:B------:R0:W-:Y:S01]  /*31e60*/  STL.64 [R1+0x628], R64 ;  /* 0x0006284001007387 */ /* 0x0001e20000100a00 */
[----:B------:R-:W-:-:S03]  /*31e70*/  LEA.HI.X.SX32 R63, R61, R3, 0x1, P6 ;  /* 0x000000033d3f7211 */ /* 0x000fc600030f0eff */
[----:B0-----:R-:W2:Y:S04]  /*31e80*/  LDL.LU.64 R64, [R1+0xea8] ;  /* 0x000ea80001407983 */ /* 0x001ea80000300a00 */
[----:B------:R0:W-:Y:S04]  /*31e90*/  STL.64 [R1+0x620], R234 ;  /* 0x000620ea01007387 */ /* 0x0001e80000100a00 */
[----:B------:R1:W-:Y:S01]  /*31ea0*/  STL.64 [R1+0x618], R62 ;  /* 0x0006183e01007387 */ /* 0x0003e20000100a00 */
[-C--:B0-----:R-:W-:Y:S02]  /*31eb0*/  IADD3 R234, P5, R244, R2.reuse, RZ ;  /* 0x00000002f4ea7210 */ /* 0x081fe40007fbe0ff */
[-C--:B------:R-:W-:Y:S01]  /*31ec0*/  IADD3 R60, P6, R60, R2.reuse, RZ ;  /* 0x000000023c3c7210 */ /* 0x080fe20007fde0ff */
[----:B----4-:R-:W-:Y:S01]  /*31ed0*/  IMAD R233, R236, 0xf1, RZ ;  /* 0x000000f1ece97824 */ /* 0x010fe200078e02ff */
[----:B------:R-:W-:Y:S01]  /*31ee0*/  LEA.HI.X.SX32 R235, R225, R3, 0x1, P5 ;  /* 0x00000003e1eb7211 */ /* 0x000fe200028f0eff */
[----:B-1----:R-:W4:Y:S01]  /*31ef0*/  LDL.LU.64 R62, [R1+0xea0] ;  /* 0x000ea000013e7983 */ /* 0x002f220000300a00 */
[----:B------:R-:W-:Y:S01]  /*31f00*/  IMAD R36, R36, 0x1c6, RZ ;  /* 0x000001c624247824 */ /* 0x000fe200078e02ff */
[----:B------:R-:W0:Y:S02]  /*31f10*/  LDC R244, c[0x0][0x278] ;  /* 0x00009e00fff47b82 */ /* 0x000e240000000800 */
[----:B------:R1:W-:Y:S06]  /*31f20*/  STL.64 [R1+0x610], R234 ;  /* 0x000610ea01007387 */ /* 0x0003ec0000100a00 */
[----:B-1----:R-:W1:Y:S01]  /*31f30*/  LDC R235, c[0x0][0x278] ;  /* 0x00009e00ffeb7b82 */ /* 0x002e620000000800 */
[----:B------:R-:W-:-:S02]  /*31f40*/  IADD3 R58, P5, R58, R2, RZ ;  /* 0x000000023a3a7210 */ /* 0x000fc40007fbe0ff */
[-C--:B------:R-:W-:Y:S01]  /*31f50*/  LEA.HI.X.SX32 R61, R57, R3.reuse, 0x1, P6 ;  /* 0x00000003393d7211 */ /* 0x080fe200030f0eff */
[----:B------:R-:W-:Y:S01]  /*31f60*/  IMAD R236, R59, 0x1e2, RZ ;  /* 0x000001e23bec7824 */ /* 0x000fe200078e02ff */
[-C--:B------:R-:W-:Y:S02]  /*31f70*/  IADD3 R56, P6, R56, R2.reuse, RZ ;  /* 0x0000000238387210 */ /* 0x080fe40007fde0ff */
[----:B------:R-:W-:Y:S02]  /*31f80*/  LEA.HI.X.SX32 R59, R221, R3, 0x1, P5 ;  /* 0x00000003dd3b7211 */ /* 0x000fe400028f0eff */
[----:B------:R-:W-:Y:S01]  /*31f90*/  IADD3 R54, P5, R54, R2, RZ ;  /* 0x0000000236367210 */ /* 0x000fe20007fbe0ff */
[----:B------:R3:W-:Y:S01]  /*31fa0*/  STL.64 [R1+0x608], R60 ;  /* 0x0006083c01007387 */ /* 0x0007e20000100a00 */
[----:B------:R-:W-:-:S03]  /*31fb0*/  IMAD R221, R53, 0xf3, RZ ;  /* 0x000000f335dd7824 */ /* 0x000fc600078e02ff */
[----:B---3--:R-:W3:Y:S01]  /*31fc0*/  LDL.LU.64 R60, [R1+0xe98] ;  /* 0x000e9800013c7983 */ /* 0x008ee20000300a00 */
[----:B-1----:R-:W-:Y:S02]  /*31fd0*/  IMAD R234, R235, 0xd8, RZ ;  /* 0x000000d8ebea7824 */ /* 0x002fe400078e02ff */
[----:B------:R-:W-:-:S03]  /*31fe0*/  IMAD R235, R55, 0x1b4, RZ ;  /* 0x000001b437eb7824 */ /* 0x000fc600078e02ff */
[-C--:B------:R-:W-:Y:S02]  /*31ff0*/  LEA.HI.X.SX32 R57, R234, R3.reuse, 0x1, P6 ;  /* 0x00000003ea397211 */ /* 0x080fe400030f0eff */
[-C--:B------:R-:W-:Y:S02]  /*32000*/  IADD3 R234, P6, R235, R2.reuse, RZ ;  /* 0x00000002ebea7210 */ /* 0x080fe40007fde0ff */
[-C--:B------:R-:W-:Y:S01]  /*32010*/  LEA.HI.X.SX32 R55, R19, R3.reuse, 0x1, P5 ;  /* 0x0000000313377211 */ /* 0x080fe200028f0eff */
[----:B------:R1:W-:Y:S01]  /*32020*/  STL.64 [R1+0x600], R58 ;  /* 0x0006003a01007387 */ /* 0x0003e20000100a00 */
[-C--:B------:R-:W-:Y:S01]  /*32030*/  IADD3 R52, P5, R52, R2.reuse, RZ ;  /* 0x0000000234347210 */ /* 0x080fe20007fbe0ff */
[----:B------:R-:W0:Y:S01]  /*32040*/  LDC R19, c[0x0][0x278] ;  /* 0x00009e00ff137b82 */ /* 0x000e220000000800 */
[----:B------:R-:W-:Y:S02]  /*32050*/  LEA.HI.X.SX32 R235, R51, R3, 0x1, P6 ;  /* 0x0000000333eb7211 */ /* 0x000fe400030f0eff */
[----:B------:R-:W-:-:S02]  /*32060*/  IADD3 R50, P6, R50, R2, RZ ;  /* 0x0000000232327210 */ /* 0x000fc40007fde0ff */
[-C--:B------:R-:W-:Y:S02]  /*32070*/  LEA.HI.X.SX32 R53, R17, R3.reuse, 0x1, P5 ;  /* 0x0000000311357211 */ /* 0x080fe400028f0eff */
[----:B------:R-:W-:Y:S01]  /*32080*/  IADD3 R48, P5, R48, R2, RZ ;  /* 0x0000000230307210 */ /* 0x000fe20007fbe0ff */
[----:B------:R-:W0:Y:S01]  /*32090*/  LDC R17, c[0x0][0x278] ;  /* 0x00009e00ff117b82 */ /* 0x000e220000000800 */
[----:B-1----:R-:W3:Y:S01]  /*320a0*/  LDL.LU.64 R58, [R1+0xe90] ;  /* 0x000e9000013a7983 */ /* 0x002ee20000300a00 */
[----:B------:R-:W-:-:S03]  /*320b0*/  LEA.HI.X.SX32 R51, R47, R3, 0x1, P6 ;  /* 0x000000032f337211 */ /* 0x000fc600030f0eff */
[----:B------:R1:W-:Y:S01]  /*320c0*/  STL.64 [R1+0x5f8], R56 ;  /* 0x0005f83801007387 */ /* 0x0003e20000100a00 */
[----:B------:R-:W-:-:S04]  /*320d0*/  IADD3 R46, P6, R46, R2, RZ ;  /* 0x000000022e2e7210 */ /* 0x000fc80007fde0ff */
[----:B------:R-:W-:Y:S01]  /*320e0*/  LEA.HI.X.SX32 R47, R43, R3, 0x1, P6 ;  /* 0x000000032b2f7211 */ /* 0x000fe200030f0eff */
[----:B-1----:R-:W3:Y:S04]  /*320f0*/  LDL.LU.64 R56, [R1+0xe88] ;  /* 0x000e880001387983 */ /* 0x002ee80000300a00 */
[----:B------:R1:W-:Y:S01]  /*32100*/  STL.64 [R1+0x5f0], R54 ;  /* 0x0005f03601007387 */ /* 0x0003e20000100a00 */
[----:B------:R-:W-:-:S03]  /*32110*/  IADD3 R42, P6, R42, R2, RZ ;  /* 0x000000022a2a7210 */ /* 0x000fc60007fde0ff */
[----:B-1----:R-:W3:Y:S04]  /*32120*/  LDL.LU.64 R54, [R1+0xe80] ;  /* 0x000e800001367983 */ /* 0x002ee80000300a00 */
[----:B------:R1:W-:Y:S01]  /*32130*/  STL.64 [R1+0x5e8], R234 ;  /* 0x0005e8ea01007387 */ /* 0x0003e20000100a00 */
[-C--:B------:R-:W-:Y:S01]  /*32140*/  LEA.HI.X.SX32 R43, R39, R3.reuse, 0x1, P6 ;  /* 0x00000003272b7211 */ /* 0x080fe200030f0eff */
[----:B------:R-:W-:Y:S01]  /*32150*/  IMAD R34, R34, 0x1c8, RZ ;  /* 0x000001c822227824 */ /* 0x000fe200078e02ff */
[-C--:B------:R-:W-:Y:S01]  /*32160*/  IADD3 R38, P6, R38, R2.reuse, RZ ;  /* 0x0000000226267210 */ /* 0x080fe20007fde0ff */
[----:B-1----:R-:W-:Y:S01]  /*32170*/  IMAD R235, R49, 0x1e6, RZ ;  /* 0x000001e631eb7824 */ /* 0x002fe200078e02ff */
[----:B------:R-:W-:Y:S02]  /*32180*/  LEA.HI.X.SX32 R49, R14, R3, 0x1, P5 ;  /* 0x000000030e317211 */ /* 0x000fe400028f0eff */
[----:B------:R-:W-:Y:S01]  /*32190*/  IADD3 R44, P5, R44, R2, RZ ;  /* 0x000000022c2c7210 */ /* 0x000fe20007fbe0ff */
[----:B------:R-:W-:-:S03]  /*321a0*/  IMAD R234, R45, 0x1e8, RZ ;  /* 0x000001e82dea7824 */ /* 0x000fc600078e02ff */
[-C--:B------:R-:W-:Y:S02]  /*321b0*/  LEA.HI.X.SX32 R45, R10, R3.reuse, 0x1, P5 ;  /* 0x000000030a2d7211 */ /* 0x080fe400028f0eff */
[-C--:B------:R-:W-:Y:S01]  /*321c0*/  IADD3 R40, P5, R40, R2.reuse, RZ ;  /* 0x0000000228287210 */ /* 0x080fe20007fbe0ff */
[----:B------:R-:W-:Y:S02]  /*321d0*/  IMAD R14, R41, 0xf5, RZ ;  /* 0x000000f5290e7824 */ /* 0x000fe400078e02ff */
        /* <DEDUP_REMOVED lines=12> */
[----:B0-----:R-:W-:Y:S01]  /*322a0*/  IMAD R19, R19, 0xe6, RZ ;  /* 0x000000e613137824 */ /* 0x001fe200078e02ff */
[-C--:B------:R-:W-:Y:S01]  /*322b0*/  LEA.HI.X.SX32 R35, R29, R3.reuse, 0x1, P6 ;  /* 0x000000031d237211 */ /* 0x080fe200030f0eff */
[----:B------:R-:W-:Y:S01]  /*322c0*/  IMAD R20, R20, 0x1d0, RZ ;  /* 0x000001d014147824 */ /* 0x000fe200078e02ff */
[-C--:B------:R-:W-:Y:S01]  /*322d0*/  IADD3 R28, P6, R28, R2.reuse, RZ ;  /* 0x000000021c1c7210 */ /* 0x080fe20007fde0ff */
[----:B------:R-:W-:Y:S01]  /*322e0*/  IMAD R225, R33, 0x1ec, RZ ;  /* 0x000001ec21e17824 */ /* 0x000fe200078e02ff */
[----:B------:R-:W-:Y:S01]  /*322f0*/  LEA.HI.X.SX32 R33, R5, R3, 0x1, P5 ;  /* 0x0000000305217211 */ /* 0x000fe200028f0eff */
[----:B------:R-:W-:Y:S01]  /*32300*/  IMAD R7, R7, 0xe7, RZ ;  /* 0x000000e707077824 */ /* 0x000fe200078e02ff */
[----:B------:R-:W-:-:S02]  /*32310*/  IADD3 R24, P5, R24, R2, RZ ;  /* 0x0000000218187210 */ /* 0x000fc40007fbe0ff */
[-C--:B------:R-:W-:Y:S01]  /*32320*/  LEA.HI.X.SX32 R29, R19, R3.reuse, 0x1, P6 ;  /* 0x00000003131d7211 */ /* 0x080fe200030f0eff */
[----:B------:R-:W-:Y:S01]  /*32330*/  IMAD R9, R25, 0xf7, RZ ;  /* 0x000000f719097824 */ /* 0x000fe200078e02ff */
[----:B------:R-:W-:Y:S02]  /*32340*/  IADD3 R20, P6, R20, R2, RZ ;  /* 0x0000000214147210 */ /* 0x000fe40007fde0ff */
[----:B------:R-:W-:Y:S01]  /*32350*/  LEA.HI.X.SX32 R25, R7, R3, 0x1, P5 ;  /* 0x0000000307197211 */ /* 0x000fe200028f0eff */
[----:B------:R-:W-:Y:S01]  /*32360*/  IMAD R10, R17, 0x1d4, RZ ;  /* 0x000001d4110a7824 */ /* 0x000fe200078e02ff */
[----:B------:R-:W-:Y:S01]  /*32370*/  MOV R7, R21 ;  /* 0x0000001500077202 */ /* 0x000fe20000000f00 */
[----:B------:R0:W-:Y:S01]  /*32380*/  STL.64 [R1+0x5e0], R52 ;  /* 0x0005e03401007387 */ /* 0x0001e20000100a00 */
[----:B------:R-:W-:Y:S01]  /*32390*/  LEA.HI.X.SX32 R7, R249, R3, 0x1, P6 ;  /* 0x00000003f9077211 */ /* 0x000fe200030f0eff */
[----:B------:R-:W1:Y:S08]  /*323a0*/  LDC R17, c[0x0][0x278] ;  /* 0x00009e00ff117b82 */ /* 0x000e700000000800 */
[----:B------:R-:W1:Y:S01]  /*323b0*/  LDC R249, c[0x0][0x278] ;  /* 0x00009e00fff97b82 */ /* 0x000e620000000800 */
[----:B0-----:R-:W3:Y:S04]  /*323c0*/  LDL.LU.64 R52, [R1+0xe78] ;  /* 0x000e780001347983 */ /* 0x001ee80000300a00 */
[----:B------:R0:W-:Y:S04]  /*323d0*/  STL.64 [R1+0x5d8], R50 ;  /* 0x0005d83201007387 */ /* 0x0001e80000100a00 */
[----:B0-----:R-:W3:Y:S04]  /*323e0*/  LDL.LU.64 R50, [R1+0xe70] ;  /* 0x000e700001327983 */ /* 0x001ee80000300a00 */
[----:B------:R0:W-:Y:S04]  /*323f0*/  STL.64 [R1+0x5d0], R48 ;  /* 0x0005d03001007387 */ /* 0x0001e80000100a00 */
[----:B0-----:R-:W3:Y:S04]  /*32400*/  LDL.LU.64 R48, [R1+0xe68] ;  /* 0x000e680001307983 */ /* 0x001ee80000300a00 */
[----:B------:R0:W-:Y:S01]  /*32410*/  STL.64 [R1+0x5c8], R46 ;  /* 0x0005c82e01007387 */ /* 0x0001e20000100a00 */
[----:B------:R-:W-:-:S03]  /*32420*/  IMAD R22, R22, 0x1d2, RZ ;  /* 0x000001d216167824 */ /* 0x000fc600078e02ff */
[----:B0-----:R-:W3:Y:S04]  /*32430*/  LDL.LU.64 R46, [R1+0xe60] ;  /* 0x000e6000012e7983 */ /* 0x001ee80000300a00 */
[----:B------:R0:W-:Y:S04]  /*32440*/  STL.64 [R1+0x5c0], R44 ;  /* 0x0005c02c01007387 */ /* 0x0001e80000100a00 */
[----:B0-----:R-:W3:Y:S04]  /*32450*/  LDL.LU.64 R44, [R1+0xe58] ;  /* 0x000e5800012c7983 */ /* 0x001ee80000300a00 */
[----:B------:R0:W-:Y:S01]  /*32460*/  STL.64 [R1+0x5b8], R42 ;  /* 0x0005b82a01007387 */ /* 0x0001e20000100a00 */
[----:B------:R-:W-:-:S03]  /*32470*/  IMAD R11, R11, 0xe9, RZ ;  /* 0x000000e90b0b7824 */ /* 0x000fc600078e02ff */
[----:B0-----:R-:W3:Y:S04]  /*32480*/  LDL.LU.64 R42, [R1+0xe50] ;  /* 0x000e5000012a7983 */ /* 0x001ee80000300a00 */
[----:B------:R0:W-:Y:S01]  /*32490*/  STL.64 [R1+0x5b0], R40 ;  /* 0x0005b02801007387 */ /* 0x0001e20000100a00 */
[----:B------:R-:W-:Y:S01]  /*324a0*/  MOV R6, R20 ;  /* 0x0000001400067202 */ /* 0x000fe20000000f00 */
[----:B------:R-:W-:Y:S02]  /*324b0*/  IMAD R26, R26, 0x1d6, RZ ;  /* 0x000001d61a1a7824 */ /* 0x000fe400078e02ff */
[----:B0-----:R-:W3:Y:S04]  /*324c0*/  LDL.LU.64 R40, [R1+0xe48] ;  /* 0x000e480001287983 */ /* 0x001ee80000300a00 */
[----:B------:R0:W-:Y:S01]  /*324d0*/  STL.64 [R1+0x5a8], R38 ;  /* 0x0005a82601007387 */ /* 0x0001e20000100a00 */
[-C--:B------:R-:W-:Y:S01]  /*324e0*/  IADD3 R22, P5, R22, R2.reuse, RZ ;  /* 0x0000000216167210 */ /* 0x080fe20007fbe0ff */
[----:B-1----:R-:W-:Y:S01]  /*324f0*/  IMAD R5, R17, 0x1f0, RZ ;  /* 0x000001f011057824 */ /* 0x002fe200078e02ff */
[----:B------:R-:W-:Y:S01]  /*32500*/  IADD3 R6, P6, R10, R2, RZ ;  /* 0x000000020a067210 */ /* 0x000fe20007fde0ff */
[----:B0-----:R-:W3:Y:S04]  /*32510*/  LDL.LU.64 R38, [R1+0xe40] ;  /* 0x000e400001267983 */ /* 0x001ee80000300a00 */
[----:B------:R0:W-:Y:S01]  /*32520*/  STL.64 [R1+0x5a0], R36 ;  /* 0x0005a02401007387 */ /* 0x0001e20000100a00 */
[----:B------:R-:W-:-:S02]  /*32530*/  IMAD R10, R249, 0xea, RZ ;  /* 0x000000eaf90a7824 */ /* 0x000fc400078e02ff */
[----:B------:R-:W-:Y:S01]  /*32540*/  IMAD R17, R27, 0x1d8, RZ ;  /* 0x000001d81b117824 */ /* 0x000fe200078e02ff */
[----:B------:R-:W1:Y:S01]  /*32550*/  LDC R249, c[0x0][0x278] ;  /* 0x00009e00fff97b82 */ /* 0x000e620000000800 */
[----:B0-----:R-:W3:Y:S04]  /*32560*/  LDL.LU.64 R36, [R1+0xe38] ;  /* 0x000e380001247983 */ /* 0x001ee80000300a00 */
[----:B------:R0:W-:Y:S01]  /*32570*/  STL.64 [R1+0x8f0], R34 ;  /* 0x0008f02201007387 */ /* 0x0001e20000100a00 */
[----:B------:R-:W-:Y:S01]  /*32580*/  IMAD R19, R23, 0x1ee, RZ ;  /* 0x000001ee17137824 */ /* 0x000fe200078e02ff */
[----:B------:R-:W-:Y:S02]  /*32590*/  LEA.HI.X.SX32 R23, R11, R3, 0x1, P5 ;  /* 0x000000030b177211 */ /* 0x000fe400028f0eff */
[----:B0-----:R-:W3:Y:S04]  /*325a0*/  LDL.LU.64 R34, [R1+0xe30] ;  /* 0x000e300001227983 */ /* 0x001ee80000300a00 */
[----:B------:R0:W-:Y:S01]  /*325b0*/  STL.64 [R1+0x910], R32 ;  /* 0x0009102001007387 */ /* 0x0001e20000100a00 */
[----:B------:R-:W-:-:S03]  /*325c0*/  IADD3 R26, P5, R26, R2, RZ ;  /* 0x000000021a1a7210 */ /* 0x000fc60007fbe0ff */
[----:B0-----:R-:W3:Y:S04]  /*325d0*/  LDL.LU.64 R32, [R1+0xe28] ;  /* 0x000e280001207983 */ /* 0x001ee80000300a00 */
[----:B------:R0:W-:Y:S01]  /*325e0*/  STL.64 [R1+0x908], R28 ;  /* 0x0009081c01007387 */ /* 0x0001e20000100a00 */
[----:B------:R-:W-:-:S03]  /*325f0*/  LEA.HI.X.SX32 R27, R13, R3, 0x1, P5 ;  /* 0x000000030d1b7211 */ /* 0x000fc600028f0eff */
[----:B0-----:R-:W3:Y:S04]  /*32600*/  LDL.LU.64 R28, [R1+0xe20] ;  /* 0x000e2000011c7983 */ /* 0x001ee80000300a00 */
[----:B------:R0:W-:Y:S04]  /*32610*/  STL.64 [R1+0x900], R24 ;  /* 0x0009001801007387 */ /* 0x0001e80000100a00 */
[----:B0-----:R-:W3:Y:S04]  /*32620*/  LDL.LU.64 R24, [R1+0xe18] ;  /* 0x000e180001187983 */ /* 0x001ee80000300a00 */
[----:B------:R0:W-:Y:S04]  /*32630*/  STL [R1+0x918], R20 ;  /* 0x0009181401007387 */ /* 0x0001e80000100800 */
[----:B0-----:R-:W3:Y:S04]  /*32640*/  LDL.LU.64 R20, [R1+0xe10] ;  /* 0x000e100001147983 */ /* 0x001ee80000300a00 */
[----:B------:R0:W-:Y:S04]  /*32650*/  STL [R1+0x91c], R7 ;  /* 0x00091c0701007387 */ /* 0x0001e80000100800 */
[----:B------:R2:W-:Y:S01]  /*32660*/  STL.64 [R1+0x938], R22 ;  /* 0x0009381601007387 */ /* 0x0005e20000100a00 */
[----:B0-----:R-:W-:-:S02]  /*32670*/  LEA.HI.X.SX32 R7, R10, R3, 0x1, P6 ;  /* 0x000000030a077211 */ /* 0x001fc400030f0eff */
[----:B------:R-:W-:-:S04]  /*32680*/  IADD3 R10, P6, R17, R2, RZ ;  /* 0x00000002110a7210 */ /* 0x000fc80007fde0ff */
[----:B------:R-:W-:Y:S01]  /*32690*/  LEA.HI.X.SX32 R11, R251, R3, 0x1, P6 ;  /* 0x00000003fb0b7211 */ /* 0x000fe200030f0eff */
[----:B--2---:R-:W2:Y:S01]  /*326a0*/  LDL.LU.64 R22, [R1+0xe08] ;  /* 0x000e080001167983 */ /* 0x004ea20000300a00 */
[-C--:B------:R-:W-:Y:S01]  /*326b0*/  IADD3 R248, P5, R248, R2.reuse, RZ ;  /* 0x00000002f8f87210 */ /* 0x080fe20007fbe0ff */
[----:B------:R-:W-:Y:S01]  /*326c0*/  IMAD R30, R30, 0x1de, RZ ;  /* 0x000001de1e1e7824 */ /* 0x000fe200078e02ff */
[----:B------:R-:W0:Y:S01]  /*326d0*/  LDC R251, c[0x0][0x278] ;  /* 0x00009e00fffb7b82 */ /* 0x000e220000000800 */
[----:B------:R-:W-:Y:S04]  /*326e0*/  STL.64 [R1+0x930], R6 ;  /* 0x0009300601007387 */ /* 0x000fe80000100a00 */
[----:B------:R4:W-:Y:S04]  /*326f0*/  STL.64 [R1+0x928], R26 ;  /* 0x0009281a01007387 */ /* 0x0009e80000100a00 */
[----:B----4-:R-:W4:Y:S04]  /*32700*/  LDL.LU.64 R26, [R1+0xe00] ;  /* 0x000e0000011a7983 */ /* 0x010f280000300a00 */
[----:B------:R1:W-:Y:S02]  /*32710*/  STL.64 [R1+0x940], R10 ;  /* 0x0009400a01007387 */ /* 0x0003e40000100a00 */
[----:B-1----:R-:W-:-:S02]  /*32720*/  IADD3 R10, P6, R239, R2, RZ ;  /* 0x00000002ef0a7210 */ /* 0x002fc40007fde0ff */
[----:B------:R-:W1:Y:S01]  /*32730*/  LDC R239, c[0x0][0x278] ;  /* 0x00009e00ffef7b82 */ /* 0x000e620000000800 */
[----:B------:R-:W-:Y:S01]  /*32740*/  IMAD R7, R249, 0xf9, RZ ;  /* 0x000000f9f9077824 */ /* 0x000fe200078e02ff */
[-C--:B------:R-:W-:Y:S02]  /*32750*/  LEA.HI.X.SX32 R249, R15, R3.reuse, 0x1, P5 ;  /* 0x000000030ff97211 */ /* 0x080fe400028f0eff */
[----:B------:R-:W-:Y:S01]  /*32760*/  LEA.HI.X.SX32 R11, R247, R3, 0x1, P6 ;  /* 0x00000003f70b7211 */ /* 0x000fe200030f0eff */
[----:B------:R-:W-:Y:S01]  /*32770*/  IMAD R237, R237, 0x1e0, RZ ;  /* 0x000001e0eded7824 */ /* 0x000fe200078e02ff */
[----:B------:R-:W-:Y:S01]  /*32780*/  IADD3 R30, P5, R30, R2, RZ ;  /* 0x000000021e1e7210 */ /* 0x000fe20007fbe0ff */
[----:B------:R0:W-:Y:S01]  /*32790*/  STL.64 [R1+0x920], R248 ;  /* 0x000920f801007387 */ /* 0x0001e20000100a00 */
[----:B------:R-:W-:-:S03]  /*327a0*/  IMAD R17, R31, 0x1f2, RZ ;  /* 0x000001f21f117824 */ /* 0x000fc600078e02ff */
[----:B------:R1:W-:Y:S01]  /*327b0*/  STL.64 [R1+0x8f8], R10 ;  /* 0x0008f80a01007387 */ /* 0x0003e20000100a00 */
[-C--:B------:R-:W-:Y:S02]  /*327c0*/  LEA.HI.X.SX32 R31, R18, R3.reuse, 0x1, P5 ;  /* 0x00000003121f7211 */ /* 0x080fe400028f0eff */
[-C--:B------:R-:W-:Y:S02]  /*327d0*/  IADD3 R236, P5, R236, R2.reuse, RZ ;  /* 0x00000002ecec7210 */ /* 0x080fe40007fbe0ff */
[-C--:B0-----:R-:W-:Y:S01]  /*327e0*/  IADD3 R248, P6, R237, R2.reuse, RZ ;  /* 0x00000002edf87210 */ /* 0x081fe20007fde0ff */
[----:B-1----:R-:W-:Y:S02]  /*327f0*/  IMAD R11, R239, 0x1f4, RZ ;  /* 0x000001f4ef0b7824 */ /* 0x002fe400078e02ff */
[----:B------:R-:W0:Y:S01]  /*32800*/  LDC R239, c[0x0][0x278] ;  /* 0x00009e00ffef7b82 */ /* 0x000e220000000800 */
[-C--:B------:R-:W-:Y:S01]  /*32810*/  LEA.HI.X.SX32 R249, R245, R3.reuse, 0x1, P6 ;  /* 0x00000003f5f97211 */ /* 0x080fe200030f0eff */
[----:B------:R-:W-:Y:S01]  /*32820*/  IMAD R244, R244, 0x1e4, RZ ;  /* 0x000001e4f4f47824 */ /* 0x000fe200078e02ff */
[----:B------:R-:W-:Y:S01]  /*32830*/  LEA.HI.X.SX32 R237, R233, R3, 0x1, P5 ;  /* 0x00000003e9ed7211 */ /* 0x000fe200028f0eff */
[----:B------:R1:W-:Y:S04]  /*32840*/  STL.64 [R1+0x598], R30 ;  /* 0x0005981e01007387 */ /* 0x0003e80000100a00 */
[----:B------:R-:W-:Y:S01]  /*32850*/  BAR.SYNC.DEFER_BLOCKING 0x0 ;  /* 0x0000000000007b1d */ /* 0x000fe20000010000 */
[----:B------:R-:W-:-:S05]  /*32860*/  IADD3 R244, P6, R244, R2, RZ ;  /* 0x00000002f4f47210 */ /* 0x000fca0007fde0ff */
[----:B-1----:R-:W4:Y:S04]  /*32870*/  LDL.LU.64 R30, [R1+0xdf8] ;  /* 0x000df800011e7983 */ /* 0x002f280000300a00 */
[----:B------:R-:W-:Y:S04]  /*32880*/  STL.64 [R1+0x590], R248 ;  /* 0x000590f801007387 */ /* 0x000fe80000100a00 */
[----:B------:R1:W-:Y:S01]  /*32890*/  STL.64 [R1+0x588], R236 ;  /* 0x000588ec01007387 */ /* 0x0003e20000100a00 */
[----:B------:R-:W-:Y:S02]  /*328a0*/  LEA.HI.X.SX32 R245, R246, R3, 0x1, P6 ;  /* 0x00000003f6f57211 */ /* 0x000fe400030f0eff */
[----:B------:R-:W-:-:S02]  /*328b0*/  IADD3 R234, P6, R234, R2, RZ ;  /* 0x00000002eaea7210 */ /* 0x000fc40007fde0ff */
[----:B-1----:R-:W-:-:S04]  /*328c0*/  IADD3 R236, P5, R235, R2, RZ ;  /* 0x00000002ebec7210 */ /* 0x002fc80007fbe0ff */
[-C--:B------:R-:W-:Y:S01]  /*328d0*/  LEA.HI.X.SX32 R237, R221, R3.reuse, 0x1, P5 ;  /* 0x00000003dded7211 */ /* 0x080fe200028f0eff */
[----:B------:R-:W-:Y:S01]  /*328e0*/  STL.64 [R1+0x580], R244 ;  /* 0x000580f401007387 */ /* 0x000fe20000100a00 */
[----:B------:R-:W-:Y:S01]  /*328f0*/  LEA.HI.X.SX32 R235, R243, R3, 0x1, P6 ;  /* 0x00000003f3eb7211 */ /* 0x000fe200030f0eff */
[----:B0-----:R-:W-:Y:S02]  /*32900*/  IMAD R6, R239, 0xfb, RZ ;  /* 0x000000fbef067824 */ /* 0x001fe400078e02ff */
[----:B------:R0:W-:Y:S01]  /*32910*/  STL.64 [R1+0x578], R236 ;  /* 0x000578ec01007387 */ /* 0x0001e20000100a00 */
[----:B------:R-:W1:Y:S03]  /*32920*/  LDC R239, c[0x0][0x278] ;  /* 0x00009e00ffef7b82 */ /* 0x000e660000000800 */
[----:B------:R0:W-:Y:S02]  /*32930*/  STL.64 [R1+0x570], R234 ;  /* 0x000570ea01007387 */ /* 0x0001e40000100a00 */
[----:B0-----:R-:W-:-:S02]  /*32940*/  IADD3 R236, P5, R229, R2, RZ ;  /* 0x00000002e5ec7210 */ /* 0x001fc40007fbe0ff */
[-C--:B------:R-:W-:Y:S02]  /*32950*/  IADD3 R234, P6, R225, R2.reuse, RZ ;  /* 0x00000002e1ea7210 */ /* 0x080fe40007fde0ff */
[-C--:B------:R-:W-:Y:S02]  /*32960*/  LEA.HI.X.SX32 R237, R14, R3.reuse, 0x1, P5 ;  /* 0x000000030eed7211 */ /* 0x080fe400028f0eff */
[-C--:B------:R-:W-:Y:S02]  /*32970*/  IADD3 R18, P5, R19, R2.reuse, RZ ;  /* 0x0000000213127210 */ /* 0x080fe40007fbe0ff */
[-C--:B------:R-:W-:Y:S02]  /*32980*/  LEA.HI.X.SX32 R235, R242, R3.reuse, 0x1, P6 ;  /* 0x00000003f2eb7211 */ /* 0x080fe400030f0eff */
[----:B------:R-:W-:Y:S01]  /*32990*/  LEA.HI.X.SX32 R19, R9, R3, 0x1, P5 ;  /* 0x0000000309137211 */ /* 0x000fe200028f0eff */
[----:B------:R0:W-:Y:S04]  /*329a0*/  STL.64 [R1+0x568], R236 ;  /* 0x000568ec01007387 */ /* 0x0001e80000100a00 */
[----:B------:R-:W-:Y:S04]  /*329b0*/  STL.64 [R1+0x560], R234 ;  /* 0x000560ea01007387 */ /* 0x000fe80000100a00 */
[----:B------:R0:W-:Y:S04]  /*329c0*/  STL.64 [R1+0x558], R18 ;  /* 0x0005581201007387 */ /* 0x0001e80000100a00 */
[----:B------:R-:W3:Y:S01]  /*329d0*/  LDL R247, [R1+0x70] ;  /* 0x0000700001f77983 */ /* 0x000ee20000100800 */
[----:B-1----:R-:W-:Y:S01]  /*329e0*/  IMAD R10, R239, 0x1f6, RZ ;  /* 0x000001f6ef0a7824 */ /* 0x002fe200078e02ff */
[----:B------:R-:W-:Y:S01]  /*329f0*/  IADD3 R14, P6, R5, R2, RZ ;  /* 0x00000002050e7210 */ /* 0x000fe20007fde0ff */
[----:B------:R-:W1:Y:S01]  /*32a00*/  LDC R239, c[0x0][0x278] ;  /* 0x00009e00ffef7b82 */ /* 0x000e620000000800 */
[----:B------:R-:W3:Y:S04]  /*32a10*/  LDL.LU R246, [R1+0x10] ;  /* 0x0000100001f67983 */ /* 0x000ee80000300800 */
[----:B------:R-:W2:Y:S01]  /*32a20*/  LDL R245, [R1+0x8d0] ;  /* 0x0008d00001f57983 */ /* 0x000ea20000100800 */
[----:B------:R-:W-:-:S02]  /*32a30*/  F2FP.F16.F32.PACK_AB R4, R232, R4 ;  /* 0x00000004e804723e */ /* 0x000fc400000000ff */
[----:B0-----:R-:W0:Y:S01]  /*32a40*/  LDC R237, c[0x0][0x278] ;  /* 0x00009e00ffed7b82 */ /* 0x001e220000000800 */
[----:B------:R-:W2:Y:S01]  /*32a50*/  LDL.LU R244, [R1+0x51c] ;  /* 0x00051c0001f47983 */ /* 0x000ea20000300800 */
[----:B------:R-:W-:Y:S02]  /*32a60*/  LEA.HI.X.SX32 R15, R241, R3, 0x1, P6 ;  /* 0x00000003f10f7211 */ /* 0x000fe400030f0eff */
[----:B------:R-:W-:Y:S01]  /*32a70*/  IADD3 R18, P5, R17, R2, RZ ;  /* 0x0000000211127210 */ /* 0x000fe20007fbe0ff */
[----:B------:R-:W3:Y:S03]  /*32a80*/  LDS.128 R232, [R0] ;  /* 0x0000000000e87984 */ /* 0x000ee60000000c00 */
[----:B------:R-:W0:Y:S01]  /*32a90*/  LDC R241, c[0x0][0x278] ;  /* 0x00009e00fff17b82 */ /* 0x000e220000000800 */
[----:B-1----:R-:W-:-:S07]  /*32aa0*/  IMAD R13, R239, 0x1f8, RZ ;  /* 0x000001f8ef0d7824 */ /* 0x002fce00078e02ff */
[----:B------:R-:W1:Y:S02]  /*32ab0*/  LDC R239, c[0x0][0x278] ;  /* 0x00009e00ffef7b82 */ /* 0x000e640000000800 */
[----:B-1----:R-:W-:-:S06]  /*32ac0*/  IMAD R5, R239, 0xfd, RZ ;  /* 0x000000fdef057824 */ /* 0x002fcc00078e02ff */
[----:B------:R-:W1:Y:S01]  /*32ad0*/  LDC R239, c[0x0][0x278] ;  /* 0x00009e00ffef7b82 */ /* 0x000e620000000800 */
[----:B------:R0:W-:Y:S01]  /*32ae0*/  STL.64 [R1+0x550], R14 ;  /* 0x0005500e01007387 */ /* 0x0001e20000100a00 */
[-C--:B------:R-:W-:Y:S02]  /*32af0*/  LEA.HI.X.SX32 R19, R7, R3.reuse, 0x1, P5 ;  /* 0x0000000307137211 */ /* 0x080fe400028f0eff */
[-C--:B------:R-:W-:Y:S02]  /*32b00*/  IADD3 R10, P5, R10, R2.reuse, RZ ;  /* 0x000000020a0a7210 */ /* 0x080fe40007fbe0ff */
[-C--:B0-----:R-:W-:Y:S01]  /*32b10*/  IADD3 R14, P6, R11, R2.reuse, RZ ;  /* 0x000000020b0e7210 */ /* 0x081fe20007fde0ff */
[----:B-1----:R-:W-:Y:S02]  /*32b20*/  IMAD R9, R239, 0x1fa, RZ ;  /* 0x000001faef097824 */ /* 0x002fe400078e02ff */
[----:B------:R-:W0:Y:S01]  /*32b30*/  LDC R239, c[0x0][0x278] ;  /* 0x00009e00ffef7b82 */ /* 0x000e220000000800 */
[-C--:B------:R-:W-:Y:S01]  /*32b40*/  LEA.HI.X.SX32 R15, R240, R3.reuse, 0x1, P6 ;  /* 0x00000003f00f7211 */ /* 0x080fe200030f0eff */
[----:B------:R-:W-:Y:S04]  /*32b50*/  STL.64 [R1+0x548], R18 ;  /* 0x0005481201007387 */ /* 0x000fe80000100a00 */
[----:B------:R1:W-:Y:S01]  /*32b60*/  STL.64 [R1+0x540], R14 ;  /* 0x0005400e01007387 */ /* 0x0003e20000100a00 */
[----:B------:R-:W-:Y:S01]  /*32b70*/  LEA.HI.X.SX32 R11, R6, R3, 0x1, P5 ;  /* 0x00000003060b7211 */ /* 0x000fe200028f0eff */
[----:B------:R-:W4:Y:S01]  /*32b80*/  LDC R240, c[0x0][0x278] ;  /* 0x00009e00fff07b82 */ /* 0x000f220000000800 */
[----:B-1----:R-:W-:-:S04]  /*32b90*/  IADD3 R14, P6, R13, R2, RZ ;  /* 0x000000020d0e7210 */ /* 0x002fc80007fde0ff */
[----:B------:R-:W-:Y:S01]  /*32ba0*/  LEA.HI.X.SX32 R15, R238, R3, 0x1, P6 ;  /* 0x00000003ee0f7211 */ /* 0x000fe200030f0eff */
[----:B------:R1:W-:Y:S01]  /*32bb0*/  STL.64 [R1+0x538], R10 ;  /* 0x0005380a01007387 */ /* 0x0003e20000100a00 */
[----:B0-----:R-:W-:-:S03]  /*32bc0*/  IMAD R7, R239, 0x1fc, RZ ;  /* 0x000001fcef077824 */ /* 0x001fc600078e02ff */
[----:B------:R0:W-:Y:S04]  /*32bd0*/  STL.64 [R1+0x530], R14 ;  /* 0x0005300e01007387 */ /* 0x0001e80000100a00 */
[----:B------:R-:W3:Y:S04]  /*32be0*/  LDL R239, [R1+0x80] ;  /* 0x0000800001ef7983 */ /* 0x000ee80000100800 */
[----:B------:R-:W3:Y:S04]  /*32bf0*/  LDL R238, [R1+0x78] ;  /* 0x0000780001ee7983 */ /* 0x000ee80000100800 */
[----:B------:R-:W3:Y:S04]  /*32c00*/  LDL.LU R249, [R1+0x964] ;  /* 0x0009640001f97983 */ /* 0x000ee80000300800 */
[----:B------:R-:W3:Y:S01]  /*32c10*/  LDL.LU R248, [R1+0x960] ;  /* 0x0009600001f87983 */ /* 0x000ee20000300800 */
[----:B-1----:R-:W-:Y:S01]  /*32c20*/  IADD3 R10, P5, R9, R2, RZ ;  /* 0x00000002090a7210 */ /* 0x002fe20007fbe0ff */
[----:B------:R-:W-:-:S02]  /*32c30*/  IMAD R241, R241, 0x248, RZ ;  /* 0x00000248f1f17824 */ /* 0x000fc400078e02ff */
[----:B------:R-:W3:Y:S01]  /*32c40*/  LDL R243, [R1+0x90] ;  /* 0x0000900001f37983 */ /* 0x000ee20000100800 */
[----:B------:R-:W-:Y:S01]  /*32c50*/  LEA.HI.X.SX32 R11, R5, R3, 0x1, P5 ;  /* 0x00000003050b7211 */ /* 0x000fe200028f0eff */
[----:B----4-:R-:W-:Y:S01]  /*32c60*/  IMAD R6, R240, 0x1fe, RZ ;  /* 0x000001fef0067824 */ /* 0x010fe200078e02ff */
[----:B------:R-:W-:-:S03]  /*32c70*/  IADD3 RZ, P6, R241, R2, RZ ;  /* 0x00000002f1ff7210 */ /* 0x000fc60007fde0ff */
[----:B------:R1:W-:Y:S04]  /*32c80*/  STL.64 [R1+0x528], R10 ;  /* 0x0005280a01007387 */ /* 0x0003e80000100a00 */
[----:B------:R-:W4:Y:S04]  /*32c90*/  LDL R242, [R1+0x88] ;  /* 0x0000880001f27983 */ /* 0x000f280000100800 */
[----:B------:R-:W4:Y:S04]  /*32ca0*/  LDL.LU R241, [R1+0x96c] ;  /* 0x00096c0001f17983 */ /* 0x000f280000300800 */
[----:B------:R-:W4:Y:S01]  /*32cb0*/  LDL.LU R240, [R1+0x968] ;  /* 0x0009680001f07983 */ /* 0x000f220000300800 */
[----:B0-----:R-:W-:-:S04]  /*32cc0*/  IADD3 R14, P5, R7, R2, RZ ;  /* 0x00000002070e7210 */ /* 0x001fc80007fbe0ff */
[----:B------:R-:W-:Y:S01]  /*32cd0*/  LEA.HI.X.SX32 R15, R250, R3, 0x1, P5 ;  /* 0x00000003fa0f7211 */ /* 0x000fe200028f0eff */
[----:B-1----:R-:W-:-:S04]  /*32ce0*/  IMAD R10, R251, 0xff, RZ ;  /* 0x000000fffb0a7824 */ /* 0x002fc800078e02ff */
[----:B------:R0:W-:Y:S02]  /*32cf0*/  STL.64 [R1+0x520], R14 ;  /* 0x0005200e01007387 */ /* 0x0001e40000100a00 */
[----:B0-----:R-:W-:-:S04]  /*32d00*/  IADD3 R14, P5, R6, R2, RZ ;  /* 0x00000002060e7210 */ /* 0x001fc80007fbe0ff */
[----:B------:R-:W-:-:S05]  /*32d10*/  LEA.HI.X.SX32 R15, R10, R3, 0x1, P5 ;  /* 0x000000030a0f7211 */ /* 0x000fca00028f0eff */
[----:B------:R4:W-:Y:S01]  /*32d20*/  STL.64 [R1+0x518], R14 ;  /* 0x0005180e01007387 */ /* 0x0009e20000100a00 */
[----:B------:R-:W-:Y:S01]  /*32d30*/  IMAD R9, R237, 0x24a, RZ ;  /* 0x0000024aed097824 */ /* 0x000fe200078e02ff */
[----:B--2---:R-:W-:Y:S02]  /*32d40*/  F2FP.F16.F32.PACK_AB R7, R245, R244 ;  /* 0x000000f4f507723e */ /* 0x004fe400000000ff */
[----:B------:R-:W2:Y:S04]  /*32d50*/  LDL R245, [R1+0xa0] ;  /* 0x0000a00001f57983 */ /* 0x000ea80000100800 */
[----:B------:R-:W2:Y:S01]  /*32d60*/  LDL R244, [R1+0x98] ;  /* 0x0000980001f47983 */ /* 0x000ea20000100800 */
[----:B---3--:R-:W-:-:S03]  /*32d70*/  F2FP.F16.F32.PACK_AB R6, R247, R246 ;  /* 0x000000f6f706723e */ /* 0x008fc600000000ff */
[----:B------:R-:W-:Y:S04]  /*32d80*/  STL.64 [R1+0x10], R232 ;  /* 0x000010e801007387 */ /* 0x000fe80000100a00 */
[----:B------:R-:W-:Y:S04]  /*32d90*/  STL.64 [R1+0x18], R234 ;  /* 0x000018ea01007387 */ /* 0x000fe80000100a00 */
[----:B------:R-:W3:Y:S04]  /*32da0*/  LDL.LU R236, [R1+0x984] ;  /* 0x0009840001ec7983 */ /* 0x000ee80000300800 */
[----:B------:R-:W3:Y:S04]  /*32db0*/  LDL.LU R237, [R1+0x980] ;  /* 0x0009800001ed7983 */ /* 0x000ee80000300800 */
[----:B------:R-:W3:Y:S04]  /*32dc0*/  LDL R247, [R1+0xb0] ;  /* 0x0000b00001f77983 */ /* 0x000ee80000100800 */
[----:B------:R-:W3:Y:S01]  /*32dd0*/  LDL R246, [R1+0xa8] ;  /* 0x0000a80001f67983 */ /* 0x000ee20000100800 */
[----:B------:R-:W-:Y:S01]  /*32de0*/  BAR.SYNC.DEFER_BLOCKING 0x0 ;  /* 0x0000000000007b1d */ /* 0x000fe20000010000 */
[----:B------:R-:W-:-:S02]  /*32df0*/  F2FP.F16.F32.PACK_AB R5, R230, R231 ;  /* 0x000000e7e605723e */ /* 0x000fc400000000ff */
[----:B------:R-:W-:-:S03]  /*32e00*/  F2FP.F16.F32.PACK_AB R18, R239, R238 ;  /* 0x000000eeef12723e */ /* 0x000fc600000000ff */
[----:B------:R-:W3:Y:S04]  /*32e10*/  LDL.LU R239, [R1+0x98c] ;  /* 0x00098c0001ef7983 */ /* 0x000ee80000300800 */
[----:B------:R-:W3:Y:S04]  /*32e20*/  LDL.LU R238, [R1+0x988] ;  /* 0x0009880001ee7983 */ /* 0x000ee80000300800 */
[----:B------:R-:W-:Y:S01]  /*32e30*/  STSM.16.M88.4 [R252], R4 ;  /* 0x00000004fc007844 */ /* 0x000fe20000000200 */
[----:B------:R-:W-:Y:S02]  /*32e40*/  F2FP.F16.F32.PACK_AB R16, R228, R16 ;  /* 0x00000010e410723e */ /* 0x000fe400000000ff */
[----:B------:R-:W-:Y:S01]  /*32e50*/  F2FP.F16.F32.PACK_AB R19, R249, R248 ;  /* 0x000000f8f913723e */ /* 0x000fe200000000ff */
[----:B------:R-:W-:Y:S06]  /*32e60*/  BAR.SYNC.DEFER_BLOCKING 0x0 ;  /* 0x0000000000007b1d */ /* 0x000fec0000010000 */
[----:B------:R-:W3:Y:S04]  /*32e70*/  LDL R228, [R1+0x440] ;  /* 0x0004400001e47983 */ /* 0x000ee80000100800 */
[----:B------:R-:W3:Y:S04]  /*32e80*/  LDL R221, [R1+0xb8] ;  /* 0x0000b80001dd7983 */ /* 0x000ee80000100800 */
[----:B------:R-:W0:Y:S01]  /*32e90*/  LDS.128 R248, [R0] ;  /* 0x0000000000f87984 */ /* 0x000e220000000c00 */
[----:B------:R-:W-:Y:S01]  /*32ea0*/  F2FP.F16.F32.PACK_AB R17, R226, R227 ;  /* 0x000000e3e211723e */ /* 0x000fe200000000ff */
[----:B------:R-:W-:Y:S06]  /*32eb0*/  BAR.SYNC.DEFER_BLOCKING 0x0 ;  /* 0x0000000000007b1d */ /* 0x000fec0000010000 */
[----:B------:R-:W-:Y:S01]  /*32ec0*/  STSM.16.M88.4 [R252], R16 ;  /* 0x00000010fc007844 */ /* 0x000fe20000000200 */
[----:B----4-:R-:W-:-:S02]  /*32ed0*/  F2FP.F16.F32.PACK_AB R14, R243, R242 ;  /* 0x000000f2f30e723e */ /* 0x010fc400000000ff */
[----:B------:R-:W-:Y:S01]  /*32ee0*/  F2FP.F16.F32.PACK_AB R15, R241, R240 ;  /* 0x000000f0f10f723e */ /* 0x000fe200000000ff */
[----:B------:R-:W-:Y:S06]  /*32ef0*/  BAR.SYNC.DEFER_BLOCKING 0x0 ;  /* 0x0000000000007b1d */ /* 0x000fec0000010000 */
[----:B------:R-:W1:Y:S04]  /*32f00*/  LDS.128 R240, [R0] ;  /* 0x0000000000f07984 */ /* 0x000e680000000c00 */
[----:B0-----:R0:W-:Y:S04]  /*32f10*/  STL.64 [R1+0xdb8], R248 ;  /* 0x000db8f801007387 */ /* 0x0011e80000100a00 */
[----:B------:R-:W-:Y:S04]  /*32f20*/  STL.64 [R1+0xda8], R250 ;  /* 0x000da8fa01007387 */ /* 0x000fe80000100a00 */
[----:B-1----:R-:W-:Y:S04]  /*32f30*/  STL.64 [R1+0xdb0], R240 ;  /* 0x000db0f001007387 */ /* 0x002fe80000100a00 */
[----:B------:R-:W-:Y:S04]  /*32f40*/  STL.64 [R1+0xda0], R242 ;  /* 0x000da0f201007387 */ /* 0x000fe80000100a00 */
[----:B------:R-:W4:Y:S04]  /*32f50*/  LDL.LU R231, [R1+0x9a4] ;  /* 0x0009a40001e77983 */ /* 0x000f280000300800 */
[----:B------:R-:W4:Y:S04]  /*32f60*/  LDL.LU R230, [R1+0x9a0] ;  /* 0x0009a00001e67983 */ /* 0x000f280000300800 */
[----:B------:R-:W4:Y:S04]  /*32f70*/  LDL R225, [R1+0x450] ;  /* 0x0004500001e17983 */ /* 0x000f280000100800 */
[----:B------:R-:W4:Y:S01]  /*32f80*/  LDL R229, [R1+0x448] ;  /* 0x0004480001e57983 */ /* 0x000f220000100800 */
[----:B--2---:R-:W-:-:S03]  /*32f90*/  F2FP.F16.F32.PACK_AB R10, R245, R244 ;  /* 0x000000f4f50a723e */ /* 0x004fc600000000ff */
[----:B------:R-:W2:Y:S04]  /*32fa0*/  LDL.LU R245, [R1+0x9ac] ;  /* 0x0009ac0001f57983 */ /* 0x000ea80000300800 */
[----:B------:R-:W2:Y:S01]  /*32fb0*/  LDL.LU R244, [R1+0x9a8] ;  /* 0x0009a80001f47983 */ /* 0x000ea20000300800 */
[----:B------:R-:W-:Y:S02]  /*32fc0*/  F2FP.F16.F32.PACK_AB R12, R224, R12 ;  /* 0x0000000ce00c723e */ /* 0x000fe400000000ff */
[----:B------:R-:W-:Y:S01]  /*32fd0*/  F2FP.F16.F32.PACK_AB R13, R222, R223 ;  /* 0x000000dfde0d723e */ /* 0x000fe200000000ff */
[----:B------:R-:W-:Y:S01]  /*32fe0*/  BAR.SYNC.DEFER_BLOCKING 0x0 ;  /* 0x0000000000007b1d */ /* 0x000fe20000010000 */
[----:B---3--:R-:W-:Y:S02]  /*32ff0*/  F2FP.F16.F32.PACK_AB R11, R236, R237 ;  /* 0x000000edec0b723e */ /* 0x008fe400000000ff */
[----:B------:R-:W-:-:S03]  /*33000*/  IADD3 RZ, P5, R9, R2, RZ ;  /* 0x0000000209ff7210 */ /* 0x000fc60007fbe0ff */
[----:B0-----:R-:W3:Y:S01]  /*33010*/  LDL R248, [R1+0x460] ;  /* 0x0004600001f87983 */ /* 0x001ee20000100800 */
[----:B------:R-:W-:-:S03]  /*33020*/  F2FP.F16.F32.PACK_AB R8, R220, R8 ;  /* 0x00000008dc08723e */ /* 0x000fc600000000ff */
[----:B------:R-:W3:Y:S04]  /*33030*/  LDL R249, [R1+0x458] ;  /* 0x0004580001f97983 */ /* 0x000ee80000100800 */
[----:B------:R-:W-:Y:S01]  /*33040*/  STSM.16.M88.4 [R252], R12 ;  /* 0x0000000cfc007844 */ /* 0x000fe20000000200 */
[----:B------:R-:W-:Y:S01]  /*33050*/  F2FP.F16.F32.PACK_AB R9, R218, R219 ;  /* 0x000000dbda09723e */ /* 0x000fe200000000ff */
[----:B------:R-:W-:Y:S01]  /*33060*/  BAR.SYNC.DEFER_BLOCKING 0x0 ;  /* 0x0000000000007b1d */ /* 0x000fe20000010000 */
[----:B------:R-:W-:-:S05]  /*33070*/  F2FP.F16.F32.PACK_AB R7, R239, R238 ;  /* 0x000000eeef07723e */ /* 0x000fca00000000ff */
[----:B------:R-:W0:Y:S02]  /*33080*/  LDS.128 R236, [R0] ;  /* 0x0000000000ec7984 */ /* 0x000e240000000c00 */
[----:B------:R-:W-:Y:S06]  /*33090*/  BAR.SYNC.DEFER_BLOCKING 0x0 ;  /* 0x0000000000007b1d */ /* 0x000fec0000010000 */
[----:B------:R-:W-:Y:S02]  /*330a0*/  STSM.16.M88.4 [R252], R8 ;  /* 0x00000008fc007844 */ /* 0x000fe40000000200 */
[----:B------:R-:W-:Y:S06]  /*330b0*/  BAR.SYNC.DEFER_BLOCKING 0x0 ;  /* 0x0000000000007b1d */ /* 0x000fec0000010000 */
[----:B------:R-:W1:Y:S01]  /*330c0*/  LDS.128 R232, [R0] ;  /* 0x0000000000e87984 */ /* 0x000e620000000c00 */
[----:B------:R-:W-:-:S03]  /*330d0*/  F2FP.F16.F32.PACK_AB R6, R247, R246 ;  /* 0x000000f6f706723e */ /* 0x000fc600000000ff */
[----:B------:R-:W3:Y:S04]  /*330e0*/  LDL.LU R247, [R1+0x9c4] ;  /* 0x0009c40001f77983 */ /* 0x000ee80000300800 */
[----:B------:R-:W3:Y:S04]  /*330f0*/  LDL.LU R246, [R1+0x9c0] ;  /* 0x0009c00001f67983 */ /* 0x000ee80000300800 */
[----:B0-----:R-:W-:Y:S04]  /*33100*/  STL.64 [R1+0xd98], R236 ;  /* 0x000d98ec01007387 */ /* 0x001fe80000100a00 */
[----:B------:R-:W-:Y:S01]  /*33110*/  STL.64 [R1+0xd90], R238 ;  /* 0x000d90ee01007387 */ /* 0x000fe20000100a00 */
[----:B------:R-:W-:-:S03]  /*33120*/  F2FP.F16.F32.PACK_AB R18, R228, R221 ;  /* 0x000000dde412723e */ /* 0x000fc600000000ff */
[----:B-1----:R-:W-:Y:S04]  /*33130*/  STL.64 [R1+0xd88], R232 ;  /* 0x000d88e801007387 */ /* 0x002fe80000100a00 */
[----:B------:R-:W-:Y:S04]  /*33140*/  STL.64 [R1+0xd80], R234 ;  /* 0x000d80ea01007387 */ /* 0x000fe80000100a00 */
[----:B------:R-:W3:Y:S04]  /*33150*/  LDL R241, [R1+0x470] ;  /* 0x0004700001f17983 */ /* 0x000ee80000100800 */
[----:B------:R-:W3:Y:S04]  /*33160*/  LDL R223, [R1+0x468] ;  /* 0x0004680001df7983 */ /* 0x000ee80000100800 */
[----:B------:R-:W3:Y:S04]  /*33170*/  LDL.LU R222, [R1+0x9cc] ;  /* 0x0009cc0001de7983 */ /* 0x000ee80000300800 */
[----:B------:R-:W3:Y:S01]  /*33180*/  LDL.LU R221, [R1+0x9c8] ;  /* 0x0009c80001dd7983 */ /* 0x000ee20000300800 */
[----:B------:R-:W-:Y:S01]  /*33190*/  F2FP.F16.F32.PACK_AB R4, R216, R217 ;  /* 0x000000d9d804723e */ /* 0x000fe200000000ff */
[----:B------:R-:W-:Y:S01]  /*331a0*/  BAR.SYNC.DEFER_BLOCKING 0x0 ;  /* 0x0000000000007b1d */ /* 0x000fe20000010000 */
[----:B------:R-:W-:-:S02]  /*331b0*/  F2FP.F16.F32.PACK_AB R5, R214, R215 ;  /* 0x000000d7d605723e */ /* 0x000fc400000000ff */
[----:B--2---:R-:W-:-:S03]  /*331c0*/  F2FP.F16.F32.PACK_AB R15, R245, R244 ;  /* 0x000000f4f50f723e */ /* 0x004fc600000000ff */
[----:B------:R-:W2:Y:S04]  /*331d0*/  LDL R245, [R1+0x4e0] ;  /* 0x0004e00001f57983 */ /* 0x000ea80000100800 */
[----:B------:R-:W2:Y:S04]  /*331e0*/  LDL R244, [R1+0x4d8] ;  /* 0x0004d80001f47983 */ /* 0x000ea80000100800 */
[----:B------:R-:W-:Y:S01]  /*331f0*/  STSM.16.M88.4 [R252], R4 ;  /* 0x00000004fc007844 */ /* 0x000fe20000000200 */
[----:B----4-:R-:W-:Y:S02]  /*33200*/  F2FP.F16.F32.PACK_AB R19, R231, R230 ;  /* 0x000000e6e713723e */ /* 0x010fe400000000ff */
[----:B------:R-:W-:Y:S01]  /*33210*/  F2FP.F16.F32.PACK_AB R14, R225, R229 ;  /* 0x000000e5e10e723e */ /* 0x000fe200000000ff */
[----:B------:R-:W-:Y:S01]  /*33220*/  BAR.SYNC.DEFER_BLOCKING 0x0 ;  /* 0x0000000000007b1d */ /* 0x000fe20000010000 */
[----:B------:R-:W-:-:S02]  /*33230*/  F2FP.F16.F32.PACK_AB R16, R212, R213 ;  /* 0x000000d5d410723e */ /* 0x000fc400000000ff */
[----:B------:R-:W-:-:S03]  /*33240*/  F2FP.F16.F32.PACK_AB R17, R210, R211 ;  /* 0x000000d3d211723e */ /* 0x000fc600000000ff */
[----:B------:R-:W0:Y:S02]  /*33250*/  LDS.128 R228, [R0] ;  /* 0x0000000000e47984 */ /* 0x000e240000000c00 */
[----:B------:R-:W-:Y:S06]  /*33260*/  BAR.SYNC.DEFER_BLOCKING 0x0 ;  /* 0x0000000000007b1d */ /* 0x000fec0000010000 */
[----:B------:R-:W-:Y:S02]  /*33270*/  STSM.16.M88.4 [R252], R16 ;  /* 0x00000010fc007844 */ /* 0x000fe40000000200 */
[----:B------:R-:W-:Y:S01]  /*33280*/  BAR.SYNC.DEFER_BLOCKING 0x0 ;  /* 0x0000000000007b1d */ /* 0x000fe20000010000 */
[----:B------:R-:W-:-:S02]  /*33290*/  F2FP.F16.F32.PACK_AB R12, R208, R209 ;  /* 0x000000d1d00c723e */ /* 0x000fc400000000ff */
[----:B------:R-:W-:-:S03]  /*332a0*/  F2FP.F16.F32.PACK_AB R13, R206, R207 ;  /* 0x000000cfce0d723e */ /* 0x000fc600000000ff */
[----:B------:R-:W1:Y:S02]  /*332b0*/  LDS.128 R224, [R0] ;  /* 0x0000000000e07984 */ /* 0x000e640000000c00 */
[----:B------:R-:W-:Y:S06]  /*332c0*/  BAR.SYNC.DEFER_BLOCKING 0x0 ;  /* 0x0000000000007b1d */ /* 0x000fec0000010000 */
[----:B------:R-:W-:Y:S01]  /*332d0*/  STSM.16.M88.4 [R252], R12 ;  /* 0x0000000cfc007844 */ /* 0x000fe20000000200 */
[----:B------:R-:W-:Y:S01]  /*332e0*/  F2FP.F16.F32.PACK_AB R8, R204, R205 ;  /* 0x000000cdcc08723e */ /* 0x000fe200000000ff */
[----:B------:R-:W-:Y:S01]  /*332f0*/  BAR.SYNC.DEFER_BLOCKING 0x0 ;  /* 0x0000000000007b1d */ /* 0x000fe20000010000 */
[----:B------:R-:W-:-:S02]  /*33300*/  F2FP.F16.F32.PACK_AB R9, R202, R203 ;  /* 0x000000cbca09723e */ /* 0x000fc400000000ff */
[----:B---3--:R-:W-:-:S03]  /*33310*/  F2FP.F16.F32.PACK_AB R10, R248, R249 ;  /* 0x000000f9f80a723e */ /* 0x008fc600000000ff */
[----:B0-----:R-:W-:Y:S04]  /*33320*/  STL.64 [R1+0xdc0], R228 ;  /* 0x000dc0e401007387 */ /* 0x001fe80000100a00 */
[----:B------:R-:W-:Y:S04]  /*33330*/  STL.64 [R1+0xd78], R230 ;  /* 0x000d78e601007387 */ /* 0x000fe80000100a00 */
[----:B-1----:R-:W-:Y:S04]  /*33340*/  STL.64 [R1+0xd70], R224 ;  /* 0x000d70e001007387 */ /* 0x002fe80000100a00 */
[----:B------:R-:W-:Y:S04]  /*33350*/  STL.64 [R1+0xd58], R226 ;  /* 0x000d58e201007387 */ /* 0x000fe80000100a00 */
[----:B------:R-:W3:Y:S04]  /*33360*/  LDL.LU R250, [R1+0x9e4] ;  /* 0x0009e40001fa7983 */ /* 0x000ee80000300800 */
[----:B------:R-:W3:Y:S04]  /*33370*/  LDL.LU R251, [R1+0x9e0] ;  /* 0x0009e00001fb7983 */ /* 0x000ee80000300800 */
[----:B------:R-:W4:Y:S04]  /*33380*/  LDL R248, [R1+0x4f0] ;  /* 0x0004f00001f87983 */ /* 0x000f280000100800 */
[----:B------:R-:W4:Y:S01]  /*33390*/  LDL R249, [R1+0x4e8] ;  /* 0x0004e80001f97983 */ /* 0x000f220000100800 */
[----:B------:R-:W-:-:S03]  /*333a0*/  F2FP.F16.F32.PACK_AB R11, R247, R246 ;  /* 0x000000f6f70b723e */ /* 0x000fc600000000ff */
[----:B------:R-:W4:Y:S04]  /*333b0*/  LDL.LU R247, [R1+0x9ec] ;  /* 0x0009ec0001f77983 */ /* 0x000f280000300800 */
[----:B------:R-:W4:Y:S01]  /*333c0*/  LDL.LU R246, [R1+0x9e8] ;  /* 0x0009e80001f67983 */ /* 0x000f220000300800 */
[----:B------:R-:W-:Y:S02]  /*333d0*/  F2FP.F16.F32.PACK_AB R6, R241, R223 ;  /* 0x000000dff106723e */ /* 0x000fe400000000ff */
[----:B------:R-:W-:Y:S02]  /*333e0*/  F2FP.F16.F32.PACK_AB R7, R222, R221 ;  /* 0x000000ddde07723e */ /* 0x000fe400000000ff */
[----:B------:R-:W0:Y:S01]  /*333f0*/  LDS.128 R220, [R0] ;  /* 0x0000000000dc7984 */ /* 0x000e220000000c00 */
[----:B------:R-:W-:Y:S06]  /*33400*/  BAR.SYNC.DEFER_BLOCKING 0x0 ;  /* 0x0000000000007b1d */ /* 0x000fec0000010000 */
[----:B------:R-:W-:Y:S02]  /*33410*/  STSM.16.M88.4 [R252], R8 ;  /* 0x00000008fc007844 */ /* 0x000fe40000000200 */
[----:B------:R-:W-:Y:S06]  /*33420*/  BAR.SYNC.DEFER_BLOCKING 0x0 ;  /* 0x0000000000007b1d */ /* 0x000fec0000010000 */
[----:B------:R-:W1:Y:S04]  /*33430*/  LDS.128 R216, [R0] ;  /* 0x0000000000d87984 */ /* 0x000e680000000c00 */
[----:B0-----:R-:W-:Y:S04]  /*33440*/  STL.64 [R1+0xd60], R220 ;  /* 0x000d60dc01007387 */ /* 0x001fe80000100a00 */
[----:B------:R-:W-:Y:S01]  /*33450*/  STL.64 [R1+0xd50], R222 ;  /* 0x000d50de01007387 */ /* 0x000fe20000100a00 */
[----:B--2---:R-:W-:-:S03]  /*33460*/  F2FP.F16.F32.PACK_AB R18, R245, R244 ;  /* 0x000000f4f512723e */ /* 0x004fc600000000ff */
[----:B-1----:R-:W-:Y:S04]  /*33470*/  STL.64 [R1+0xdc8], R216 ;  /* 0x000dc8d801007387 */ /* 0x002fe80000100a00 */
[----:B------:R-:W-:Y:S04]  /*33480*/  STL.64 [R1+0xd68], R218 ;  /* 0x000d68da01007387 */ /* 0x000fe80000100a00 */
[----:B------:R-:W-:Y:S04]  /*33490*/  STL [R1+0xdd0], R218 ;  /* 0x000dd0da01007387 */ /* 0x000fe80000100800 */
[----:B------:R-:W2:Y:S04]  /*334a0*/  LDL R238, [R1+0x500] ;  /* 0x0005000001ee7983 */ /* 0x000ea80000100800 */
[----:B------:R-:W2:Y:S04]  /*334b0*/  LDL R239, [R1+0x4f8] ;  /* 0x0004f80001ef7983 */ /* 0x000ea80000100800 */
[----:B------:R-:W2:Y:S04]  /*334c0*/  LDL.LU R236, [R1+0xa04] ;  /* 0x000a040001ec7983 */ /* 0x000ea80000300800 */
[----:B------:R-:W2:Y:S04]  /*334d0*/  LDL.LU R237, [R1+0xa00] ;  /* 0x000a000001ed7983 */ /* 0x000ea80000300800 */
[----:B------:R-:W2:Y:S04]  /*334e0*/  LDL R242, [R1+0x510] ;  /* 0x0005100001f27983 */ /* 0x000ea80000100800 */
[----:B------:R-:W2:Y:S04]  /*334f0*/  LDL R243, [R1+0x508] ;  /* 0x0005080001f37983 */ /* 0x000ea80000100800 */
[----:B------:R-:W2:Y:S04]  /*33500*/  LDL.LU R245, [R1+0xa0c] ;  /* 0x000a0c0001f57983 */ /* 0x000ea80000300800 */
[----:B------:R-:W2:Y:S01]  /*33510*/  LDL.LU R244, [R1+0xa08] ;  /* 0x000a080001f47983 */ /* 0x000ea20000300800 */
[----:B------:R-:W-:Y:S01]  /*33520*/  F2FP.F16.F32.PACK_AB R4, R200, R201 ;  /* 0x000000c9c804723e */ /* 0x000fe200000000ff */
[----:B------:R-:W-:Y:S01]  /*33530*/  BAR.SYNC.DEFER_BLOCKING 0x0 ;  /* 0x0000000000007b1d */ /* 0x000fe20000010000 */
[----:B------:R-:W-:-:S02]  /*33540*/  F2FP.F16.F32.PACK_AB R5, R198, R199 ;  /* 0x000000c7c605723e */ /* 0x000fc400000000ff */
[----:B------:R-:W-:Y:S02]  /*33550*/  F2FP.F16.F32.PACK_AB R16, R196, R197 ;  /* 0x000000c5c410723e */ /* 0x000fe400000000ff */
[----:B------:R-:W-:Y:S01]  /*33560*/  F2FP.F16.F32.PACK_AB R17, R194, R195 ;  /* 0x000000c3c211723e */ /* 0x000fe200000000ff */
[----:B------:R-:W2:Y:S04]  /*33570*/  LDL.LU R240, [R1+0x954] ;  /* 0x0009540001f07983 */ /* 0x000ea80000300800 */
[----:B------:R-:W2:Y:S04]  /*33580*/  LDL.LU R241, [R1+0x950] ;  /* 0x0009500001f17983 */ /* 0x000ea80000300800 */
[----:B------:R-:W-:Y:S01]  /*33590*/  STSM.16.M88.4 [R252], R4 ;  /* 0x00000004fc007844 */ /* 0x000fe20000000200 */
[----:B------:R-:W-:Y:S06]  /*335a0*/  BAR.SYNC.DEFER_BLOCKING 0x0 ;  /* 0x0000000000007b1d */ /* 0x000fec0000010000 */
[----:B------:R-:W0:Y:S01]  /*335b0*/  LDS.128 R212, [R0] ;  /* 0x0000000000d47984 */ /* 0x000e220000000c00 */
[----:B---3--:R-:W-:Y:S01]  /*335c0*/  F2FP.F16.F32.PACK_AB R19, R250, R251 ;  /* 0x000000fbfa13723e */ /* 0x008fe200000000ff */
[----:B------:R-:W-:Y:S01]  /*335d0*/  BAR.SYNC.DEFER_BLOCKING 0x0 ;  /* 0x0000000000007b1d */ /* 0x000fe20000010000 */
[----:B----4-:R-:W-:-:S05]  /*335e0*/  F2FP.F16.F32.PACK_AB R14, R248, R249 ;  /* 0x000000f9f80e723e */ /* 0x010fca00000000ff */
[----:B------:R-:W3:Y:S04]  /*335f0*/  LDL.LU R250, [R1+0xa24] ;  /* 0x000a240001fa7983 */ /* 0x000ee80000300800 */
[----:B------:R-:W3:Y:S01]  /*33600*/  LDL.LU R251, [R1+0xa20] ;  /* 0x000a200001fb7983 */ /* 0x000ee20000300800 */
[----:B------:R-:W-:-:S03]  /*33610*/  F2FP.F16.F32.PACK_AB R15, R247, R246 ;  /* 0x000000f6f70f723e */ /* 0x000fc600000000ff */
[----:B------:R-:W4:Y:S04]  /*33620*/  LDL.LU R248, [R1+0x95c] ;  /* 0x00095c0001f87983 */ /* 0x000f280000300800 */
[----:B------:R-:W4:Y:S04]  /*33630*/  LDL.LU R249, [R1+0x958] ;  /* 0x0009580001f97983 */ /* 0x000f280000300800 */
[----:B------:R-:W-:Y:S01]  /*33640*/  STSM.16.M88.4 [R252], R16 ;  /* 0x00000010fc007844 */ /* 0x000fe20000000200 */
[----:B------:R-:W-:Y:S06]  /*33650*/  BAR.SYNC.DEFER_BLOCKING 0x0 ;  /* 0x0000000000007b1d */ /* 0x000fec0000010000 */
[----:B------:R-:W4:Y:S04]  /*33660*/  LDL.LU R247, [R1+0xa2c] ;  /* 0x000a2c0001f77983 */ /* 0x000f280000300800 */
[----:B------:R-:W4:Y:S04]  /*33670*/  LDL.LU R246, [R1+0xa28] ;  /* 0x000a280001f67983 */ /* 0x000f280000300800 */
[----:B------:R-:W1:Y:S04]  /*33680*/  LDS.128 R208, [R0] ;  /* 0x0000000000d07984 */ /* 0x000e680000000c00 */
[----:B0-----:R-:W-:Y:S04]  /*33690*/  STL [R1+0xde0], R213 ;  /* 0x000de0d501007387 */ /* 0x001fe80000100800 */
[----:B------:R-:W-:Y:S04]  /*336a0*/  STL.64 [R1+0xdd8], R214 ;  /* 0x000dd8d601007387 */ /* 0x000fe80000100a00 */
[----:B-1----:R-:W-:Y:S04]  /*336b0*/  STL.64 [R1+0xdf0], R210 ;  /* 0x000df0d201007387 */ /* 0x002fe80000100a00 */
[----:B------:R-:W-:Y:S01]  /*336c0*/  STL.64 [R1+0xde8], R208 ;  /* 0x000de8d001007387 */ /* 0x000fe20000100a00 */
[----:B--2---:R-:W-:-:S03]  /*336d0*/  F2FP.F16.F32.PACK_AB R10, R238, R239 ;  /* 0x000000efee0a723e */ /* 0x004fc600000000ff */
[----:B------:R-:W2:Y:S04]  /*336e0*/  LDL.LU R238, [R1+0x974] ;  /* 0x0009740001ee7983 */ /* 0x000ea80000300800 */
[----:B------:R-:W2:Y:S01]  /*336f0*/  LDL.LU R239, [R1+0x970] ;  /* 0x0009700001ef7983 */ /* 0x000ea20000300800 */
[----:B------:R-:W-:-:S03]  /*33700*/  F2FP.F16.F32.PACK_AB R11, R236, R237 ;  /* 0x000000edec0b723e */ /* 0x000fc600000000ff */
        /* <DEDUP_REMOVED lines=8> */
[----:B------:R-:W-:Y:S01]  /*33790*/  F2FP.F16.F32.PACK_AB R12, R192, R193 ;  /* 0x000000c1c00c723e */ /* 0x000fe200000000ff */
[----:B------:R-:W-:Y:S01]  /*337a0*/  BAR.SYNC.DEFER_BLOCKING 0x0 ;  /* 0x0000000000007b1d */ /* 0x000fe20000010000 */
[----:B------:R-:W-:-:S05]  /*337b0*/  F2FP.F16.F32.PACK_AB R13, R190, R191 ;  /* 0x000000bfbe0d723e */ /* 0x000fca00000000ff */
[----:B------:R4:W-:Y:S02]  /*337c0*/  STSM.16.M88.4 [R252], R12 ;  /* 0x0000000cfc007844 */ /* 0x0009e40000000200 */
[----:B------:R-:W-:Y:S01]  /*337d0*/  BAR.SYNC.DEFER_BLOCKING 0x0 ;  /* 0x0000000000007b1d */ /* 0x000fe20000010000 */
[----:B------:R-:W-:Y:S02]  /*337e0*/  F2FP.F16.F32.PACK_AB R8, R188, R189 ;  /* 0x000000bdbc08723e */ /* 0x000fe400000000ff */
[----:B------:R-:W-:-:S03]  /*337f0*/  F2FP.F16.F32.PACK_AB R9, R186, R187 ;  /* 0x000000bbba09723e */ /* 0x000fc600000000ff */
[----:B------:R-:W0:Y:S02]  /*33800*/  LDS.128 R204, [R0] ;  /* 0x0000000000cc7984 */ /* 0x000e240000000c00 */
[----:B------:R-:W-:Y:S06]  /*33810*/  BAR.SYNC.DEFER_BLOCKING 0x0 ;  /* 0x0000000000007b1d */ /* 0x000fec0000010000 */
[----:B------:R2:W-:Y:S02]  /*33820*/  STSM.16.M88.4 [R252], R8 ;  /* 0x00000008fc007844 */ /* 0x0005e40000000200 */
[----:B------:R-:W-:Y:S01]  /*33830*/  BAR.SYNC.DEFER_BLOCKING 0x0 ;  /* 0x0000000000007b1d */ /* 0x000fe20000010000 */
[----:B------:R-:W-:-:S02]  /*33840*/  F2FP.F16.F32.PACK_AB R18, R240, R241 ;  /* 0x000000f1f012723e */ /* 0x000fc400000000ff */
[----:B------:R-:W-:-:S03]  /*33850*/  F2FP.F16.F32.PACK_AB R4, R184, R185 ;  /* 0x000000b9b804723e */ /* 0x000fc600000000ff */
[----:B------:R-:W2:Y:S04]  /*33860*/  LDL.LU R240, [R1+0x994] ;  /* 0x0009940001f07983 */ /* 0x000ea80000300800 */
[----:B------:R-:W2:Y:S04]  /*33870*/  LDL.LU R241, [R1+0x990] ;  /* 0x0009900001f17983 */ /* 0x000ea80000300800 */
[----:B------:R-:W1:Y:S01]  /*33880*/  LDS.128 R200, [R0] ;  /* 0x0000000000c87984 */ /* 0x000e620000000c00 */
[----:B---3--:R-:W-:Y:S02]  /*33890*/  F2FP.F16.F32.PACK_AB R19, R250, R251 ;  /* 0x000000fbfa13723e */ /* 0x008fe400000000ff */
[----:B----4-:R-:W-:Y:S01]  /*338a0*/  F2FP.F16.F32.PACK_AB R14, R248, R249 ;  /* 0x000000f9f80e723e */ /* 0x010fe200000000ff */
[----:B------:R-:W3:Y:S01]  /*338b0*/  LDL.LU R250, [R1+0xa64] ;  /* 0x000a640001fa7983 */ /* 0x000ee20000300800 */
[----:B------:R-:W-:Y:S01]  /*338c0*/  F2FP.F16.F32.PACK_AB R5, R182, R183 ;  /* 0x000000b7b605723e */ /* 0x000fe200000000ff */
[----:B------:R-:W-:Y:S06]  /*338d0*/  BAR.SYNC.DEFER_BLOCKING 0x0 ;  /* 0x0000000000007b1d */ /* 0x000fec0000010000 */
[----:B------:R-:W3:Y:S04]  /*338e0*/  LDL.LU R251, [R1+0xa60] ;  /* 0x000a600001fb7983 */ /* 0x000ee80000300800 */
[----:B------:R-:W4:Y:S01]  /*338f0*/  LDL.LU R248, [R1+0x99c] ;  /* 0x00099c0001f87983 */ /* 0x000f220000300800 */
[----:B------:R-:W-:-:S03]  /*33900*/  F2FP.F16.F32.PACK_AB R15, R247, R246 ;  /* 0x000000f6f70f723e */ /* 0x000fc600000000ff */
[----:B------:R-:W4:Y:S04]  /*33910*/  LDL.LU R249, [R1+0x998] ;  /* 0x0009980001f97983 */ /* 0x000f280000300800 */
[----:B------:R-:W4:Y:S04]  /*33920*/  LDL.LU R247, [R1+0xa6c] ;  /* 0x000a6c0001f77983 */ /* 0x000f280000300800 */
[----:B------:R-:W4:Y:S04]  /*33930*/  LDL.LU R246, [R1+0xa68] ;  /* 0x000a680001f67983 */ /* 0x000f280000300800 */
[----:B------:R0:W-:Y:S01]  /*33940*/  STSM.16.M88.4 [R252], R4 ;  /* 0x00000004fc007844 */ /* 0x0001e20000000200 */
[----:B------:R-:W-:Y:S01]  /*33950*/  BAR.SYNC.DEFER_BLOCKING 0x0 ;  /* 0x0000000000007b1d */ /* 0x000fe20000010000 */
[----:B------:R-:W-:-:S02]  /*33960*/  F2FP.F16.F32.PACK_AB R16, R180, R181 ;  /* 0x000000b5b410723e */ /* 0x000fc400000000ff */
[----:B------:R-:W-:-:S03]  /*33970*/  F2FP.F16.F32.PACK_AB R17, R178, R179 ;  /* 0x000000b3b211723e */ /* 0x000fc600000000ff */
[----:B------:R-:W1:Y:S02]  /*33980*/  LDS.128 R196, [R0] ;  /* 0x0000000000c47984 */ /* 0x000e640000000c00 */
[----:B------:R-:W-:Y:S01]  /*33990*/  BAR.SYNC.DEFER_BLOCKING 0x0 ;  /* 0x0000000000007b1d */ /* 0x000fe20000010000 */
[----:B--2---:R-:W-:-:S05]  /*339a0*/  F2FP.F16.F32.PACK_AB R10, R238, R239 ;  /* 0x000000efee0a723e */ /* 0x004fca00000000ff */
[----:B------:R-:W2:Y:S04]  /*339b0*/  LDL.LU R238, [R1+0x9b4] ;  /* 0x0009b40001ee7983 */ /* 0x000ea80000300800 */
[----:B------:R-:W2:Y:S01]  /*339c0*/  LDL.LU R239, [R1+0x9b0] ;  /* 0x0009b00001ef7983 */ /* 0x000ea20000300800 */
[----:B------:R-:W-:-:S03]  /*339d0*/  F2FP.F16.F32.PACK_AB R11, R236, R237 ;  /* 0x000000edec0b723e */ /* 0x000fc600000000ff */
[----:B------:R-:W2:Y:S04]  /*339e0*/  LDL.LU R236, [R1+0xa84] ;  /* 0x000a840001ec7983 */ /* 0x000ea80000300800 */
[----:B------:R-:W2:Y:S01]  /*339f0*/  LDL.LU R237, [R1+0xa80] ;  /* 0x000a800001ed7983 */ /* 0x000ea20000300800 */
[----:B0-----:R-:W-:-:S03]  /*33a00*/  F2FP.F16.F32.PACK_AB R6, R242, R243 ;  /* 0x000000f3f206723e */ /* 0x001fc600000000ff */
[----:B------:R-:W2:Y:S04]  /*33a10*/  LDL.LU R242, [R1+0x9bc] ;  /* 0x0009bc0001f27983 */ /* 0x000ea80000300800 */
[----:B------:R-:W2:Y:S01]  /*33a20*/  LDL.LU R243, [R1+0x9b8] ;  /* 0x0009b80001f37983 */ /* 0x000ea20000300800 */
[----:B------:R-:W-:-:S03]  /*33a30*/  F2FP.F16.F32.PACK_AB R7, R245, R244 ;  /* 0x000000f4f507723e */ /* 0x000fc600000000ff */
[----:B------:R-:W2:Y:S04]  /*33a40*/  LDL.LU R245, [R1+0xa8c] ;  /* 0x000a8c0001f57983 */ /* 0x000ea80000300800 */
[----:B------:R-:W2:Y:S04]  /*33a50*/  LDL.LU R244, [R1+0xa88] ;  /* 0x000a880001f47983 */ /* 0x000ea80000300800 */
[----:B------:R0:W-:Y:S01]  /*33a60*/  STSM.16.M88.4 [R252], R16 ;  /* 0x00000010fc007844 */ /* 0x0001e20000000200 */
[----:B------:R-:W-:Y:S01]  /*33a70*/  BAR.SYNC.DEFER_BLOCKING 0x0 ;  /* 0x0000000000007b1d */ /* 0x000fe20000010000 */
[----:B------:R-:W-:-:S02]  /*33a80*/  F2FP.F16.F32.PACK_AB R12, R176, R177 ;  /* 0x000000b1b00c723e */ /* 0x000fc400000000ff */
[----:B------:R-:W-:-:S03]  /*33a90*/  F2FP.F16.F32.PACK_AB R13, R174, R175 ;  /* 0x000000afae0d723e */ /* 0x000fc600000000ff */
[----:B------:R-:W1:Y:S02]  /*33aa0*/  LDS.128 R192, [R0] ;  /* 0x0000000000c07984 */ /* 0x000e640000000c00 */
[----:B------:R-:W-:Y:S06]  /*33ab0*/  BAR.SYNC.DEFER_BLOCKING 0x0 ;  /* 0x0000000000007b1d */ /* 0x000fec0000010000 */
[----:B------:R4:W-:Y:S02]  /*33ac0*/  STSM.16.M88.4 [R252], R12 ;  /* 0x0000000cfc007844 */ /* 0x0009e40000000200 */
[----:B------:R-:W-:Y:S01]  /*33ad0*/  BAR.SYNC.DEFER_BLOCKING 0x0 ;  /* 0x0000000000007b1d */ /* 0x000fe20000010000 */
[----:B------:R-:W-:-:S02]  /*33ae0*/  F2FP.F16.F32.PACK_AB R8, R172, R173 ;  /* 0x000000adac08723e */ /* 0x000fc400000000ff */
[----:B------:R-:W-:-:S03]  /*33af0*/  F2FP.F16.F32.PACK_AB R9, R170, R171 ;  /* 0x000000abaa09723e */ /* 0x000fc600000000ff */
[----:B------:R-:W1:Y:S02]  /*33b00*/  LDS.128 R188, [R0] ;  /* 0x0000000000bc7984 */ /* 0x000e640000000c00 */
[----:B------:R-:W-:Y:S06]  /*33b10*/  BAR.SYNC.DEFER_BLOCKING 0x0 ;  /* 0x0000000000007b1d */ /* 0x000fec0000010000 */
[----:B------:R2:W-:Y:S02]  /*33b20*/  STSM.16.M88.4 [R252], R8 ;  /* 0x00000008fc007844 */ /* 0x0005e40000000200 */
[----:B------:R-:W-:Y:S01]  /*33b30*/  BAR.SYNC.DEFER_BLOCKING 0x0 ;  /* 0x0000000000007b1d */ /* 0x000fe20000010000 */
[----:B0-----:R-:W-:-:S02]  /*33b40*/  F2FP.F16.F32.PACK_AB R18, R240, R241 ;  /* 0x000000f1f012723e */ /* 0x001fc400000000ff */
[----:B---3--:R-:W-:-:S03]  /*33b50*/  F2FP.F16.F32.PACK_AB R19, R250, R251 ;  /* 0x000000fbfa13723e */ /* 0x008fc600000000ff */
[----:B------:R-:W3:Y:S01]  /*33b60*/  LDL.LU R240, [R1+0x9d4] ;  /* 0x0009d40001f07983 */ /* 0x000ee20000300800 */
[----:B----4-:R-:W-:-:S03]  /*33b70*/  F2FP.F16.F32.PACK_AB R14, R248, R249 ;  /* 0x000000f9f80e723e */ /* 0x010fc600000000ff */
[----:B------:R-:W3:Y:S01]  /*33b80*/  LDL.LU R241, [R1+0x9d0] ;  /* 0x0009d00001f17983 */ /* 0x000ee20000300800 */
[----:B------:R-:W-:-:S03]  /*33b90*/  F2FP.F16.F32.PACK_AB R4, R168, R169 ;  /* 0x000000a9a804723e */ /* 0x000fc600000000ff */
[----:B------:R-:W4:Y:S01]  /*33ba0*/  LDL.LU R250, [R1+0xaa4] ;  /* 0x000aa40001fa7983 */ /* 0x000f220000300800 */
[----:B------:R-:W-:-:S03]  /*33bb0*/  F2FP.F16.F32.PACK_AB R5, R166, R167 ;  /* 0x000000a7a605723e */ /* 0x000fc600000000ff */
[----:B------:R-:W4:Y:S04]  /*33bc0*/  LDL.LU R251, [R1+0xaa0] ;  /* 0x000aa00001fb7983 */ /* 0x000f280000300800 */
[----:B------:R-:W0:Y:S01]  /*33bd0*/  LDS.128 R184, [R0] ;  /* 0x0000000000b87984 */ /* 0x000e220000000c00 */
[----:B------:R-:W-:Y:S01]  /*33be0*/  BAR.SYNC.DEFER_BLOCKING 0x0 ;  /* 0x0000000000007b1d */ /* 0x000fe20000010000 */
[----:B------:R-:W-:-:S05]  /*33bf0*/  F2FP.F16.F32.PACK_AB R15, R247, R246 ;  /* 0x000000f6f70f723e */ /* 0x000fca00000000ff */
[----:B------:R-:W4:Y:S04]  /*33c00*/  LDL.LU R248, [R1+0x9dc] ;  /* 0x0009dc0001f87983 */ /* 0x000f280000300800 */
[----:B------:R-:W4:Y:S04]  /*33c10*/  LDL.LU R249, [R1+0x9d8] ;  /* 0x0009d80001f97983 */ /* 0x000f280000300800 */
[----:B------:R-:W4:Y:S04]  /*33c20*/  LDL.LU R247, [R1+0xaac] ;  /* 0x000aac0001f77983 */ /* 0x000f280000300800 */
[----:B------:R-:W4:Y:S04]  /*33c30*/  LDL.LU R246, [R1+0xaa8] ;  /* 0x000aa80001f67983 */ /* 0x000f280000300800 */
[----:B------:R1:W-:Y:S01]  /*33c40*/  STSM.16.M88.4 [R252], R4 ;  /* 0x00000004fc007844 */ /* 0x0003e20000000200 */
[----:B------:R-:W-:Y:S01]  /*33c50*/  BAR.SYNC.DEFER_BLOCKING 0x0 ;  /* 0x0000000000007b1d */ /* 0x000fe20000010000 */
[----:B------:R-:W-:-:S02]  /*33c60*/  F2FP.F16.F32.PACK_AB R16, R164, R165 ;  /* 0x000000a5a410723e */ /* 0x000fc400000000ff */
[----:B------:R-:W-:-:S03]  /*33c70*/  F2FP.F16.F32.PACK_AB R17, R162, R163 ;  /* 0x000000a3a211723e */ /* 0x000fc600000000ff */
[----:B------:R-:W0:Y:S02]  /*33c80*/  LDS.128 R180, [R0] ;  /* 0x0000000000b47984 */ /* 0x000e240000000c00 */
[----:B------:R-:W-:Y:S01]  /*33c90*/  BAR.SYNC.DEFER_BLOCKING 0x0 ;  /* 0x0000000000007b1d */ /* 0x000fe20000010000 */
[----:B--2---:R-:W-:-:S05]  /*33ca0*/  F2FP.F16.F32.PACK_AB R10, R238, R239 ;  /* 0x000000efee0a723e */ /* 0x004fca00000000ff */
[----:B------:R-:W2:Y:S04]  /*33cb0*/  LDL.LU R238, [R1+0x9f4] ;  /* 0x0009f40001ee7983 */ /* 0x000ea80000300800 */
[----:B------:R-:W2:Y:S01]  /*33cc0*/  LDL.LU R239, [R1+0x9f0] ;  /* 0x0009f00001ef7983 */ /* 0x000ea20000300800 */
[----:B------:R-:W-:-:S03]  /*33cd0*/  F2FP.F16.F32.PACK_AB R11, R236, R237 ;  /* 0x000000edec0b723e */ /* 0x000fc600000000ff */
[----:B------:R-:W2:Y:S04]  /*33ce0*/  LDL.LU R236, [R1+0xad4] ;  /* 0x000ad40001ec7983 */ /* 0x000ea80000300800 */
[----:B------:R-:W2:Y:S01]  /*33cf0*/  LDL.LU R237, [R1+0xacc] ;  /* 0x000acc0001ed7983 */ /* 0x000ea20000300800 */
[----:B-1----:R-:W-:-:S03]  /*33d00*/  F2FP.F16.F32.PACK_AB R6, R242, R243 ;  /* 0x000000f3f206723e */ /* 0x002fc600000000ff */
        /* <DEDUP_REMOVED lines=19> */
[----:B---3--:R-:W-:-:S05]  /*33e40*/  F2FP.F16.F32.PACK_AB R18, R240, R241 ;  /* 0x000000f1f012723e */ /* 0x008fca00000000ff */
[----:B------:R-:W3:Y:S04]  /*33e50*/  LDL.LU R240, [R1+0xa14] ;  /* 0x000a140001f07983 */ /* 0x000ee80000300800 */
[----:B------:R-:W3:Y:S04]  /*33e60*/  LDL.LU R241, [R1+0xa10] ;  /* 0x000a100001f17983 */ /* 0x000ee80000300800 */
[----:B------:R-:W1:Y:S01]  /*33e70*/  LDS.128 R168, [R0] ;  /* 0x0000000000a87984 */ /* 0x000e620000000c00 */
[----:B----4-:R-:W-:-:S03]  /*33e80*/  F2FP.F16.F32.PACK_AB R19, R250, R251 ;  /* 0x000000fbfa13723e */ /* 0x010fc600000000ff */
[----:B------:R-:W4:Y:S01]  /*33e90*/  LDL.LU R250, [R1+0xb04] ;  /* 0x000b040001fa7983 */ /* 0x000f220000300800 */
[----:B------:R-:W-:Y:S01]  /*33ea0*/  F2FP.F16.F32.PACK_AB R4, R152, R153 ;  /* 0x000000999804723e */ /* 0x000fe200000000ff */
[----:B------:R-:W-:Y:S01]  /*33eb0*/  BAR.SYNC.DEFER_BLOCKING 0x0 ;  /* 0x0000000000007b1d */ /* 0x000fe20000010000 */
[----:B0-----:R-:W-:Y:S02]  /*33ec0*/  F2FP.F16.F32.PACK_AB R14, R248, R249 ;  /* 0x000000f9f80e723e */ /* 0x001fe400000000ff */
[----:B------:R-:W-:-:S03]  /*33ed0*/  F2FP.F16.F32.PACK_AB R5, R150, R151 ;  /* 0x000000979605723e */ /* 0x000fc600000000ff */
[----:B------:R-:W4:Y:S01]  /*33ee0*/  LDL.LU R251, [R1+0xafc] ;  /* 0x000afc0001fb7983 */ /* 0x000f220000300800 */
[----:B------:R-:W-:-:S03]  /*33ef0*/  F2FP.F16.F32.PACK_AB R15, R247, R246 ;  /* 0x000000f6f70f723e */ /* 0x000fc600000000ff */
        /* <DEDUP_REMOVED lines=26> */
[----:B------:R-:W0:Y:S02]  /*340a0*/  LDS.128 R160, [R0] ;  /* 0x0000000000a07984 */ /* 0x000e240000000c00 */
[----:B------:R-:W-:Y:S06]  /*340b0*/  BAR.SYNC.DEFER_BLOCKING 0x0 ;  /* 0x0000000000007b1d */ /* 0x000fec0000010000 */
[----:B------:R1:W-:Y:S02]  /*340c0*/  STSM.16.M88.4 [R252], R12 ;  /* 0x0000000cfc007844 */ /* 0x0003e40000000200 */
[----:B------:R-:W-:Y:S01]  /*340d0*/  BAR.SYNC.DEFER_BLOCKING 0x0 ;  /* 0x0000000000007b1d */ /* 0x000fe20000010000 */
[----:B------:R-:W-:-:S02]  /*340e0*/  F2FP.F16.F32.PACK_AB R8, R140, R141 ;  /* 0x0000008d8c08723e */ /* 0x000fc400000000ff */
[----:B------:R-:W-:-:S03]  /*340f0*/  F2FP.F16.F32.PACK_AB R9, R138, R139 ;  /* 0x0000008b8a09723e */ /* 0x000fc600000000ff */
[----:B------:R-:W0:Y:S02]  /*34100*/  LDS.128 R156, [R0] ;  /* 0x00000000009c7984 */ /* 0x000e240000000c00 */
[----:B------:R-:W-:Y:S06]  /*34110*/  BAR.SYNC.DEFER_BLOCKING 0x0 ;  /* 0x0000000000007b1d */ /* 0x000fec0000010000 */
[----:B------:R2:W-:Y:S02]  /*34120*/  STSM.16.M88.4 [R252], R8 ;  /* 0x00000008fc007844 */ /* 0x0005e40000000200 */
[----:B------:R-:W-:Y:S01]  /*34130*/  BAR.SYNC.DEFER_BLOCKING 0x0 ;  /* 0x0000000000007b1d */ /* 0x000fe20000010000 */
[----:B---3--:R-:W-:-:S05]  /*34140*/  F2FP.F16.F32.PACK_AB R18, R240, R241 ;  /* 0x000000f1f012723e */ /* 0x008fca00000000ff */
[----:B------:R-:W3:Y:S04]  /*34150*/  LDL.LU R240, [R1+0xa54] ;  /* 0x000a540001f07983 */ /* 0x000ee80000300800 */
[----:B------:R-:W3:Y:S04]  /*34160*/  LDL.LU R241, [R1+0xa50] ;  /* 0x000a500001f17983 */ /* 0x000ee80000300800 */
[----:B------:R-:W0:Y:S01]  /*34170*/  LDS.128 R152, [R0] ;  /* 0x0000000000987984 */ /* 0x000e220000000c00 */
[----:B------:R-:W-:Y:S01]  /*34180*/  F2FP.F16.F32.PACK_AB R4, R136, R137 ;  /* 0x000000898804723e */ /* 0x000fe200000000ff */
[----:B------:R-:W-:Y:S01]  /*34190*/  BAR.SYNC.DEFER_BLOCKING 0x0 ;  /* 0x0000000000007b1d */ /* 0x000fe20000010000 */
[----:B------:R-:W-:-:S02]  /*341a0*/  F2FP.F16.F32.PACK_AB R5, R134, R135 ;  /* 0x000000878605723e */ /* 0x000fc400000000ff */
[----:B----4-:R-:W-:-:S03]  /*341b0*/  F2FP.F16.F32.PACK_AB R19, R250, R251 ;  /* 0x000000fbfa13723e */ /* 0x010fc600000000ff */
[----:B------:R-:W4:Y:S04]  /*341c0*/  LDL.LU R250, [R1+0xb64] ;  /* 0x000b640001fa7983 */ /* 0x000f280000300800 */
[----:B------:R-:W4:Y:S01]  /*341d0*/  LDL.LU R251, [R1+0xb5c] ;  /* 0x000b5c0001fb7983 */ /* 0x000f220000300800 */
[----:B-1----:R-:W-:-:S03]  /*341e0*/  F2FP.F16.F32.PACK_AB R14, R248, R249 ;  /* 0x000000f9f80e723e */ /* 0x002fc600000000ff */
[----:B------:R-:W4:Y:S04]  /*341f0*/  LDL.LU R248, [R1+0xa5c] ;  /* 0x000a5c0001f87983 */ /* 0x000f280000300800 */
[----:B------:R-:W4:Y:S01]  /*34200*/  LDL.LU R249, [R1+0xa58] ;  /* 0x000a580001f97983 */ /* 0x000f220000300800 */
[----:B------:R-:W-:-:S03]  /*34210*/  F2FP.F16.F32.PACK_AB R15, R247, R246 ;  /* 0x000000f6f70f723e */ /* 0x000fc600000000ff */
        /* <DEDUP_REMOVED lines=38> */
[----:B------:R-:W-:Y:S01]  /*34480*/  F2FP.F16.F32.PACK_AB R4, R120, R121 ;  /* 0x000000797804723e */ /* 0x000fe200000000ff */
[----:B------:R-:W-:Y:S01]  /*34490*/  BAR.SYNC.DEFER_BLOCKING 0x0 ;  /* 0x0000000000007b1d */ /* 0x000fe20000010000 */
[----:B------:R-:W-:-:S02]  /*344a0*/  F2FP.F16.F32.PACK_AB R5, R118, R119 ;  /* 0x000000777605723e */ /* 0x000fc400000000ff */
[----:B----4-:R-:W-:-:S03]  /*344b0*/  F2FP.F16.F32.PACK_AB R19, R250, R251 ;  /* 0x000000fbfa13723e */ /* 0x010fc600000000ff */
[----:B------:R-:W4:Y:S04]  /*344c0*/  LDL.LU R250, [R1+0xbc4] ;  /* 0x000bc40001fa7983 */ /* 0x000f280000300800 */
[----:B------:R-:W4:Y:S01]  /*344d0*/  LDL.LU R251, [R1+0xbbc] ;  /* 0x000bbc0001fb7983 */ /* 0x000f220000300800 */
[----:B0-----:R-:W-:-:S03]  /*344e0*/  F2FP.F16.F32.PACK_AB R14, R248, R249 ;  /* 0x000000f9f80e723e */ /* 0x001fc600000000ff */
        /* <DEDUP_REMOVED lines=29> */
[----:B------:R1:W-:Y:S01]  /*346c0*/  STSM.16.M88.4 [R252], R12 ;  /* 0x0000000cfc007844 */ /* 0x0003e20000000200 */
[----:B------:R-:W-:Y:S01]  /*346d0*/  F2FP.F16.F32.PACK_AB R8, R108, R109 ;  /* 0x0000006d6c08723e */ /* 0x000fe200000000ff */
[----:B------:R-:W-:Y:S01]  /*346e0*/  BAR.SYNC.DEFER_BLOCKING 0x0 ;  /* 0x0000000000007b1d */ /* 0x000fe20000010000 */
[----:B------:R-:W-:-:S05]  /*346f0*/  F2FP.F16.F32.PACK_AB R9, R106, R107 ;  /* 0x0000006b6a09723e */ /* 0x000fca00000000ff */
        /* <DEDUP_REMOVED lines=101> */
[----:B------:R-:W-:Y:S02]  /*34d50*/  F2FP.F16.F32.PACK_AB R5, R70, R71 ;  /* 0x000000474605723e */ /* 0x000fe400000000ff */
[----:B---3--:R-:W-:Y:S02]  /*34d60*/  F2FP.F16.F32.PACK_AB R18, R240, R241 ;  /* 0x000000f1f012723e */ /* 0x008fe400000000ff */
[----:B------:R-:W3:Y:S04]  /*34d70*/  LDL.LU R240, [R1+0xba4] ;  /* 0x000ba40001f07983 */ /* 0x000ee80000300800 */
[----:B------:R-:W3:Y:S04]  /*34d80*/  LDL.LU R241, [R1+0xba0] ;  /* 0x000ba00001f17983 */ /* 0x000ee80000300800 */
[----:B------:R-:W0:Y:S01]  /*34d90*/  LDS.128 R88, [R0] ;  /* 0x0000000000587984 */ /* 0x000e220000000c00 */
[----:B------:R-:W-:Y:S01]  /*34da0*/  BAR.SYNC.DEFER_BLOCKING 0x0 ;  /* 0x0000000000007b1d */ /* 0x000fe20000010000 */
[----:B----4-:R-:W-:-:S05]  /*34db0*/  F2FP.F16.F32.PACK_AB R19, R250, R251 ;  /* 0x000000fbfa13723e */ /* 0x010fca00000000ff */
[----:B------:R-:W4:Y:S04]  /*34dc0*/  LDL.LU R250, [R1+0xc94] ;  /* 0x000c940001fa7983 */ /* 0x000f280000300800 */
[----:B------:R-:W4:Y:S01]  /*34dd0*/  LDL.LU R251, [R1+0xc90] ;  /* 0x000c900001fb7983 */ /* 0x000f220000300800 */
[----:B-1----:R-:W-:-:S03]  /*34de0*/  F2FP.F16.F32.PACK_AB R14, R248, R249 ;  /* 0x000000f9f80e723e */ /* 0x002fc600000000ff */
[----:B------:R-:W4:Y:S04]  /*34df0*/  LDL.LU R248, [R1+0xbac] ;  /* 0x000bac0001f87983 */ /* 0x000f280000300800 */
[----:B------:R-:W4:Y:S01]  /*34e00*/  LDL.LU R249, [R1+0xba8] ;  /* 0x000ba80001f97983 */ /* 0x000f220000300800 */
[----:B------:R-:W-:-:S03]  /*34e10*/  F2FP.F16.F32.PACK_AB R15, R247, R246 ;  /* 0x000000f6f70f723e */ /* 0x000fc600000000ff */
[----:B------:R2:W-:Y:S04]  /*34e20*/  STSM.16.M88.4 [R252], R4 ;  /* 0x00000004fc007844 */ /* 0x0005e80000000200 */
[----:B------:R-:W4:Y:S04]  /*34e30*/  LDL.LU R247, [R1+0xc9c] ;  /* 0x000c9c0001f77983 */ /* 0x000f280000300800 */
[----:B------:R-:W4:Y:S01]  /*34e40*/  LDL.LU R246, [R1+0xc98] ;  /* 0x000c980001f67983 */ /* 0x000f220000300800 */
[----:B------:R-:W-:Y:S01]  /*34e50*/  BAR.SYNC.DEFER_BLOCKING 0x0 ;  /* 0x0000000000007b1d */ /* 0x000fe20000010000 */
[----:B------:R-:W-:-:S02]  /*34e60*/  F2FP.F16.F32.PACK_AB R16, R68, R69 ;  /* 0x000000454410723e */ /* 0x000fc400000000ff */
[----:B------:R-:W-:-:S03]  /*34e70*/  F2FP.F16.F32.PACK_AB R17, R66, R67 ;  /* 0x000000434211723e */ /* 0x000fc600000000ff */
[----:B------:R-:W1:Y:S02]  /*34e80*/  LDS.128 R84, [R0] ;  /* 0x0000000000547984 */ /* 0x000e640000000c00 */
[----:B------:R-:W-:Y:S01]  /*34e90*/  BAR.SYNC.DEFER_BLOCKING 0x0 ;  /* 0x0000000000007b1d */ /* 0x000fe20000010000 */
[----:B--2---:R-:W-:-:S05]  /*34ea0*/  F2FP.F16.F32.PACK_AB R7, R245, R244 ;  /* 0x000000f4f507723e */ /* 0x004fca00000000ff */
        /* <DEDUP_REMOVED lines=11> */
[----:B------:R-:W-:Y:S02]  /*34f60*/  F2FP.F16.F32.PACK_AB R11, R236, R237 ;  /* 0x000000edec0b723e */ /* 0x000fe400000000ff */
[----:B------:R-:W-:Y:S01]  /*34f70*/  F2FP.F16.F32.PACK_AB R6, R242, R243 ;  /* 0x000000f3f206723e */ /* 0x000fe200000000ff */
[----:B------:R-:W2:Y:S04]  /*34f80*/  LDL.LU R238, [R1+0xcb4] ;  /* 0x000cb40001ee7983 */ /* 0x000ea80000300800 */
[----:B------:R-:W2:Y:S04]  /*34f90*/  LDL.LU R239, [R1+0xcb0] ;  /* 0x000cb00001ef7983 */ /* 0x000ea80000300800 */
[----:B------:R-:W2:Y:S04]  /*34fa0*/  LDL.LU R236, [R1+0xbdc] ;  /* 0x000bdc0001ec7983 */ /* 0x000ea80000300800 */
[----:B------:R-:W2:Y:S04]  /*34fb0*/  LDL.LU R237, [R1+0xbd8] ;  /* 0x000bd80001ed7983 */ /* 0x000ea80000300800 */
[----:B------:R-:W1:Y:S01]  /*34fc0*/  LDS.128 R80, [R0] ;  /* 0x0000000000507984 */ /* 0x000e620000000c00 */
[----:B------:R-:W-:Y:S01]  /*34fd0*/  F2FP.F16.F32.PACK_AB R8, R60, R61 ;  /* 0x0000003d3c08723e */ /* 0x000fe200000000ff */
[----:B------:R-:W-:Y:S01]  /*34fe0*/  BAR.SYNC.DEFER_BLOCKING 0x0 ;  /* 0x0000000000007b1d */ /* 0x000fe20000010000 */
[----:B------:R-:W-:-:S05]  /*34ff0*/  F2FP.F16.F32.PACK_AB R9, R58, R59 ;  /* 0x0000003b3a09723e */ /* 0x000fca00000000ff */
[----:B------:R-:W2:Y:S04]  /*35000*/  LDL.LU R242, [R1+0xcbc] ;  /* 0x000cbc0001f27983 */ /* 0x000ea80000300800 */
[----:B------:R-:W2:Y:S04]  /*35010*/  LDL.LU R243, [R1+0xcb8] ;  /* 0x000cb80001f37983 */ /* 0x000ea80000300800 */
[----:B------:R2:W-:Y:S01]  /*35020*/  STSM.16.M88.4 [R252], R8 ;  /* 0x00000008fc007844 */ /* 0x0005e20000000200 */
[----:B------:R-:W-:Y:S01]  /*35030*/  BAR.SYNC.DEFER_BLOCKING 0x0 ;  /* 0x0000000000007b1d */ /* 0x000fe20000010000 */
[----:B---3--:R-:W-:-:S05]  /*35040*/  F2FP.F16.F32.PACK_AB R18, R240, R241 ;  /* 0x000000f1f012723e */ /* 0x008fca00000000ff */
[----:B------:R-:W3:Y:S04]  /*35050*/  LDL.LU R240, [R1+0xad0] ;  /* 0x000ad00001f07983 */ /* 0x000ee80000300800 */
[----:B------:R-:W3:Y:S04]  /*35060*/  LDL.LU R241, [R1+0xac8] ;  /* 0x000ac80001f17983 */ /* 0x000ee80000300800 */
[----:B------:R-:W1:Y:S01]  /*35070*/  LDS.128 R72, [R0] ;  /* 0x0000000000487984 */ /* 0x000e620000000c00 */
[----:B----4-:R-:W-:-:S03]  /*35080*/  F2FP.F16.F32.PACK_AB R19, R250, R251 ;  /* 0x000000fbfa13723e */ /* 0x010fc600000000ff */
[----:B------:R-:W4:Y:S04]  /*35090*/  LDL.LU R250, [R1+0xc04] ;  /* 0x000c040001fa7983 */ /* 0x000f280000300800 */
[----:B------:R-:W4:Y:S01]  /*350a0*/  LDL.LU R251, [R1+0xc00] ;  /* 0x000c000001fb7983 */ /* 0x000f220000300800 */
[----:B0-----:R-:W-:-:S03]  /*350b0*/  F2FP.F16.F32.PACK_AB R14, R248, R249 ;  /* 0x000000f9f80e723e */ /* 0x001fc600000000ff */
[----:B------:R-:W3:Y:S04]  /*350c0*/  LDL.LU R248, [R1+0xcd4] ;  /* 0x000cd40001f87983 */ /* 0x000ee80000300800 */
[----:B------:R-:W3:Y:S01]  /*350d0*/  LDL.LU R249, [R1+0xcd0] ;  /* 0x000cd00001f97983 */ /* 0x000ee20000300800 */
[----:B------:R-:W-:-:S03]  /*350e0*/  F2FP.F16.F32.PACK_AB R15, R247, R246 ;  /* 0x000000f6f70f723e */ /* 0x000fc600000000ff */
[----:B------:R-:W3:Y:S04]  /*350f0*/  LDL.LU R247, [R1+0xc0c] ;  /* 0x000c0c0001f77983 */ /* 0x000ee80000300800 */
[----:B------:R-:W3:Y:S01]  /*35100*/  LDL.LU R246, [R1+0xc08] ;  /* 0x000c080001f67983 */ /* 0x000ee20000300800 */
[----:B--2---:R-:W-:-:S03]  /*35110*/  F2FP.F16.F32.PACK_AB R10, R245, R244 ;  /* 0x000000f4f50a723e */ /* 0x004fc600000000ff */
[----:B------:R-:W2:Y:S04]  /*35120*/  LDL.LU R245, [R1+0xcdc] ;  /* 0x000cdc0001f57983 */ /* 0x000ea80000300800 */
[----:B------:R-:W2:Y:S01]  /*35130*/  LDL.LU R244, [R1+0xcd8] ;  /* 0x000cd80001f47983 */ /* 0x000ea20000300800 */
[----:B------:R-:W-:Y:S01]  /*35140*/  F2FP.F16.F32.PACK_AB R4, R56, R57 ;  /* 0x000000393804723e */ /* 0x000fe200000000ff */
[----:B------:R-:W-:Y:S01]  /*35150*/  BAR.SYNC.DEFER_BLOCKING 0x0 ;  /* 0x0000000000007b1d */ /* 0x000fe20000010000 */
[----:B------:R-:W-:Y:S02]  /*35160*/  F2FP.F16.F32.PACK_AB R5, R54, R55 ;  /* 0x000000373605723e */ /* 0x000fe400000000ff */
[----:B------:R-:W-:Y:S02]  /*35170*/  F2FP.F16.F32.PACK_AB R16, R52, R53 ;  /* 0x000000353410723e */ /* 0x000fe400000000ff */
[----:B------:R-:W-:Y:S01]  /*35180*/  F2FP.F16.F32.PACK_AB R17, R50, R51 ;  /* 0x000000333211723e */ /* 0x000fe200000000ff */
[----:B------:R-:W2:Y:S04]  /*35190*/  LDL.LU R230, [R1+0xaf4] ;  /* 0x000af40001e67983 */ /* 0x000ea80000300800 */
[----:B------:R-:W2:Y:S04]  /*351a0*/  LDL.LU R231, [R1+0xaf0] ;  /* 0x000af00001e77983 */ /* 0x000ea80000300800 */
[----:B------:R-:W2:Y:S04]  /*351b0*/  LDL.LU R228, [R1+0xb00] ;  /* 0x000b000001e47983 */ /* 0x000ea80000300800 */
[----:B------:R-:W2:Y:S04]  /*351c0*/  LDL.LU R229, [R1+0xaf8] ;  /* 0x000af80001e57983 */ /* 0x000ea80000300800 */
[----:B------:R0:W-:Y:S01]  /*351d0*/  STSM.16.M88.4 [R252], R4 ;  /* 0x00000004fc007844 */ /* 0x0001e20000000200 */
[----:B------:R-:W-:Y:S01]  /*351e0*/  BAR.SYNC.DEFER_BLOCKING 0x0 ;  /* 0x0000000000007b1d */ /* 0x000fe20000010000 */
[----:B------:R-:W-:-:S02]  /*351f0*/  F2FP.F16.F32.PACK_AB R12, R48, R49 ;  /* 0x00000031300c723e */ /* 0x000fc400000000ff */
[----:B------:R-:W-:-:S03]  /*35200*/  F2FP.F16.F32.PACK_AB R13, R46, R47 ;  /* 0x0000002f2e0d723e */ /* 0x000fc600000000ff */
[----:B------:R-:W2:Y:S04]  /*35210*/  LDL.LU R234, [R1+0xc24] ;  /* 0x000c240001ea7983 */ /* 0x000ea80000300800 */
[----:B------:R-:W2:Y:S04]  /*35220*/  LDL.LU R235, [R1+0xc20] ;  /* 0x000c200001eb7983 */ /* 0x000ea80000300800 */
[----:B------:R-:W2:Y:S04]  /*35230*/  LDL.LU R232, [R1+0xce4] ;  /* 0x000ce40001e87983 */ /* 0x000ea80000300800 */
[----:B------:R-:W2:Y:S04]  /*35240*/  LDL.LU R233, [R1+0xce0] ;  /* 0x000ce00001e97983 */ /* 0x000ea80000300800 */
[----:B------:R-:W1:Y:S01]  /*35250*/  LDS.128 R68, [R0] ;  /* 0x0000000000447984 */ /* 0x000e620000000c00 */
[----:B------:R-:W-:Y:S06]  /*35260*/  BAR.SYNC.DEFER_BLOCKING 0x0 ;  /* 0x0000000000007b1d */ /* 0x000fec0000010000 */
[----:B------:R4:W-:Y:S02]  /*35270*/  STSM.16.M88.4 [R252], R16 ;  /* 0x00000010fc007844 */ /* 0x0009e40000000200 */
[----:B------:R-:W-:Y:S01]  /*35280*/  BAR.SYNC.DEFER_BLOCKING 0x0 ;  /* 0x0000000000007b1d */ /* 0x000fe20000010000 */
[----:B------:R-:W-:-:S02]  /*35290*/  F2FP.F16.F32.PACK_AB R11, R238, R239 ;  /* 0x000000efee0b723e */ /* 0x000fc400000000ff */
[----:B0-----:R-:W-:-:S03]  /*352a0*/  F2FP.F16.F32.PACK_AB R6, R236, R237 ;  /* 0x000000edec06723e */ /* 0x001fc600000000ff */
[----:B------:R-:W2:Y:S01]  /*352b0*/  LDL.LU R238, [R1+0xc2c] ;  /* 0x000c2c0001ee7983 */ /* 0x000ea20000300800 */
[----:B------:R-:W-:-:S03]  /*352c0*/  F2FP.F16.F32.PACK_AB R7, R242, R243 ;  /* 0x000000f3f207723e */ /* 0x000fc600000000ff */
[----:B------:R-:W2:Y:S04]  /*352d0*/  LDL.LU R239, [R1+0xc28] ;  /* 0x000c280001ef7983 */ /* 0x000ea80000300800 */
[----:B------:R-:W2:Y:S04]  /*352e0*/  LDL.LU R236, [R1+0xcec] ;  /* 0x000cec0001ec7983 */ /* 0x000ea80000300800 */
[----:B------:R-:W2:Y:S04]  /*352f0*/  LDL.LU R237, [R1+0xce8] ;  /* 0x000ce80001ed7983 */ /* 0x000ea80000300800 */
[----:B------:R-:W0:Y:S01]  /*35300*/  LDS.128 R64, [R0] ;  /* 0x0000000000407984 */ /* 0x000e220000000c00 */
[----:B------:R-:W-:Y:S06]  /*35310*/  BAR.SYNC.DEFER_BLOCKING 0x0 ;  /* 0x0000000000007b1d */ /* 0x000fec0000010000 */
[----:B------:R-:W2:Y:S04]  /*35320*/  LDL.LU R242, [R1+0xb24] ;  /* 0x000b240001f27983 */ /* 0x000ea80000300800 */
[----:B------:R-:W2:Y:S04]  /*35330*/  LDL.LU R243, [R1+0xb20] ;  /* 0x000b200001f37983 */ /* 0x000ea80000300800 */
[----:B------:R3:W-:Y:S01]  /*35340*/  STSM.16.M88.4 [R252], R12 ;  /* 0x0000000cfc007844 */ /* 0x0007e20000000200 */
[----:B------:R-:W-:Y:S01]  /*35350*/  BAR.SYNC.DEFER_BLOCKING 0x0 ;  /* 0x0000000000007b1d */ /* 0x000fe20000010000 */
[----:B----4-:R-:W-:-:S02]  /*35360*/  F2FP.F16.F32.PACK_AB R18, R250, R251 ;  /* 0x000000fbfa12723e */ /* 0x010fc400000000ff */
[----:B---3--:R-:W-:-:S03]  /*35370*/  F2FP.F16.F32.PACK_AB R13, R240, R241 ;  /* 0x000000f1f00d723e */ /* 0x008fc600000000ff */
[----:B------:R-:W3:Y:S04]  /*35380*/  LDL.LU R240, [R1+0xb30] ;  /* 0x000b300001f07983 */ /* 0x000ee80000300800 */
[----:B------:R-:W3:Y:S01]  /*35390*/  LDL.LU R241, [R1+0xb28] ;  /* 0x000b280001f17983 */ /* 0x000ee20000300800 */
[----:B------:R-:W-:-:S03]  /*353a0*/  F2FP.F16.F32.PACK_AB R19, R248, R249 ;  /* 0x000000f9f813723e */ /* 0x000fc600000000ff */
[----:B------:R-:W4:Y:S04]  /*353b0*/  LDL.LU R250, [R1+0xc44] ;  /* 0x000c440001fa7983 */ /* 0x000f280000300800 */
[----:B------:R-:W4:Y:S04]  /*353c0*/  LDL.LU R251, [R1+0xc40] ;  /* 0x000c400001fb7983 */ /* 0x000f280000300800 */
[----:B------:R-:W3:Y:S01]  /*353d0*/  LDL.LU R248, [R1+0xcf4] ;  /* 0x000cf40001f87983 */ /* 0x000ee20000300800 */
[----:B------:R-:W-:-:S03]  /*353e0*/  F2FP.F16.F32.PACK_AB R14, R247, R246 ;  /* 0x000000f6f70e723e */ /* 0x000fc600000000ff */
[----:B------:R-:W3:Y:S04]  /*353f0*/  LDL.LU R249, [R1+0xcf0] ;  /* 0x000cf00001f97983 */ /* 0x000ee80000300800 */
[----:B------:R-:W3:Y:S04]  /*35400*/  LDL.LU R247, [R1+0xc4c] ;  /* 0x000c4c0001f77983 */ /* 0x000ee80000300800 */
[----:B------:R-:W3:Y:S04]  /*35410*/  LDL.LU R246, [R1+0xc48] ;  /* 0x000c480001f67983 */ /* 0x000ee80000300800 */
[----:B------:R-:W0:Y:S01]  /*35420*/  LDS.128 R52, [R0] ;  /* 0x0000000000347984 */ /* 0x000e220000000c00 */
[----:B--2---:R-:W-:-:S03]  /*35430*/  F2FP.F16.F32.PACK_AB R15, R245, R244 ;  /* 0x000000f4f50f723e */ /* 0x004fc600000000ff */
[----:B------:R-:W2:Y:S04]  /*35440*/  LDL.LU R245, [R1+0xcfc] ;  /* 0x000cfc0001f57983 */ /* 0x000ea80000300800 */
[----:B------:R-:W2:Y:S01]  /*35450*/  LDL.LU R244, [R1+0xcf8] ;  /* 0x000cf80001f47983 */ /* 0x000ea20000300800 */
[----:B------:R-:W-:Y:S01]  /*35460*/  F2FP.F16.F32.PACK_AB R8, R44, R45 ;  /* 0x0000002d2c08723e */ /* 0x000fe200000000ff */
[----:B------:R-:W-:Y:S01]  /*35470*/  BAR.SYNC.DEFER_BLOCKING 0x0 ;  /* 0x0000000000007b1d */ /* 0x000fe20000010000 */
[----:B------:R-:W-:Y:S02]  /*35480*/  F2FP.F16.F32.PACK_AB R9, R42, R43 ;  /* 0x0000002b2a09723e */ /* 0x000fe400000000ff */
[----:B------:R-:W-:Y:S02]  /*35490*/  F2FP.F16.F32.PACK_AB R4, R40, R41 ;  /* 0x000000292804723e */ /* 0x000fe400000000ff */
[----:B------:R-:W-:-:S02]  /*354a0*/  F2FP.F16.F32.PACK_AB R5, R38, R39 ;  /* 0x000000272605723e */ /* 0x000fc400000000ff */
[----:B------:R-:W-:Y:S01]  /*354b0*/  F2FP.F16.F32.PACK_AB R16, R36, R37 ;  /* 0x000000252410723e */ /* 0x000fe200000000ff */
[----:B------:R-:W2:Y:S01]  /*354c0*/  LDL.LU R226, [R1+0xb54] ;  /* 0x000b540001e27983 */ /* 0x000ea20000300800 */
[----:B------:R-:W-:-:S03]  /*354d0*/  F2FP.F16.F32.PACK_AB R17, R34, R35 ;  /* 0x000000232211723e */ /* 0x000fc600000000ff */
[----:B------:R-:W2:Y:S04]  /*354e0*/  LDL.LU R227, [R1+0xb50] ;  /* 0x000b500001e37983 */ /* 0x000ea80000300800 */
[----:B------:R-:W2:Y:S04]  /*354f0*/  LDL.LU R224, [R1+0xb60] ;  /* 0x000b600001e07983 */ /* 0x000ea80000300800 */
[----:B------:R-:W2:Y:S04]  /*35500*/  LDL.LU R225, [R1+0xb58] ;  /* 0x000b580001e17983 */ /* 0x000ea80000300800 */
[----:B------:R1:W-:Y:S01]  /*35510*/  STSM.16.M88.4 [R252], R8 ;  /* 0x00000008fc007844 */ /* 0x0003e20000000200 */
[----:B------:R-:W-:Y:S06]  /*35520*/  BAR.SYNC.DEFER_BLOCKING 0x0 ;  /* 0x0000000000007b1d */ /* 0x000fec0000010000 */
[----:B------:R-:W0:Y:S02]  /*35530*/  LDS.128 R60, [R0] ;  /* 0x00000000003c7984 */ /* 0x000e240000000c00 */
[----:B------:R-:W-:Y:S06]  /*35540*/  BAR.SYNC.DEFER_BLOCKING 0x0 ;  /* 0x0000000000007b1d */ /* 0x000fec0000010000 */
[----:B------:R1:W-:Y:S02]  /*35550*/  STSM.16.M88.4 [R252], R4 ;  /* 0x00000004fc007844 */ /* 0x0003e40000000200 */
[----:B------:R-:W-:Y:S06]  /*35560*/  BAR.SYNC.DEFER_BLOCKING 0x0 ;  /* 0x0000000000007b1d */ /* 0x000fec0000010000 */
[----:B------:R-:W0:Y:S02]  /*35570*/  LDS.128 R56, [R0] ;  /* 0x0000000000387984 */ /* 0x000e240000000c00 */
[----:B------:R-:W-:Y:S06]  /*35580*/  BAR.SYNC.DEFER_BLOCKING 0x0 ;  /* 0x0000000000007b1d */ /* 0x000fec0000010000 */
[----:B------:R0:W-:Y:S02]  /*35590*/  STSM.16.M88.4 [R252], R16 ;  /* 0x00000010fc007844 */ /* 0x0001e40000000200 */
[----:B------:R-:W-:Y:S01]  /*355a0*/  BAR.SYNC.DEFER_BLOCKING 0x0 ;  /* 0x0000000000007b1d */ /* 0x000fe20000010000 */
[----:B-1----:R-:W-:-:S02]  /*355b0*/  F2FP.F16.F32.PACK_AB R9, R230, R231 ;  /* 0x000000e7e609723e */ /* 0x002fc400000000ff */
[----:B------:R-:W-:Y:S02]  /*355c0*/  F2FP.F16.F32.PACK_AB R5, R228, R229 ;  /* 0x000000e5e405723e */ /* 0x000fe400000000ff */
[----:B------:R-:W-:Y:S01]  /*355d0*/  F2FP.F16.F32.PACK_AB R10, R234, R235 ;  /* 0x000000ebea0a723e */ /* 0x000fe200000000ff */
[----:B------:R-:W2:Y:S01]  /*355e0*/  LDL.LU R230, [R1+0xc64] ;  /* 0x000c640001e67983 */ /* 0x000ea20000300800 */
[----:B------:R-:W-:-:S03]  /*355f0*/  F2FP.F16.F32.PACK_AB R12, R32, R33 ;  /* 0x00000021200c723e */ /* 0x000fc600000000ff */
[----:B------:R-:W2:Y:S01]  /*35600*/  LDL.LU R231, [R1+0xc60] ;  /* 0x000c600001e77983 */ /* 0x000ea20000300800 */
[----:B------:R-:W-:-:S03]  /*35610*/  F2FP.F16.F32.PACK_AB R11, R232, R233 ;  /* 0x000000e9e80b723e */ /* 0x000fc600000000ff */
[----:B------:R-:W2:Y:S04]  /*35620*/  LDL.LU R228, [R1+0xd04] ;  /* 0x000d040001e47983 */ /* 0x000ea80000300800 */
[----:B------:R-:W2:Y:S04]  /*35630*/  LDL.LU R229, [R1+0xd00] ;  /* 0x000d000001e57983 */ /* 0x000ea80000300800 */
[----:B------:R-:W1:Y:S01]  /*35640*/  LDS.128 R48, [R0] ;  /* 0x0000000000307984 */ /* 0x000e620000000c00 */
[----:B------:R-:W-:Y:S01]  /*35650*/  BAR.SYNC.DEFER_BLOCKING 0x0 ;  /* 0x0000000000007b1d */ /* 0x000fe20000010000 */
[----:B------:R-:W-:-:S02]  /*35660*/  F2FP.F16.F32.PACK_AB R6, R238, R239 ;  /* 0x000000efee06723e */ /* 0x000fc400000000ff */
[----:B------:R-:W-:-:S03]  /*35670*/  F2FP.F16.F32.PACK_AB R7, R236, R237 ;  /* 0x000000edec07723e */ /* 0x000fc600000000ff */
[----:B------:R-:W2:Y:S04]  /*35680*/  LDL.LU R234, [R1+0xc6c] ;  /* 0x000c6c0001ea7983 */ /* 0x000ea80000300800 */
[----:B------:R-:W2:Y:S04]  /*35690*/  LDL.LU R235, [R1+0xc68] ;  /* 0x000c680001eb7983 */ /* 0x000ea80000300800 */
[----:B------:R-:W2:Y:S01]  /*356a0*/  LDL.LU R232, [R1+0xd0c] ;  /* 0x000d0c0001e87983 */ /* 0x000ea20000300800 */
[----:B0-----:R-:W-:-:S03]  /*356b0*/  F2FP.F16.F32.PACK_AB R17, R242, R243 ;  /* 0x000000f3f211723e */ /* 0x001fc600000000ff */
[----:B------:R-:W2:Y:S04]  /*356c0*/  LDL.LU R233, [R1+0xd08] ;  /* 0x000d080001e97983 */ /* 0x000ea80000300800 */
[----:B------:R-:W2:Y:S04]  /*356d0*/  LDL R238, [R1+0x28] ;  /* 0x0000280001ee7983 */ /* 0x000ea80000100800 */
[----:B------:R-:W2:Y:S04]  /*356e0*/  LDL R239, [R1+0x20] ;  /* 0x0000200001ef7983 */ /* 0x000ea80000100800 */
[----:B------:R3:W-:Y:S04]  /*356f0*/  STSM.16.M88.4 [R252], R12 ;  /* 0x0000000cfc007844 */ /* 0x0007e80000000200 */
[----:B------:R-:W2:Y:S04]  /*35700*/  LDL.LU R236, [R1+0xb84] ;  /* 0x000b840001ec7983 */ /* 0x000ea80000300800 */
[----:B------:R-:W2:Y:S04]  /*35710*/  LDL.LU R237, [R1+0xb80] ;  /* 0x000b800001ed7983 */ /* 0x000ea80000300800 */
[----:B------:R-:W2:Y:S01]  /*35720*/  LDL R242, [R1+0x38] ;  /* 0x0000380001f27983 */ /* 0x000ea20000100800 */
[----:B----4-:R-:W-:-:S02]  /*35730*/  F2FP.F16.F32.PACK_AB R18, R250, R251 ;  /* 0x000000fbfa12723e */ /* 0x010fc400000000ff */
[----:B---3--:R-:W-:Y:S01]  /*35740*/  F2FP.F16.F32.PACK_AB R13, R240, R241 ;  /* 0x000000f1f00d723e */ /* 0x008fe200000000ff */
[----:B------:R-:W-:Y:S01]  /*35750*/  BAR.SYNC.DEFER_BLOCKING 0x0 ;  /* 0x0000000000007b1d */ /* 0x000fe20000010000 */
[----:B------:R-:W-:Y:S02]  /*35760*/  F2FP.F16.F32.PACK_AB R19, R248, R249 ;  /* 0x000000f9f813723e */ /* 0x000fe400000000ff */
[----:B------:R-:W-:-:S03]  /*35770*/  F2FP.F16.F32.PACK_AB R14, R247, R246 ;  /* 0x000000f6f70e723e */ /* 0x000fc600000000ff */
[----:B------:R-:W0:Y:S01]  /*35780*/  LDS.128 R44, [R0] ;  /* 0x00000000002c7984 */ /* 0x000e220000000c00 */
[----:B--2---:R-:W-:-:S03]  /*35790*/  F2FP.F16.F32.PACK_AB R15, R245, R244 ;  /* 0x000000f4f50f723e */ /* 0x004fc600000000ff */
[----:B------:R-:W2:Y:S04]  /*357a0*/  LDL R244, [R1+0x30] ;  /* 0x0000300001f47983 */ /* 0x000ea80000100800 */
[----:B------:R-:W3:Y:S04]  /*357b0*/  LDL.LU R243, [R1+0xb90] ;  /* 0x000b900001f37983 */ /* 0x000ee80000300800 */
[----:B------:R-:W3:Y:S04]  /*357c0*/  LDL.LU R245, [R1+0xb88] ;  /* 0x000b880001f57983 */ /* 0x000ee80000300800 */
[----:B------:R-:W4:Y:S04]  /*357d0*/  LDL.LU R240, [R1+0xc84] ;  /* 0x000c840001f07983 */ /* 0x000f280000300800 */
[----:B------:R-:W4:Y:S04]  /*357e0*/  LDL.LU R241, [R1+0xc80] ;  /* 0x000c800001f17983 */ /* 0x000f280000300800 */
[----:B------:R-:W4:Y:S04]  /*357f0*/  LDL.LU R250, [R1+0xd14] ;  /* 0x000d140001fa7983 */ /* 0x000f280000300800 */
[----:B------:R-:W4:Y:S04]  /*35800*/  LDL.LU R251, [R1+0xd10] ;  /* 0x000d100001fb7983 */ /* 0x000f280000300800 */
[----:B------:R-:W3:Y:S04]  /*35810*/  LDL.LU R248, [R1+0xc8c] ;  /* 0x000c8c0001f87983 */ /* 0x000ee80000300800 */
[----:B------:R-:W3:Y:S04]  /*35820*/  LDL.LU R246, [R1+0xc88] ;  /* 0x000c880001f67983 */ /* 0x000ee80000300800 */
[----:B------:R-:W4:Y:S04]  /*35830*/  LDL.LU R249, [R1+0xd1c] ;  /* 0x000d1c0001f97983 */ /* 0x000f280000300800 */
[----:B------:R-:W4:Y:S01]  /*35840*/  LDL.LU R247, [R1+0xd18] ;  /* 0x000d180001f77983 */ /* 0x000f220000300800 */
[----:B------:R-:W-:Y:S01]  /*35850*/  F2FP.F16.F32.PACK_AB R8, R28, R29 ;  /* 0x0000001d1c08723e */ /* 0x000fe200000000ff */
[----:B------:R-:W-:Y:S06]  /*35860*/  BAR.SYNC.DEFER_BLOCKING 0x0 ;  /* 0x0000000000007b1d */ /* 0x000fec0000010000 */
[----:B------:R1:W-:Y:S02]  /*35870*/  STSM.16.M88.4 [R252], R8 ;  /* 0x00000008fc007844 */ /* 0x0003e40000000200 */
[----:B------:R-:W-:Y:S01]  /*35880*/  BAR.SYNC.DEFER_BLOCKING 0x0 ;  /* 0x0000000000007b1d */ /* 0x000fe20000010000 */
[----:B------:R-:W-:-:S05]  /*35890*/  F2FP.F16.F32.PACK_AB R4, R24, R25 ;  /* 0x000000191804723e */ /* 0x000fca00000000ff */
[----:B------:R-:W0:Y:S02]  /*358a0*/  LDS.128 R32, [R0] ;  /* 0x0000000000207984 */ /* 0x000e240000000c00 */
[----:B------:R-:W-:Y:S06]  /*358b0*/  BAR.SYNC.DEFER_BLOCKING 0x0 ;  /* 0x0000000000007b1d */ /* 0x000fec0000010000 */
[----:B------:R1:W-:Y:S02]  /*358c0*/  STSM.16.M88.4 [R252], R4 ;  /* 0x00000004fc007844 */ /* 0x0003e40000000200 */
[----:B------:R-:W-:Y:S01]  /*358d0*/  BAR.SYNC.DEFER_BLOCKING 0x0 ;  /* 0x0000000000007b1d */ /* 0x000fe20000010000 */
[----:B-1----:R-:W-:-:S02]  /*358e0*/  F2FP.F16.F32.PACK_AB R9, R226, R227 ;  /* 0x000000e3e209723e */ /* 0x002fc400000000ff */
[----:B------:R-:W-:-:S03]  /*358f0*/  F2FP.F16.F32.PACK_AB R16, R20, R21 ;  /* 0x000000151410723e */ /* 0x000fc600000000ff */
[----:B------:R-:W1:Y:S02]  /*35900*/  LDS.128 R40, [R0] ;  /* 0x0000000000287984 */ /* 0x000e640000000c00 */
[----:B------:R-:W-:Y:S01]  /*35910*/  BAR.SYNC.DEFER_BLOCKING 0x0 ;  /* 0x0000000000007b1d */ /* 0x000fe20000010000 */
[----:B------:R-:W-:Y:S02]  /*35920*/  F2FP.F16.F32.PACK_AB R5, R224, R225 ;  /* 0x000000e1e005723e */ /* 0x000fe400000000ff */
[----:B------:R-:W-:Y:S02]  /*35930*/  F2FP.F16.F32.PACK_AB R10, R230, R231 ;  /* 0x000000e7e60a723e */ /* 0x000fe400000000ff */
[----:B------:R-:W-:Y:S01]  /*35940*/  F2FP.F16.F32.PACK_AB R11, R228, R229 ;  /* 0x000000e5e40b723e */ /* 0x000fe200000000ff */
[----:B------:R0:W-:Y:S01]  /*35950*/  STSM.16.M88.4 [R252], R16 ;  /* 0x00000010fc007844 */ /* 0x0001e20000000200 */
[----:B------:R-:W-:Y:S01]  /*35960*/  F2FP.F16.F32.PACK_AB R6, R234, R235 ;  /* 0x000000ebea06723e */ /* 0x000fe200000000ff */
[----:B------:R-:W-:Y:S01]  /*35970*/  BAR.SYNC.DEFER_BLOCKING 0x0 ;  /* 0x0000000000007b1d */ /* 0x000fe20000010000 */
[----:B------:R-:W-:-:S02]  /*35980*/  F2FP.F16.F32.PACK_AB R7, R232, R233 ;  /* 0x000000e9e807723e */ /* 0x000fc400000000ff */
[----:B0-----:R-:W-:-:S03]  /*35990*/  F2FP.F16.F32.PACK_AB R16, R238, R239 ;  /* 0x000000efee10723e */ /* 0x001fc600000000ff */
[----:B------:R-:W0:Y:S01]  /*359a0*/  LDS.128 R36, [R0] ;  /* 0x0000000000247984 */ /* 0x000e220000000c00 */
[----:B------:R-:W-:Y:S02]  /*359b0*/  F2FP.F16.F32.PACK_AB R17, R236, R237 ;  /* 0x000000edec11723e */ /* 0x000fe400000000ff */
[----:B--2---:R-:W-:Y:S02]  /*359c0*/  F2FP.F16.F32.PACK_AB R244, R242, R244 ;  /* 0x000000f4f2f4723e */ /* 0x004fe400000000ff */
[----:B---3--:R-:W-:Y:S02]  /*359d0*/  F2FP.F16.F32.PACK_AB R246, R248, R246 ;  /* 0x000000f6f8f6723e */ /* 0x008fe400000000ff */
[----:B------:R-:W2:Y:S01]  /*359e0*/  LDL R248, [R1+0x48] ;  /* 0x0000480001f87983 */ /* 0x000ea20000100800 */
[----:B----4-:R-:W-:-:S03]  /*359f0*/  F2FP.F16.F32.PACK_AB R247, R249, R247 ;  /* 0x000000f7f9f7723e */ /* 0x010fc600000000ff */
[----:B------:R-:W2:Y:S04]  /*35a00*/  LDL R249, [R1+0x40] ;  /* 0x0000400001f97983 */ /* 0x000ea80000100800 */
[----:B------:R-:W3:Y:S04]  /*35a10*/  LDL.LU R216, [R1+0xbb4] ;  /* 0x000bb40001d87983 */ /* 0x000ee80000300800 */
[----:B------:R-:W3:Y:S04]  /*35a20*/  LDL.LU R217, [R1+0xbb0] ;  /* 0x000bb00001d97983 */ /* 0x000ee80000300800 */
[----:B------:R-:W4:Y:S04]  /*35a30*/  LDL R222, [R1+0x58] ;  /* 0x0000580001de7983 */ /* 0x000f280000100800 */
[----:B------:R-:W4:Y:S04]  /*35a40*/  LDL R223, [R1+0x50] ;  /* 0x0000500001df7983 */ /* 0x000f280000100800 */
        /* <DEDUP_REMOVED lines=10> */
[----:B------:R-:W4:Y:S04]  /*35af0*/  LDL R234, [R1+0x68] ;  /* 0x0000680001ea7983 */ /* 0x000f280000100800 */
[----:B------:R-:W4:Y:S04]  /*35b00*/  LDL R235, [R1+0x60] ;  /* 0x0000600001eb7983 */ /* 0x000f280000100800 */
[----:B------:R-:W4:Y:S04]  /*35b10*/  LDL.LU R232, [R1+0xbe4] ;  /* 0x000be40001e87983 */ /* 0x000f280000300800 */
[----:B------:R-:W4:Y:S04]  /*35b20*/  LDL.LU R233, [R1+0xbe0] ;  /* 0x000be00001e97983 */ /* 0x000f280000300800 */
[----:B------:R-:W4:Y:S04]  /*35b30*/  LDL.LU R238, [R1+0xab8] ;  /* 0x000ab80001ee7983 */ /* 0x000f280000300800 */
[----:B------:R-:W4:Y:S04]  /*35b40*/  LDL.LU R239, [R1+0xab0] ;  /* 0x000ab00001ef7983 */ /* 0x000f280000300800 */
[----:B------:R-:W3:Y:S04]  /*35b50*/  LDL.LU R236, [R1+0xbf0] ;  /* 0x000bf00001ec7983 */ /* 0x000ee80000300800 */
[----:B------:R-:W3:Y:S01]  /*35b60*/  LDL.LU R242, [R1+0xbe8] ;  /* 0x000be80001f27983 */ /* 0x000ee20000300800 */
[----:B------:R-:W-:Y:S01]  /*35b70*/  F2FP.F16.F32.PACK_AB R12, R23, R22 ;  /* 0x00000016170c723e */ /* 0x000fe200000000ff */
[----:B------:R-:W-:Y:S01]  /*35b80*/  BAR.SYNC.DEFER_BLOCKING 0x0 ;  /* 0x0000000000007b1d */ /* 0x000fe20000010000 */
[----:B------:R-:W-:-:S02]  /*35b90*/  F2FP.F16.F32.PACK_AB R4, R31, R30 ;  /* 0x0000001e1f04723e */ /* 0x000fc400000000ff */
[----:B------:R-:W-:Y:S02]  /*35ba0*/  F2FP.F16.F32.PACK_AB R245, R243, R245 ;  /* 0x000000f5f3f5723e */ /* 0x000fe400000000ff */
[----:B------:R-:W-:Y:S01]  /*35bb0*/  F2FP.F16.F32.PACK_AB R18, R240, R241 ;  /* 0x000000f1f012723e */ /* 0x000fe200000000ff */
[----:B------:R-:W4:Y:S01]  /*35bc0*/  LDL.LU R237, [R1+0xcc4] ;  /* 0x000cc40001ed7983 */ /* 0x000f220000300800 */
[----:B------:R-:W-:-:S03]  /*35bd0*/  F2FP.F16.F32.PACK_AB R8, R27, R26 ;  /* 0x0000001a1b08723e */ /* 0x000fc600000000ff */
[----:B------:R-:W4:Y:S04]  /*35be0*/  LDL.LU R243, [R1+0xcc0] ;  /* 0x000cc00001f37983 */ /* 0x000f280000300800 */
[----:B------:R-:W4:Y:S04]  /*35bf0*/  LDL.LU R240, [R1+0xd34] ;  /* 0x000d340001f07983 */ /* 0x000f280000300800 */
[----:B------:R-:W4:Y:S04]  /*35c00*/  LDL.LU R241, [R1+0xd30] ;  /* 0x000d300001f17983 */ /* 0x000f280000300800 */
[----:B------:R-:W-:Y:S01]  /*35c10*/  STSM.16.M88.4 [R252], R12 ;  /* 0x0000000cfc007844 */ /* 0x000fe20000000200 */
[----:B------:R-:W-:Y:S06]  /*35c20*/  BAR.SYNC.DEFER_BLOCKING 0x0 ;  /* 0x0000000000007b1d */ /* 0x000fec0000010000 */
[----:B------:R-:W0:Y:S02]  /*35c30*/  LDS.128 R28, [R0] ;  /* 0x00000000001c7984 */ /* 0x000e240000000c00 */
[----:B------:R-:W-:Y:S06]  /*35c40*/  BAR.SYNC.DEFER_BLOCKING 0x0 ;  /* 0x0000000000007b1d */ /* 0x000fec0000010000 */
[----:B------:R2:W-:Y:S02]  /*35c50*/  STSM.16.M88.4 [R252], R8 ;  /* 0x00000008fc007844 */ /* 0x0005e40000000200 */
[----:B------:R-:W-:Y:S01]  /*35c60*/  BAR.SYNC.DEFER_BLOCKING 0x0 ;  /* 0x0000000000007b1d */ /* 0x000fe20000010000 */
[----:B------:R-:W-:-:S05]  /*35c70*/  F2FP.F16.F32.PACK_AB R19, R250, R251 ;  /* 0x000000fbfa13723e */ /* 0x000fca00000000ff */
[----:B------:R-:W4:Y:S04]  /*35c80*/  LDL.LU R250, [R1+0xccc] ;  /* 0x000ccc0001fa7983 */ /* 0x000f280000300800 */
[----:B------:R-:W4:Y:S04]  /*35c90*/  LDL.LU R251, [R1+0xcc8] ;  /* 0x000cc80001fb7983 */ /* 0x000f280000300800 */
[----:B------:R-:W0:Y:S01]  /*35ca0*/  LDS.128 R24, [R0] ;  /* 0x0000000000187984 */ /* 0x000e220000000c00 */
[----:B------:R-:W-:Y:S06]  /*35cb0*/  BAR.SYNC.DEFER_BLOCKING 0x0 ;  /* 0x0000000000007b1d */ /* 0x000fec0000010000 */
[----:B------:R1:W-:Y:S02]  /*35cc0*/  STSM.16.M88.4 [R252], R4 ;  /* 0x00000004fc007844 */ /* 0x0003e40000000200 */
[----:B------:R-:W-:Y:S06]  /*35cd0*/  BAR.SYNC.DEFER_BLOCKING 0x0 ;  /* 0x0000000000007b1d */ /* 0x000fec0000010000 */
[----:B------:R-:W0:Y:S02]  /*35ce0*/  LDS.128 R12, [R0] ;  /* 0x00000000000c7984 */ /* 0x000e240000000c00 */
[----:B------:R-:W-:Y:S01]  /*35cf0*/  BAR.SYNC.DEFER_BLOCKING 0x0 ;  /* 0x0000000000007b1d */ /* 0x000fe20000010000 */
[----:B--2---:R-:W-:-:S05]  /*35d00*/  F2FP.F16.F32.PACK_AB R8, R248, R249 ;  /* 0x000000f9f808723e */ /* 0x004fca00000000ff */
[----:B------:R-:W2:Y:S04]  /*35d10*/  LDL.LU R248, [R1+0xd3c] ;  /* 0x000d3c0001f87983 */ /* 0x000ea80000300800 */
[----:B------:R-:W2:Y:S04]  /*35d20*/  LDL.LU R249, [R1+0xd38] ;  /* 0x000d380001f97983 */ /* 0x000ea80000300800 */
[----:B------:R-:W2:Y:S04]  /*35d30*/  LDL.LU R213, [R1+0x10] ;  /* 0x0000100001d57983 */ /* 0x000ea80000300800 */
[----:B------:R-:W-:Y:S01]  /*35d40*/  STSM.16.M88.4 [R252], R16 ;  /* 0x00000010fc007844 */ /* 0x000fe20000000200 */
[----:B------:R-:W-:Y:S06]  /*35d50*/  BAR.SYNC.DEFER_BLOCKING 0x0 ;  /* 0x0000000000007b1d */ /* 0x000fec0000010000 */
[----:B------:R-:W0:Y:S02]  /*35d60*/  LDS.128 R20, [R0] ;  /* 0x0000000000147984 */ /* 0x000e240000000c00 */
[----:B------:R-:W-:Y:S01]  /*35d70*/  BAR.SYNC.DEFER_BLOCKING 0x0 ;  /* 0x0000000000007b1d */ /* 0x000fe20000010000 */
[----:B---3--:R-:W-:-:S05]  /*35d80*/  F2FP.F16.F32.PACK_AB R209, R236, R242 ;  /* 0x000000f2ecd1723e */ /* 0x008fca00000000ff */
[----:B------:R-:W3:Y:S04]  /*35d90*/  LDL.LU R242, [R1+0x14] ;  /* 0x0000140001f27983 */ /* 0x000ee80000300800 */
[----:B------:R-:W3:Y:S04]  /*35da0*/  LDL.LU.64 R214, [R1+0x438] ;  /* 0x0004380001d67983 */ /* 0x000ee80000300a00 */
[----:B------:R0:W-:Y:S01]  /*35db0*/  STSM.16.M88.4 [R252], R244 ;  /* 0x000000f4fc007844 */ /* 0x0001e20000000200 */
[----:B------:R-:W-:Y:S01]  /*35dc0*/  BAR.SYNC.DEFER_BLOCKING 0x0 ;  /* 0x0000000000007b1d */ /* 0x000fe20000010000 */
[----:B------:R-:W-:-:S02]  /*35dd0*/  F2FP.F16.F32.PACK_AB R9, R216, R217 ;  /* 0x000000d9d809723e */ /* 0x000fc400000000ff */
[----:B----4-:R-:W-:-:S03]  /*35de0*/  F2FP.F16.F32.PACK_AB R10, R226, R227 ;  /* 0x000000e3e20a723e */ /* 0x010fc600000000ff */
[----:B------:R-:W4:Y:S01]  /*35df0*/  LDS.128 R16, [R0] ;  /* 0x0000000000107984 */ /* 0x000f220000000c00 */
[----:B------:R-:W-:Y:S01]  /*35e00*/  F2FP.F16.F32.PACK_AB R11, R224, R225 ;  /* 0x000000e1e00b723e */ /* 0x000fe200000000ff */
[----:B------:R-:W-:Y:S06]  /*35e10*/  BAR.SYNC.DEFER_BLOCKING 0x0 ;  /* 0x0000000000007b1d */ /* 0x000fec0000010000 */
[----:B------:R-:W-:Y:S02]  /*35e20*/  STSM.16.M88.4 [R252], R8 ;  /* 0x00000008fc007844 */ /* 0x000fe40000000200 */
[----:B------:R-:W-:Y:S01]  /*35e30*/  BAR.SYNC.DEFER_BLOCKING 0x0 ;  /* 0x0000000000007b1d */ /* 0x000fe20000010000 */
[----:B-1----:R-:W-:-:S02]  /*35e40*/  F2FP.F16.F32.PACK_AB R4, R222, R223 ;  /* 0x000000dfde04723e */ /* 0x002fc400000000ff */
[----:B------:R-:W-:-:S03]  /*35e50*/  F2FP.F16.F32.PACK_AB R5, R220, R221 ;  /* 0x000000dddc05723e */ /* 0x000fc600000000ff */
[----:B------:R-:W1:Y:S01]  /*35e60*/  LDS.128 R8, [R0] ;  /* 0x0000000000087984 */ /* 0x000e620000000c00 */
[----:B------:R-:W-:Y:S02]  /*35e70*/  F2FP.F16.F32.PACK_AB R6, R230, R231 ;  /* 0x000000e7e606723e */ /* 0x000fe400000000ff */
[----:B------:R-:W-:Y:S01]  /*35e80*/  F2FP.F16.F32.PACK_AB R7, R228, R229 ;  /* 0x000000e5e407723e */ /* 0x000fe200000000ff */
[----:B------:R-:W-:Y:S06]  /*35e90*/  BAR.SYNC.DEFER_BLOCKING 0x0 ;  /* 0x0000000000007b1d */ /* 0x000fec0000010000 */
[----:B------:R-:W-:Y:S02]  /*35ea0*/  STSM.16.M88.4 [R252], R4 ;  /* 0x00000004fc007844 */ /* 0x000fe40000000200 */
[----:B------:R-:W-:Y:S01]  /*35eb0*/  BAR.SYNC.DEFER_BLOCKING 0x0 ;  /* 0x0000000000007b1d */ /* 0x000fe20000010000 */
[----:B0-----:R-:W-:-:S02]  /*35ec0*/  F2FP.F16.F32.PACK_AB R244, R234, R235 ;  /* 0x000000ebeaf4723e */ /* 0x001fc400000000ff */
[----:B------:R-:W-:Y:S02]  /*35ed0*/  F2FP.F16.F32.PACK_AB R245, R232, R233 ;  /* 0x000000e9e8f5723e */ /* 0x000fe400000000ff */
[----:B------:R-:W-:Y:S02]  /*35ee0*/  F2FP.F16.F32.PACK_AB R246, R237, R243 ;  /* 0x000000f3edf6723e */ /* 0x000fe400000000ff */
[----:B------:R-:W-:Y:S01]  /*35ef0*/  F2FP.F16.F32.PACK_AB R247, R240, R241 ;  /* 0x000000f1f0f7723e */ /* 0x000fe200000000ff */
[----:B------:R-:W4:Y:S01]  /*35f00*/  LDL.LU.64 R232, [R1+0x430] ;  /* 0x0004300001e87983 */ /* 0x000f220000300a00 */
[----:B------:R-:W-:Y:S02]  /*35f10*/  F2FP.F16.F32.PACK_AB R208, R238, R239 ;  /* 0x000000efeed0723e */ /* 0x000fe400000000ff */
[----:B------:R-:W-:Y:S01]  /*35f20*/  F2FP.F16.F32.PACK_AB R210, R250, R251 ;  /* 0x000000fbfad2723e */ /* 0x000fe200000000ff */
[----:B------:R-:W4:Y:S04]  /*35f30*/  LDL.LU.64 R216, [R1+0x428] ;  /* 0x0004280001d87983 */ /* 0x000f280000300a00 */
[----:B------:R-:W4:Y:S04]  /*35f40*/  LDL.LU R243, [R1+0x18] ;  /* 0x0000180001f37983 */ /* 0x000f280000300800 */
[----:B------:R-:W4:Y:S04]  /*35f50*/  LDL.LU.64 R224, [R1+0x420] ;  /* 0x0004200001e07983 */ /* 0x000f280000300a00 */
[----:B------:R-:W0:Y:S01]  /*35f60*/  LDS.128 R4, [R0] ;  /* 0x0000000000047984 */ /* 0x000e220000000c00 */
[----:B------:R-:W-:Y:S06]  /*35f70*/  BAR.SYNC.DEFER_BLOCKING 0x0 ;  /* 0x0000000000007b1d */ /* 0x000fec0000010000 */
[----:B------:R-:W4:Y:S04]  /*35f80*/  LDL.LU R219, [R1+0x1c] ;  /* 0x00001c0001db7983 */ /* 0x000f280000300800 */
[----:B------:R-:W4:Y:S04]  /*35f90*/  LDL.LU.64 R228, [R1+0x418] ;  /* 0x0004180001e47983 */ /* 0x000f280000300a00 */
[----:B------:R-:W-:Y:S01]  /*35fa0*/  STSM.16.M88.4 [R252], R244 ;  /* 0x000000f4fc007844 */ /* 0x000fe20000000200 */
[----:B------:R-:W-:Y:S06]  /*35fb0*/  BAR.SYNC.DEFER_BLOCKING 0x0 ;  /* 0x0000000000007b1d */ /* 0x000fec0000010000 */
[----:B------:R-:W0:Y:S01]  /*35fc0*/  LDS.128 R244, [R0] ;  /* 0x0000000000f47984 */ /* 0x000e220000000c00 */
[----:B--2---:R-:W-:Y:S01]  /*35fd0*/  F2FP.F16.F32.PACK_AB R211, R248, R249 ;  /* 0x000000f9f8d3723e */ /* 0x004fe200000000ff */
[----:B------:R-:W-:Y:S06]  /*35fe0*/  BAR.SYNC.DEFER_BLOCKING 0x0 ;  /* 0x0000000000007b1d */ /* 0x000fec0000010000 */
[----:B------:R-:W2:Y:S04]  /*35ff0*/  LDL.LU.64 R248, [R1+0x410] ;  /* 0x0004100001f87983 */ /* 0x000ea80000300a00 */
[----:B------:R-:W2:Y:S04]  /*36000*/  LDL.LU.64 R220, [R1+0x408] ;  /* 0x0004080001dc7983 */ /* 0x000ea80000300a00 */
[----:B------:R-:W2:Y:S04]  /*36010*/  LDL.LU.64 R236, [R1+0x400] ;  /* 0x0004000001ec7983 */ /* 0x000ea80000300a00 */
[----:B------:R-:W2:Y:S04]  /*36020*/  LDL.LU.64 R240, [R1+0x3f8] ;  /* 0x0003f80001f07983 */ /* 0x000ea80000300a00 */
[----:B------:R1:W-:Y:S01]  /*36030*/  STSM.16.M88.4 [R252], R208 ;  /* 0x000000d0fc007844 */ /* 0x0003e20000000200 */
[----:B------:R-:W-:Y:S01]  /*36040*/  BAR.SYNC.DEFER_BLOCKING 0x0 ;  /* 0x0000000000007b1d */ /* 0x000fe20000010000 */
[----:B------:R-:W-:-:S05]  /*36050*/  PRMT R218, R213, 0x7632, R218 ;  /* 0x00007632d5da7816 */ /* 0x000fca00000000da */
[----:B------:R-:W2:Y:S04]  /*36060*/  LDL.LU.64 R226, [R1+0x3f0] ;  /* 0x0003f00001e27983 */ /* 0x000ea80000300a00 */
[----:B------:R-:W2:Y:S04]  /*36070*/  LDL.LU.64 R250, [R1+0x3e8] ;  /* 0x0003e80001fa7983 */ /* 0x000ea80000300a00 */
[----:B-1----:R-:W2:Y:S04]  /*36080*/  LDL.LU.64 R210, [R1+0xdf0] ;  /* 0x000df00001d27983 */ /* 0x002ea80000300a00 */
[----:B------:R-:W2:Y:S04]  /*36090*/  LDL.LU.64 R208, [R1+0xde8] ;  /* 0x000de80001d07983 */ /* 0x000ea80000300a00 */
[----:B------:R-:W2:Y:S04]  /*360a0*/  LDL.LU.64 R238, [R1+0x3e0] ;  /* 0x0003e00001ee7983 */ /* 0x000ea80000300a00 */
[----:B------:R-:W2:Y:S04]  /*360b0*/  LDL.LU.64 R222, [R1+0x3d8] ;  /* 0x0003d80001de7983 */ /* 0x000ea80000300a00 */
[----:B------:R-:W2:Y:S04]  /*360c0*/  LDL.LU.64 R230, [R1+0x3d0] ;  /* 0x0003d00001e67983 */ /* 0x000ea80000300a00 */
[----:B------:R-:W2:Y:S04]  /*360d0*/  LDL.LU.64 R234, [R1+0x3c8] ;  /* 0x0003c80001ea7983 */ /* 0x000ea80000300a00 */
[----:B------:R1:W-:Y:S04]  /*360e0*/  STG.E.U16 desc[UR4][R2.64], R213 ;  /* 0x000000d502007986 */ /* 0x0003e8000c101504 */
[----:B-1----:R-:W2:Y:S04]  /*360f0*/  LDL.LU R213, [R1+0xde0] ;  /* 0x000de00001d57983 */ /* 0x002ea80000300800 */
[----:B---3--:R1:W-:Y:S04]  /*36100*/  STG.E.U16 desc[UR4][R214.64], R218 ;  /* 0x000000dad6007986 */ /* 0x0083e8000c101504 */
[----:B-1----:R-:W3:Y:S04]  /*36110*/  LDL.LU.64 R214, [R1+0xdd8] ;  /* 0x000dd80001d67983 */ /* 0x002ee80000300a00 */
[----:B------:R-:W2:Y:S01]  /*36120*/  LDL.LU R218, [R1+0xdd0] ;  /* 0x000dd00001da7983 */ /* 0x000ea20000300800 */
[----:B------:R-:W-:-:S03]  /*36130*/  PRMT R252, R242, 0x7632, R252 ;  /* 0x00007632f2fc7816 */ /* 0x000fc600000000fc */
[----:B----4-:R1:W-:Y:S04]  /*36140*/  STG.E.U16 desc[UR4][R232.64], R242 ;  /* 0x000000f2e8007986 */ /* 0x0103e8000c101504 */
[----:B------:R4:W-:Y:S04]  /*36150*/  STG.E.U16 desc[UR4][R216.64], R252 ;  /* 0x000000fcd8007986 */ /* 0x0009e8000c101504 */
[----:B-1----:R-:W3:Y:S04]  /*36160*/  LDL.LU.64 R232, [R1+0x3c0] ;  /* 0x0003c00001e87983 */ /* 0x002ee80000300a00 */
[----:B----4-:R-:W4:Y:S04]  /*36170*/  LDL.LU.64 R216, [R1+0xdc8] ;  /* 0x000dc80001d87983 */ /* 0x010f280000300a00 */
[----:B------:R1:W-:Y:S01]  /*36180*/  STG.E.U16 desc[UR4][R224.64], R243 ;  /* 0x000000f3e0007986 */ /* 0x0003e2000c101504 */
[----:B--2---:R-:W-:-:S03]  /*36190*/  PRMT R218, R243, 0x7632, R218 ;  /* 0x00007632f3da7816 */ /* 0x004fc600000000da */
[----:B-1----:R-:W2:Y:S04]  /*361a0*/  LDL.LU.64 R242, [R1+0x3b8] ;  /* 0x0003b80001f27983 */ /* 0x002ea80000300a00 */
[----:B------:R-:W4:Y:S04]  /*361b0*/  LDL.LU.64 R224, [R1+0x3a8] ;  /* 0x0003a80001e07983 */ /* 0x000f280000300a00 */
[----:B------:R1:W-:Y:S04]  /*361c0*/  STG.E.U16 desc[UR4][R228.64], R218 ;  /* 0x000000dae4007986 */ /* 0x0003e8000c101504 */
[----:B------:R0:W-:Y:S04]  /*361d0*/  STG.E.U16 desc[UR4][R248.64], R219 ;  /* 0x000000dbf8007986 */ /* 0x0001e8000c101504 */
[----:B-1----:R-:W4:Y:S04]  /*361e0*/  LDL.LU.64 R228, [R1+0xdc0] ;  /* 0x000dc00001e47983 */ /* 0x002f280000300a00 */
[----:B0-----:R-:W3:Y:S01]  /*361f0*/  LDL.LU.64 R248, [R1+0xdb8] ;  /* 0x000db80001f87983 */ /* 0x001ee20000300a00 */
[----:B------:R-:W-:-:S03]  /*36200*/  PRMT R252, R219, 0x7632, R252 ;  /* 0x00007632dbfc7816 */ /* 0x000fc600000000fc */
[----:B------:R-:W4:Y:S04]  /*36210*/  LDL.LU.64 R218, [R1+0x3a0] ;  /* 0x0003a00001da7983 */ /* 0x000f280000300a00 */
[----:B------:R3:W-:Y:S02]  /*36220*/  STG.E.U16 desc[UR4][R220.64], R252 ;  /* 0x000000fcdc007986 */ /* 0x0007e4000c101504 */
[----:B---3--:R-:W-:Y:S02]  /*36230*/  PRMT R252, R248, 0x7632, R252 ;  /* 0x00007632f8fc7816 */ /* 0x008fe400000000fc */
[----:B------:R0:W-:Y:S04]  /*36240*/  STG.E.U16 desc[UR4][R236.64], R248 ;  /* 0x000000f8ec007986 */ /* 0x0001e8000c101504 */
[----:B------:R1:W-:Y:S04]  /*36250*/  STG.E.U16 desc[UR4][R240.64], R252 ;  /* 0x000000fcf0007986 */ /* 0x0003e8000c101504 */
[----:B------:R3:W-:Y:S01]  /*36260*/  STG.E.U16 desc[UR4][R226.64], R249 ;  /* 0x000000f9e2007986 */ /* 0x0007e2000c101504 */
[----:B0-----:R-:W-:-:S03]  /*36270*/  PRMT R248, R249, 0x7632, R248 ;  /* 0x00007632f9f87816 */ /* 0x001fc600000000f8 */
[----:B------:R-:W4:Y:S04]  /*36280*/  LDL.LU.64 R236, [R1+0x398] ;  /* 0x0003980001ec7983 */ /* 0x000f280000300a00 */
[----:B------:R-:W4:Y:S04]  /*36290*/  LDL.LU.64 R220, [R1+0x390] ;  /* 0x0003900001dc7983 */ /* 0x000f280000300a00 */
[----:B-1----:R-:W2:Y:S04]  /*362a0*/  LDL.LU.64 R240, [R1+0xdb0] ;  /* 0x000db00001f07983 */ /* 0x002ea80000300a00 */
[----:B---3--:R-:W3:Y:S04]  /*362b0*/  LDL.LU.64 R226, [R1+0x380] ;  /* 0x0003800001e27983 */ /* 0x008ee80000300a00 */
[----:B------:R0:W-:Y:S04]  /*362c0*/  STG.E.U16 desc[UR4][R250.64], R248 ;  /* 0x000000f8fa007986 */ /* 0x0001e8000c101504 */
[----:B0-----:R-:W4:Y:S02]  /*362d0*/  LDL.LU.64 R250, [R1+0xda8] ;  /* 0x000da80001fa7983 */ /* 0x001f240000300a00 */
[----:B----4-:R-:W-:-:S02]  /*362e0*/  PRMT R249, R250, 0x7632, R249 ;  /* 0x00007632faf97816 */ /* 0x010fc400000000f9 */
[----:B------:R-:W-:Y:S01]  /*362f0*/  PRMT R248, R251, 0x7632, R248 ;  /* 0x00007632fbf87816 */ /* 0x000fe200000000f8 */
[----:B------:R0:W-:Y:S04]  /*36300*/  STG.E.U16 desc[UR4][R238.64], R250 ;  /* 0x000000faee007986 */ /* 0x0001e8000c101504 */
[----:B------:R1:W-:Y:S04]  /*36310*/  STG.E.U16 desc[UR4][R222.64], R249 ;  /* 0x000000f9de007986 */ /* 0x0003e8000c101504 */
[----:B------:R-:W-:Y:S04]  /*36320*/  STG.E.U16 desc[UR4][R230.64], R251 ;  /* 0x000000fbe6007986 */ /* 0x000fe8000c101504 */
[----:B------:R2:W-:Y:S04]  /*36330*/  STG.E.U16 desc[UR4][R234.64], R248 ;  /* 0x000000f8ea007986 */ /* 0x0005e8000c101504 */
[----:B0-----:R-:W4:Y:S04]  /*36340*/  LDL.LU.64 R238, [R1+0x378] ;  /* 0x0003780001ee7983 */ /* 0x001f280000300a00 */
[----:B-1----:R-:W4:Y:S01]  /*36350*/  LDL.LU.64 R222, [R1+0x368] ;  /* 0x0003680001de7983 */ /* 0x002f220000300a00 */
[----:B--2---:R-:W-:-:S03]  /*36360*/  PRMT R248, R240, 0x7632, R248 ;  /* 0x00007632f0f87816 */ /* 0x004fc600000000f8 */
[----:B------:R-:W2:Y:S04]  /*36370*/  LDL.LU.64 R250, [R1+0x388] ;  /* 0x0003880001fa7983 */ /* 0x000ea80000300a00 */
[----:B------:R-:W4:Y:S04]  /*36380*/  LDL.LU.64 R230, [R1+0x360] ;  /* 0x0003600001e67983 */ /* 0x000f280000300a00 */
[----:B------:R0:W-:Y:S04]  /*36390*/  STG.E.U16 desc[UR4][R232.64], R240 ;  /* 0x000000f0e8007986 */ /* 0x0001e8000c101504 */
[----:B------:R1:W-:Y:S04]  /*363a0*/  STG.E.U16 desc[UR4][R242.64], R248 ;  /* 0x000000f8f2007986 */ /* 0x0003e8000c101504 */
[----:B0-----:R-:W4:Y:S04]  /*363b0*/  LDL.LU.64 R232, [R1+0x358] ;  /* 0x0003580001e87983 */ /* 0x001f280000300a00 */
[----:B------:R-:W4:Y:S04]  /*363c0*/  LDL.LU.64 R234, [R1+0x350] ;  /* 0x0003500001ea7983 */ /* 0x000f280000300a00 */
[----:B-1----:R-:W3:Y:S04]  /*363d0*/  LDL.LU.64 R242, [R1+0xda0] ;  /* 0x000da00001f27983 */ /* 0x002ee80000300a00 */
[----:B------:R-:W2:Y:S01]  /*363e0*/  LDL.LU.64 R248, [R1+0x3b0] ;  /* 0x0003b00001f87983 */ /* 0x000ea20000300a00 */
[----:B------:R-:W-:-:S03]  /*363f0*/  PRMT R240, R241, 0x7632, R240 ;  /* 0x00007632f1f07816 */ /* 0x000fc600000000f0 */
[----:B--2---:R0:W-:Y:S04]  /*36400*/  STG.E.U16 desc[UR4][R248.64], R241 ;  /* 0x000000f1f8007986 */ /* 0x0041e8000c101504 */
[----:B------:R1:W-:Y:S04]  /*36410*/  STG.E.U16 desc[UR4][R224.64], R240 ;  /* 0x000000f0e0007986 */ /* 0x0003e8000c101504 */
[----:B---3--:R2:W-:Y:S01]  /*36420*/  STG.E.U16 desc[UR4][R218.64], R242 ;  /* 0x000000f2da007986 */ /* 0x0085e2000c101504 */
[----:B0-----:R-:W-:-:S03]  /*36430*/  PRMT R241, R242, 0x7632, R241 ;  /* 0x00007632f2f17816 */ /* 0x001fc600000000f1 */
[----:B-1----:R-:W3:Y:S04]  /*36440*/  LDL.LU.64 R224, [R1+0x338] ;  /* 0x0003380001e07983 */ /* 0x002ee80000300a00 */
[----:B------:R-:W3:Y:S04]  /*36450*/  LDL.LU.64 R248, [R1+0x330] ;  /* 0x0003300001f87983 */ /* 0x000ee80000300a00 */
[----:B--2---:R-:W2:Y:S04]  /*36460*/  LDL.LU.64 R218, [R1+0x328] ;  /* 0x0003280001da7983 */ /* 0x004ea80000300a00 */
[----:B------:R0:W-:Y:S04]  /*36470*/  STG.E.U16 desc[UR4][R236.64], R241 ;  /* 0x000000f1ec007986 */ /* 0x0001e8000c101504 */
[----:B0-----:R-:W4:Y:S01]  /*36480*/  LDL.LU.64 R236, [R1+0xd98] ;  /* 0x000d980001ec7983 */ /* 0x001f220000300a00 */
[----:B------:R-:W-:-:S03]  /*36490*/  PRMT R240, R243, 0x7632, R240 ;  /* 0x00007632f3f07816 */ /* 0x000fc600000000f0 */
[----:B------:R0:W-:Y:S04]  /*364a0*/  STG.E.U16 desc[UR4][R220.64], R243 ;  /* 0x000000f3dc007986 */ /* 0x0001e8000c101504 */
[----:B------:R4:W-:Y:S04]  /*364b0*/  STG.E.U16 desc[UR4][R250.64], R240 ;  /* 0x000000f0fa007986 */ /* 0x0009e8000c101504 */
[----:B0-----:R-:W3:Y:S04]  /*364c0*/  LDL.LU.64 R242, [R1+0x340] ;  /* 0x0003400001f27983 */ /* 0x001ee80000300a00 */
[----:B------:R-:W2:Y:S01]  /*364d0*/  LDL.LU.64 R220, [R1+0x320] ;  /* 0x0003200001dc7983 */ /* 0x000ea20000300a00 */
[----:B----4-:R-:W-:-:S03]  /*364e0*/  PRMT R240, R236, 0x7632, R240 ;  /* 0x00007632ecf07816 */ /* 0x010fc600000000f0 */
        /* <DEDUP_REMOVED lines=11> */
[----:B------:R-:W3:Y:S04]  /*365a0*/  LDL.LU.64 R240, [R1+0x308] ;  /* 0x0003080001f07983 */ /* 0x000ee80000300a00 */
[----:B-1----:R-:W3:Y:S01]  /*365b0*/  LDL.LU.64 R222, [R1+0x300] ;  /* 0x0003000001de7983 */ /* 0x002ee20000300a00 */
[----:B------:R-:W-:-:S03]  /*365c0*/  PRMT R236, R239, 0x7632, R236 ;  /* 0x00007632efec7816 */ /* 0x000fc600000000ec */
[----:B--2---:R-:W2:Y:S04]  /*365d0*/  LDL.LU.64 R230, [R1+0x2f8] ;  /* 0x0002f80001e67983 */ /* 0x004ea80000300a00 */
[----:B------:R0:W-:Y:S04]  /*365e0*/  STG.E.U16 desc[UR4][R232.64], R237 ;  /* 0x000000ede8007986 */ /* 0x0001e8000c101504 */
[----:B------:R1:W-:Y:S04]  /*365f0*/  STG.E.U16 desc[UR4][R234.64], R239 ;  /* 0x000000efea007986 */ /* 0x0003e8000c101504 */
[----:B0-----:R-:W4:Y:S04]  /*36600*/  LDL.LU.64 R232, [R1+0xd88] ;  /* 0x000d880001e87983 */ /* 0x001f280000300a00 */
[----:B-1----:R-:W3:Y:S04]  /*36610*/  LDL.LU.64 R234, [R1+0xd80] ;  /* 0x000d800001ea7983 */ /* 0x002ee80000300a00 */
[----:B------:R-:W2:Y:S04]  /*36620*/  LDL.LU.64 R238, [R1+0x348] ;  /* 0x0003480001ee7983 */ /* 0x000ea80000300a00 */
[----:B--2---:R0:W-:Y:S04]  /*36630*/  STG.E.U16 desc[UR4][R238.64], R236 ;  /* 0x000000ecee007986 */ /* 0x0041e8000c101504 */
[----:B----4-:R1:W-:Y:S01]  /*36640*/  STG.E.U16 desc[UR4][R242.64], R232 ;  /* 0x000000e8f2007986 */ /* 0x0103e2000c101504 */
[----:B0-----:R-:W-:-:S03]  /*36650*/  PRMT R236, R232, 0x7632, R236 ;  /* 0x00007632e8ec7816 */ /* 0x001fc600000000ec */
[----:B------:R-:W2:Y:S01]  /*36660*/  LDL.LU.64 R238, [R1+0x2d8] ;  /* 0x0002d80001ee7983 */ /* 0x000ea20000300a00 */
[----:B-1----:R-:W-:-:S03]  /*36670*/  PRMT R232, R233, 0x7632, R232 ;  /* 0x00007632e9e87816 */ /* 0x002fc600000000e8 */
[----:B------:R0:W-:Y:S04]  /*36680*/  STG.E.U16 desc[UR4][R224.64], R236 ;  /* 0x000000ece0007986 */ /* 0x0001e8000c101504 */
[----:B------:R3:W-:Y:S04]  /*36690*/  STG.E.U16 desc[UR4][R248.64], R233 ;  /* 0x000000e9f8007986 */ /* 0x0007e8000c101504 */
[----:B------:R1:W-:Y:S04]  /*366a0*/  STG.E.U16 desc[UR4][R218.64], R232 ;  /* 0x000000e8da007986 */ /* 0x0003e8000c101504 */
[----:B0-----:R-:W4:Y:S01]  /*366b0*/  LDL.LU.64 R236, [R1+0x2e0] ;  /* 0x0002e00001ec7983 */ /* 0x001f220000300a00 */
[----:B---3--:R-:W-:-:S03]  /*366c0*/  PRMT R233, R234, 0x7632, R233 ;  /* 0x00007632eae97816 */ /* 0x008fc600000000e9 */
[----:B------:R-:W3:Y:S01]  /*366d0*/  LDL.LU.64 R224, [R1+0x2d0] ;  /* 0x0002d00001e07983 */ /* 0x000ee20000300a00 */
[----:B-1----:R-:W-:-:S03]  /*366e0*/  PRMT R232, R235, 0x7632, R232 ;  /* 0x00007632ebe87816 */ /* 0x002fc600000000e8 */
[----:B------:R0:W-:Y:S04]  /*366f0*/  STG.E.U16 desc[UR4][R220.64], R234 ;  /* 0x000000eadc007986 */ /* 0x0001e8000c101504 */
[----:B------:R-:W3:Y:S04]  /*36700*/  LDL.LU.64 R242, [R1+0x2c8] ;  /* 0x0002c80001f27983 */ /* 0x000ee80000300a00 */
[----:B------:R1:W-:Y:S04]  /*36710*/  STG.E.U16 desc[UR4][R226.64], R233 ;  /* 0x000000e9e2007986 */ /* 0x0003e8000c101504 */
[----:B------:R-:W3:Y:S04]  /*36720*/  LDL.LU.64 R218, [R1+0x2c0] ;  /* 0x0002c00001da7983 */ /* 0x000ee80000300a00 */
[----:B------:R-:W-:Y:S04]  /*36730*/  STG.E.U16 desc[UR4][R250.64], R235 ;  /* 0x000000ebfa007986 */ /* 0x000fe8000c101504 */
[----:B0-----:R-:W3:Y:S04]  /*36740*/  LDL.LU.64 R220, [R1+0x2b8] ;  /* 0x0002b80001dc7983 */ /* 0x001ee80000300a00 */
[----:B------:R0:W-:Y:S04]  /*36750*/  STG.E.U16 desc[UR4][R240.64], R232 ;  /* 0x000000e8f0007986 */ /* 0x0001e8000c101504 */
[----:B------:R-:W3:Y:S04]  /*36760*/  LDL.LU.64 R248, [R1+0x2b0] ;  /* 0x0002b00001f87983 */ /* 0x000ee80000300a00 */
[----:B-1----:R-:W3:Y:S01]  /*36770*/  LDL.LU.64 R226, [R1+0x2a8] ;  /* 0x0002a80001e27983 */ /* 0x002ee20000300a00 */
[----:B0-----:R-:W-:-:S03]  /*36780*/  PRMT R232, R228, 0x7632, R232 ;  /* 0x00007632e4e87816 */ /* 0x001fc600000000e8 */
[----:B------:R-:W2:Y:S04]  /*36790*/  LDL.LU.64 R234, [R1+0x2e8] ;  /* 0x0002e80001ea7983 */ /* 0x000ea80000300a00 */
[----:B------:R-:W3:Y:S04]  /*367a0*/  LDL.LU.64 R250, [R1+0x2a0] ;  /* 0x0002a00001fa7983 */ /* 0x000ee80000300a00 */
[----:B------:R0:W-:Y:S04]  /*367b0*/  STG.E.U16 desc[UR4][R222.64], R228 ;  /* 0x000000e4de007986 */ /* 0x0001e8000c101504 */
[----:B------:R1:W-:Y:S04]  /*367c0*/  STG.E.U16 desc[UR4][R230.64], R232 ;  /* 0x000000e8e6007986 */ /* 0x0003e8000c101504 */
[----:B0-----:R-:W3:Y:S04]  /*367d0*/  LDL.LU.64 R222, [R1+0x290] ;  /* 0x0002900001de7983 */ /* 0x001ee80000300a00 */
[----:B------:R-:W3:Y:S04]  /*367e0*/  LDL.LU.64 R240, [R1+0x288] ;  /* 0x0002880001f07983 */ /* 0x000ee80000300a00 */
[----:B-1----:R-:W4:Y:S04]  /*367f0*/  LDL.LU.64 R230, [R1+0xd78] ;  /* 0x000d780001e67983 */ /* 0x002f280000300a00 */
[----:B------:R-:W2:Y:S01]  /*36800*/  LDL.LU.64 R232, [R1+0x2f0] ;  /* 0x0002f00001e87983 */ /* 0x000ea20000300a00 */
[----:B------:R-:W-:-:S03]  /*36810*/  PRMT R228, R229, 0x7632, R228 ;  /* 0x00007632e5e47816 */ /* 0x000fc600000000e4 */
[----:B--2---:R0:W-:Y:S04]  /*36820*/  STG.E.U16 desc[UR4][R232.64], R229 ;  /* 0x000000e5e8007986 */ /* 0x0041e8000c101504 */
[----:B------:R1:W-:Y:S04]  /*36830*/  STG.E.U16 desc[UR4][R234.64], R228 ;  /* 0x000000e4ea007986 */ /* 0x0003e8000c101504 */
[----:B----4-:R2:W-:Y:S01]  /*36840*/  STG.E.U16 desc[UR4][R236.64], R230 ;  /* 0x000000e6ec007986 */ /* 0x0105e2000c101504 */
[----:B0-----:R-:W-:-:S03]  /*36850*/  PRMT R229, R230, 0x7632, R229 ;  /* 0x00007632e6e57816 */ /* 0x001fc600000000e5 */
[----:B------:R-:W4:Y:S04]  /*36860*/  LDL.LU.64 R232, [R1+0x280] ;  /* 0x0002800001e87983 */ /* 0x000f280000300a00 */
[----:B-1----:R-:W4:Y:S04]  /*36870*/  LDL.LU.64 R234, [R1+0x278] ;  /* 0x0002780001ea7983 */ /* 0x002f280000300a00 */
[----:B--2---:R-:W2:Y:S04]  /*36880*/  LDL.LU.64 R236, [R1+0x270] ;  /* 0x0002700001ec7983 */ /* 0x004ea80000300a00 */
[----:B------:R0:W-:Y:S04]  /*36890*/  STG.E.U16 desc[UR4][R238.64], R229 ;  /* 0x000000e5ee007986 */ /* 0x0001e8000c101504 */
[----:B---3--:R1:W-:Y:S04]  /*368a0*/  STG.E.U16 desc[UR4][R224.64], R231 ;  /* 0x000000e7e0007986 */ /* 0x0083e8000c101504 */
[----:B0-----:R-:W3:Y:S04]  /*368b0*/  LDL.LU.64 R238, [R1+0x268] ;  /* 0x0002680001ee7983 */ /* 0x001ee80000300a00 */
[----:B-1----:R-:W4:Y:S01]  /*368c0*/  LDL.LU.64 R224, [R1+0xd70] ;  /* 0x000d700001e07983 */ /* 0x002f220000300a00 */
[----:B------:R-:W-:-:S03]  /*368d0*/  PRMT R228, R231, 0x7632, R228 ;  /* 0x00007632e7e47816 */ /* 0x000fc600000000e4 */
[----:B------:R-:W2:Y:S04]  /*368e0*/  LDL.LU.64 R230, [R1+0x298] ;  /* 0x0002980001e67983 */ /* 0x000ea80000300a00 */
[----:B------:R0:W-:Y:S04]  /*368f0*/  STG.E.U16 desc[UR4][R242.64], R228 ;  /* 0x000000e4f2007986 */ /* 0x0001e8000c101504 */
[----:B0-----:R-:W3:Y:S01]  /*36900*/  LDL.LU.64 R242, [R1+0x250] ;  /* 0x0002500001f27983 */ /* 0x001ee20000300a00 */
[----:B----4-:R-:W-:-:S03]  /*36910*/  PRMT R228, R224, 0x7632, R228 ;  /* 0x00007632e0e47816 */ /* 0x010fc600000000e4 */
[----:B------:R0:W-:Y:S04]  /*36920*/  STG.E.U16 desc[UR4][R218.64], R224 ;  /* 0x000000e0da007986 */ /* 0x0001e8000c101504 */
[----:B------:R1:W-:Y:S04]  /*36930*/  STG.E.U16 desc[UR4][R220.64], R228 ;  /* 0x000000e4dc007986 */ /* 0x0003e8000c101504 */
[----:B------:R4:W-:Y:S01]  /*36940*/  STG.E.U16 desc[UR4][R248.64], R225 ;  /* 0x000000e1f8007986 */ /* 0x0009e2000c101504 */
[----:B0-----:R-:W-:-:S03]  /*36950*/  PRMT R224, R225, 0x7632, R224 ;  /* 0x00007632e1e07816 */ /* 0x001fc600000000e0 */
[----:B------:R-:W3:Y:S04]  /*36960*/  LDL.LU.64 R218, [R1+0xd68] ;  /* 0x000d680001da7983 */ /* 0x000ee80000300a00 */
[----:B-1----:R-:W3:Y:S04]  /*36970*/  LDL.LU.64 R220, [R1+0xd60] ;  /* 0x000d600001dc7983 */ /* 0x002ee80000300a00 */
[----:B------:R-:W3:Y:S04]  /*36980*/  LDL.LU.64 R228, [R1+0x258] ;  /* 0x0002580001e47983 */ /* 0x000ee80000300a00 */
[----:B----4-:R-:W4:Y:S04]  /*36990*/  LDL.LU.64 R248, [R1+0x248] ;  /* 0x0002480001f87983 */ /* 0x010f280000300a00 */
[----:B------:R0:W-:Y:S04]  /*369a0*/  STG.E.U16 desc[UR4][R226.64], R224 ;  /* 0x000000e0e2007986 */ /* 0x0001e8000c101504 */
[----:B0-----:R-:W2:Y:S02]  /*369b0*/  LDL.LU.64 R226, [R1+0xd58] ;  /* 0x000d580001e27983 */ /* 0x001ea40000300a00 */
[----:B--2---:R-:W-:-:S02]  /*369c0*/  PRMT R225, R226, 0x7632, R225 ;  /* 0x00007632e2e17816 */ /* 0x004fc400000000e1 */
[----:B------:R-:W-:Y:S01]  /*369d0*/  PRMT R224, R227, 0x7632, R224 ;  /* 0x00007632e3e07816 */ /* 0x000fe200000000e0 */
[----:B------:R0:W-:Y:S04]  /*369e0*/  STG.E.U16 desc[UR4][R250.64], R226 ;  /* 0x000000e2fa007986 */ /* 0x0001e8000c101504 */
[----:B------:R1:W-:Y:S04]  /*369f0*/  STG.E.U16 desc[UR4][R230.64], R225 ;  /* 0x000000e1e6007986 */ /* 0x0003e8000c101504 */
[----:B------:R-:W-:Y:S04]  /*36a00*/  STG.E.U16 desc[UR4][R222.64], R227 ;  /* 0x000000e3de007986 */ /* 0x000fe8000c101504 */
[----:B------:R3:W-:Y:S04]  /*36a10*/  STG.E.U16 desc[UR4][R240.64], R224 ;  /* 0x000000e0f0007986 */ /* 0x0007e8000c101504 */
[----:B0-----:R-:W2:Y:S04]  /*36a20*/  LDL.LU.64 R250, [R1+0x230] ;  /* 0x0002300001fa7983 */ /* 0x001ea80000300a00 */
[----:B-1----:R-:W2:Y:S01]  /*36a30*/  LDL.LU.64 R230, [R1+0x228] ;  /* 0x0002280001e67983 */ /* 0x002ea20000300a00 */
[----:B---3--:R-:W-:-:S03]  /*36a40*/  PRMT R224, R220, 0x7632, R224 ;  /* 0x00007632dce07816 */ /* 0x008fc600000000e0 */
[----:B------:R-:W3:Y:S04]  /*36a50*/  LDL.LU.64 R222, [R1+0xd50] ;  /* 0x000d500001de7983 */ /* 0x000ee80000300a00 */
[----:B------:R-:W2:Y:S04]  /*36a60*/  LDL.LU.64 R226, [R1+0x238] ;  /* 0x0002380001e27983 */ /* 0x000ea80000300a00 */
[----:B------:R-:W2:Y:S04]  /*36a70*/  LDL.LU.64 R240, [R1+0x220] ;  /* 0x0002200001f07983 */ /* 0x000ea80000300a00 */
[----:B------:R0:W-:Y:S04]  /*36a80*/  STG.E.U16 desc[UR4][R232.64], R220 ;  /* 0x000000dce8007986 */ /* 0x0001e8000c101504 */
[----:B------:R1:W-:Y:S04]  /*36a90*/  STG.E.U16 desc[UR4][R234.64], R224 ;  /* 0x000000e0ea007986 */ /* 0x0003e8000c101504 */
[----:B0-----:R-:W2:Y:S04]  /*36aa0*/  LDL.LU.64 R232, [R1+0x218] ;  /* 0x0002180001e87983 */ /* 0x001ea80000300a00 */
[----:B-1----:R-:W4:Y:S01]  /*36ab0*/  LDL.LU.64 R224, [R1+0x260] ;  /* 0x0002600001e07983 */ /* 0x002f220000300a00 */
[----:B------:R-:W-:-:S03]  /*36ac0*/  PRMT R220, R221, 0x7632, R220 ;  /* 0x00007632dddc7816 */ /* 0x000fc600000000dc */
[----:B------:R0:W-:Y:S04]  /*36ad0*/  STG.E.U16 desc[UR4][R236.64], R221 ;  /* 0x000000ddec007986 */ /* 0x0001e8000c101504 */
[----:B------:R1:W-:Y:S04]  /*36ae0*/  STG.E.U16 desc[UR4][R238.64], R220 ;  /* 0x000000dcee007986 */ /* 0x0003e8000c101504 */
[----:B------:R-:W2:Y:S04]  /*36af0*/  LDL.LU.64 R234, [R1+0x210] ;  /* 0x0002100001ea7983 */ /* 0x000ea80000300a00 */
[----:B0-----:R-:W2:Y:S04]  /*36b00*/  LDL.LU.64 R236, [R1+0x208] ;  /* 0x0002080001ec7983 */ /* 0x001ea80000300a00 */
[----:B-1----:R-:W2:Y:S01]  /*36b10*/  LDL.LU.64 R238, [R1+0x200] ;  /* 0x0002000001ee7983 */ /* 0x002ea20000300a00 */
[----:B---3--:R-:W-:-:S02]  /*36b20*/  PRMT R221, R222, 0x7632, R221 ;  /* 0x00007632dedd7816 */ /* 0x008fc400000000dd */
[----:B------:R-:W-:Y:S01]  /*36b30*/  PRMT R220, R223, 0x7632, R220 ;  /* 0x00007632dfdc7816 */ /* 0x000fe200000000dc */
[----:B----4-:R-:W-:Y:S04]  /*36b40*/  STG.E.U16 desc[UR4][R224.64], R222 ;  /* 0x000000dee0007986 */ /* 0x010fe8000c101504 */
[----:B------:R-:W-:Y:S04]  /*36b50*/  STG.E.U16 desc[UR4][R228.64], R221 ;  /* 0x000000dde4007986 */ /* 0x000fe8000c101504 */
[----:B------:R0:W-:Y:S04]  /*36b60*/  STG.E.U16 desc[UR4][R242.64], R223 ;  /* 0x000000dff2007986 */ /* 0x0001e8000c101504 */
[----:B0-----:R-:W3:Y:S04]  /*36b70*/  LDL.LU.64 R222, [R1+0x240] ;  /* 0x0002400001de7983 */ /* 0x001ee80000300a00 */
[----:B------:R-:W4:Y:S04]  /*36b80*/  LDL.LU.64 R224, [R1+0x1f8] ;  /* 0x0001f80001e07983 */ /* 0x000f280000300a00 */
[----:B------:R-:W4:Y:S04]  /*36b90*/  LDL.LU.64 R228, [R1+0x1f0] ;  /* 0x0001f00001e47983 */ /* 0x000f280000300a00 */
[----:B------:R-:W4:Y:S04]  /*36ba0*/  LDL.LU.64 R242, [R1+0x1e8] ;  /* 0x0001e80001f27983 */ /* 0x000f280000300a00 */
[----:B------:R0:W-:Y:S04]  /*36bb0*/  STG.E.U16 desc[UR4][R248.64], R220 ;  /* 0x000000dcf8007986 */ /* 0x0001e8000c101504 */
[----:B0-----:R-:W4:Y:S01]  /*36bc0*/  LDL.LU.64 R248, [R1+0x1e0] ;  /* 0x0001e00001f87983 */ /* 0x001f220000300a00 */
[----:B------:R-:W-:-:S03]  /*36bd0*/  PRMT R220, R216, 0x7632, R220 ;  /* 0x00007632d8dc7816 */ /* 0x000fc600000000dc */
[----:B---3--:R0:W-:Y:S04]  /*36be0*/  STG.E.U16 desc[UR4][R222.64], R216 ;  /* 0x000000d8de007986 */ /* 0x0081e8000c101504 */
[----:B--2---:R1:W-:Y:S04]  /*36bf0*/  STG.E.U16 desc[UR4][R226.64], R220 ;  /* 0x000000dce2007986 */ /* 0x0043e8000c101504 */
[----:B------:R2:W-:Y:S01]  /*36c00*/  STG.E.U16 desc[UR4][R250.64], R217 ;  /* 0x000000d9fa007986 */ /* 0x0005e2000c101504 */
[----:B0-----:R-:W-:-:S03]  /*36c10*/  PRMT R216, R217, 0x7632, R216 ;  /* 0x00007632d9d87816 */ /* 0x001fc600000000d8 */
[----:B-1----:R-:W3:Y:S01]  /*36c20*/  LDL.LU.64 R220, [R1+0x1d0] ;  /* 0x0001d00001dc7983 */ /* 0x002ee20000300a00 */
[----:B--2---:R-:W-:-:S03]  /*36c30*/  PRMT R217, R218, 0x7632, R217 ;  /* 0x00007632dad97816 */ /* 0x004fc600000000d9 */
[----:B------:R-:W2:Y:S04]  /*36c40*/  LDL.LU.64 R250, [R1+0x1c8] ;  /* 0x0001c80001fa7983 */ /* 0x000ea80000300a00 */
[----:B------:R0:W-:Y:S04]  /*36c50*/  STG.E.U16 desc[UR4][R230.64], R216 ;  /* 0x000000d8e6007986 */ /* 0x0001e8000c101504 */
[----:B------:R1:W-:Y:S04]  /*36c60*/  STG.E.U16 desc[UR4][R240.64], R218 ;  /* 0x000000daf0007986 */ /* 0x0003e8000c101504 */
[----:B------:R4:W-:Y:S04]  /*36c70*/  STG.E.U16 desc[UR4][R232.64], R217 ;  /* 0x000000d9e8007986 */ /* 0x0009e8000c101504 */
[----:B0-----:R-:W2:Y:S01]  /*36c80*/  LDL.LU.64 R230, [R1+0x1c0] ;  /* 0x0001c00001e67983 */ /* 0x001ea20000300a00 */
[----:B------:R-:W-:-:S03]  /*36c90*/  PRMT R216, R219, 0x7632, R216 ;  /* 0x00007632dbd87816 */ /* 0x000fc600000000d8 */
[----:B------:R-:W2:Y:S04]  /*36ca0*/  LDL.LU.64 R226, [R1+0x1b8] ;  /* 0x0001b80001e27983 */ /* 0x000ea80000300a00 */
[----:B-1----:R-:W2:Y:S04]  /*36cb0*/  LDL.LU.64 R240, [R1+0x1b0] ;  /* 0x0001b00001f07983 */ /* 0x002ea80000300a00 */
[----:B----4-:R-:W4:Y:S04]  /*36cc0*/  LDL.LU.64 R232, [R1+0x1a8] ;  /* 0x0001a80001e87983 */ /* 0x010f280000300a00 */
[----:B------:R0:W-:Y:S04]  /*36cd0*/  STG.E.U16 desc[UR4][R234.64], R219 ;  /* 0x000000dbea007986 */ /* 0x0001e8000c101504 */
[----:B0-----:R-:W3:Y:S04]  /*36ce0*/  LDL.LU.64 R218, [R1+0x1d8] ;  /* 0x0001d80001da7983 */ /* 0x001ee80000300a00 */
[----:B------:R0:W-:Y:S04]  /*36cf0*/  STG.E.U16 desc[UR4][R236.64], R216 ;  /* 0x000000d8ec007986 */ /* 0x0001e8000c101504 */
[----:B------:R1:W-:Y:S04]  /*36d00*/  STG.E.U16 desc[UR4][R238.64], R212 ;  /* 0x000000d4ee007986 */ /* 0x0003e8000c101504 */
[----:B------:R-:W4:Y:S01]  /*36d10*/  LDL.LU.64 R222, [R1+0x1a0] ;  /* 0x0001a00001de7983 */ /* 0x000f220000300a00 */
[----:B0-----:R-:W-:-:S03]  /*36d20*/  PRMT R216, R212, 0x7632, R216 ;  /* 0x00007632d4d87816 */ /* 0x001fc600000000d8 */
[----:B------:R-:W4:Y:S01]  /*36d30*/  LDL.LU.64 R234, [R1+0x198] ;  /* 0x0001980001ea7983 */ /* 0x000f220000300a00 */
[----:B-1----:R-:W-:-:S03]  /*36d40*/  PRMT R212, R213, 0x7632, R212 ;  /* 0x00007632d5d47816 */ /* 0x002fc600000000d4 */
[----:B------:R-:W4:Y:S04]  /*36d50*/  LDL.LU.64 R236, [R1+0x190] ;  /* 0x0001900001ec7983 */ /* 0x000f280000300a00 */
[----:B------:R-:W-:Y:S04]  /*36d60*/  STG.E.U16 desc[UR4][R224.64], R216 ;  /* 0x000000d8e0007986 */ /* 0x000fe8000c101504 */
[----:B------:R-:W4:Y:S04]  /*36d70*/  LDL.LU.64 R238, [R1+0x188] ;  /* 0x0001880001ee7983 */ /* 0x000f280000300a00 */
[----:B------:R-:W-:Y:S04]  /*36d80*/  STG.E.U16 desc[UR4][R228.64], R213 ;  /* 0x000000d5e4007986 */ /* 0x000fe8000c101504 */
[----:B------:R0:W-:Y:S04]  /*36d90*/  STG.E.U16 desc[UR4][R242.64], R212 ;  /* 0x000000d4f2007986 */ /* 0x0001e8000c101504 */
[----:B------:R1:W-:Y:S04]  /*36da0*/  STG.E.U16 desc[UR4][R248.64], R214 ;  /* 0x000000d6f8007986 */ /* 0x0003e8000c101504 */
[----:B0-----:R-:W4:Y:S04]  /*36db0*/  LDL.LU.64 R242, [R1+0x180] ;  /* 0x0001800001f27983 */ /* 0x001f280000300a00 */
[----:B------:R-:W4:Y:S04]  /*36dc0*/  LDL.LU.64 R224, [R1+0x178] ;  /* 0x0001780001e07983 */ /* 0x000f280000300a00 */
[----:B------:R-:W4:Y:S04]  /*36dd0*/  LDL.LU.64 R228, [R1+0x170] ;  /* 0x0001700001e47983 */ /* 0x000f280000300a00 */
[----:B-1----:R-:W4:Y:S01]  /*36de0*/  LDL.LU.64 R248, [R1+0x168] ;  /* 0x0001680001f87983 */ /* 0x002f220000300a00 */
[----:B------:R-:W-:-:S02]  /*36df0*/  PRMT R213, R214, 0x7632, R213 ;  /* 0x00007632d6d57816 */ /* 0x000fc400000000d5 */
[----:B------:R-:W-:-:S03]  /*36e00*/  PRMT R212, R215, 0x7632, R212 ;  /* 0x00007632d7d47816 */ /* 0x000fc600000000d4 */
[----:B---3--:R-:W-:Y:S04]  /*36e10*/  STG.E.U16 desc[UR4][R218.64], R213 ;  /* 0x000000d5da007986 */ /* 0x008fe8000c101504 */
[----:B------:R-:W-:Y:S04]  /*36e20*/  STG.E.U16 desc[UR4][R220.64], R215 ;  /* 0x000000d7dc007986 */ /* 0x000fe8000c101504 */
[----:B--2---:R0:W-:Y:S04]  /*36e30*/  STG.E.U16 desc[UR4][R250.64], R212 ;  /* 0x000000d4fa007986 */ /* 0x0041e8000c101504 */
[----:B------:R1:W-:Y:S01]  /*36e40*/  STG.E.U16 desc[UR4][R230.64], R208 ;  /* 0x000000d0e6007986 */ /* 0x0003e2000c101504 */
[----:B0-----:R-:W-:-:S03]  /*36e50*/  PRMT R212, R208, 0x7632, R212 ;  /* 0x00007632d0d47816 */ /* 0x001fc600000000d4 */
[----:B------:R-:W2:Y:S01]  /*36e60*/  LDL.LU.64 R250, [R1+0x160] ;  /* 0x0001600001fa7983 */ /* 0x000ea20000300a00 */
[----:B-1----:R-:W-:-:S03]  /*36e70*/  PRMT R208, R209, 0x7632, R208 ;  /* 0x00007632d1d07816 */ /* 0x002fc600000000d0 */
[----:B------:R-:W-:Y:S04]  /*36e80*/  STG.E.U16 desc[UR4][R226.64], R212 ;  /* 0x000000d4e2007986 */ /* 0x000fe8000c101504 */
[----:B------:R-:W3:Y:S04]  /*36e90*/  LDL.LU.64 R230, [R1+0x158] ;  /* 0x0001580001e67983 */ /* 0x000ee80000300a00 */
[----:B------:R0:W-:Y:S04]  /*36ea0*/  STG.E.U16 desc[UR4][R240.64], R209 ;  /* 0x000000d1f0007986 */ /* 0x0001e8000c101504 */
[----:B----4-:R1:W-:Y:S04]  /*36eb0*/  STG.E.U16 desc[UR4][R232.64], R208 ;  /* 0x000000d0e8007986 */ /* 0x0103e8000c101504 */
[----:B0-----:R-:W4:Y:S01]  /*36ec0*/  LDL.LU.64 R240, [R1+0x150] ;  /* 0x0001500001f07983 */ /* 0x001f220000300a00 */
[----:B------:R-:W-:-:S03]  /*36ed0*/  PRMT R209, R210, 0x7632, R209 ;  /* 0x00007632d2d17816 */ /* 0x000fc600000000d1 */
[----:B------:R-:W4:Y:S01]  /*36ee0*/  LDL.LU.64 R226, [R1+0x148] ;  /* 0x0001480001e27983 */ /* 0x000f220000300a00 */
[----:B-1----:R-:W-:-:S03]  /*36ef0*/  PRMT R208, R211, 0x7632, R208 ;  /* 0x00007632d3d07816 */ /* 0x002fc600000000d0 */
[----:B------:R-:W-:Y:S04]  /*36f00*/  STG.E.U16 desc[UR4][R222.64], R210 ;  /* 0x000000d2de007986 */ /* 0x000fe8000c101504 */
[----:B------:R-:W4:Y:S04]  /*36f10*/  LDL.LU.64 R232, [R1+0x140] ;  /* 0x0001400001e87983 */ /* 0x000f280000300a00 */
[----:B------:R0:W-:Y:S04]  /*36f20*/  STG.E.U16 desc[UR4][R234.64], R209 ;  /* 0x000000d1ea007986 */ /* 0x0001e8000c101504 */
[----:B------:R-:W-:Y:S04]  /*36f30*/  STG.E.U16 desc[UR4][R236.64], R211 ;  /* 0x000000d3ec007986 */ /* 0x000fe8000c101504 */
[----:B------:R1:W-:Y:S04]  /*36f40*/  STG.E.U16 desc[UR4][R238.64], R208 ;  /* 0x000000d0ee007986 */ /* 0x0003e8000c101504 */
[----:B0-----:R-:W4:Y:S04]  /*36f50*/  LDL.LU.64 R234, [R1+0x138] ;  /* 0x0001380001ea7983 */ /* 0x001f280000300a00 */
[----:B------:R0:W-:Y:S01]  /*36f60*/  STG.E.U16 desc[UR4][R242.64], R204 ;  /* 0x000000ccf2007986 */ /* 0x0001e2000c101504 */
[----:B-1----:R-:W-:-:S03]  /*36f70*/  PRMT R208, R204, 0x7632, R208 ;  /* 0x00007632ccd07816 */ /* 0x002fc600000000d0 */
[----:B------:R-:W4:Y:S04]  /*36f80*/  LDL.LU.64 R236, [R1+0x130] ;  /* 0x0001300001ec7983 */ /* 0x000f280000300a00 */
[----:B------:R-:W4:Y:S01]  /*36f90*/  LDL.LU.64 R238, [R1+0x128] ;  /* 0x0001280001ee7983 */ /* 0x000f220000300a00 */
[----:B0-----:R-:W-:-:S03]  /*36fa0*/  PRMT R204, R205, 0x7632, R204 ;  /* 0x00007632cdcc7816 */ /* 0x001fc600000000cc */
[----:B------:R-:W-:Y:S04]  /*36fb0*/  STG.E.U16 desc[UR4][R224.64], R208 ;  /* 0x000000d0e0007986 */ /* 0x000fe8000c101504 */
[----:B------:R-:W4:Y:S04]  /*36fc0*/  LDL.LU.64 R242, [R1+0x120] ;  /* 0x0001200001f27983 */ /* 0x000f280000300a00 */
[----:B------:R-:W-:Y:S04]  /*36fd0*/  STG.E.U16 desc[UR4][R228.64], R205 ;  /* 0x000000cde4007986 */ /* 0x000fe8000c101504 */
[----:B------:R0:W-:Y:S04]  /*36fe0*/  STG.E.U16 desc[UR4][R248.64], R204 ;  /* 0x000000ccf8007986 */ /* 0x0001e8000c101504 */
[----:B0-----:R-:W4:Y:S01]  /*36ff0*/  LDL.LU.64 R248, [R1+0x118] ;  /* 0x0001180001f87983 */ /* 0x001f220000300a00 */
[----:B------:R-:W-:-:S03]  /*37000*/  PRMT R205, R206, 0x7632, R205 ;  /* 0x00007632cecd7816 */ /* 0x000fc600000000cd */
[----:B------:R-:W4:Y:S04]  /*37010*/  LDL.LU.64 R216, [R1+0x110] ;  /* 0x0001100001d87983 */ /* 0x000f280000300a00 */
[----:B------:R-:W4:Y:S01]  /*37020*/  LDL.LU.64 R218, [R1+0x108] ;  /* 0x0001080001da7983 */ /* 0x000f220000300a00 */
[----:B------:R-:W-:-:S03]  /*37030*/  PRMT R204, R207, 0x7632, R204 ;  /* 0x00007632cfcc7816 */ /* 0x000fc600000000cc */
[----:B--2---:R0:W-:Y:S04]  /*37040*/  STG.E.U16 desc[UR4][R250.64], R206 ;  /* 0x000000cefa007986 */ /* 0x0041e8000c101504 */
[----:B---3--:R1:W-:Y:S04]  /*37050*/  STG.E.U16 desc[UR4][R230.64], R205 ;  /* 0x000000cde6007986 */ /* 0x0083e8000c101504 */
[----:B0-----:R-:W2:Y:S04]  /*37060*/  LDL.LU.64 R250, [R1+0x100] ;  /* 0x0001000001fa7983 */ /* 0x001ea80000300a00 */
[----:B------:R-:W3:Y:S04]  /*37070*/  LDL.LU.64 R220, [R1+0xf8] ;  /* 0x0000f80001dc7983 */ /* 0x000ee80000300a00 */
[----:B------:R-:W3:Y:S04]  /*37080*/  LDL.LU.64 R228, [R1+0xf0] ;  /* 0x0000f00001e47983 */ /* 0x000ee80000300a00 */
[----:B----4-:R0:W-:Y:S04]  /*37090*/  STG.E.U16 desc[UR4][R240.64], R207 ;  /* 0x000000cff0007986 */ /* 0x0101e8000c101504 */
[----:B-1----:R-:W4:Y:S04]  /*370a0*/  LDL.LU.64 R230, [R1+0xe8] ;  /* 0x0000e80001e67983 */ /* 0x002f280000300a00 */
[----:B------:R1:W-:Y:S04]  /*370b0*/  STG.E.U16 desc[UR4][R226.64], R204 ;  /* 0x000000cce2007986 */ /* 0x0003e8000c101504 */
[----:B0-----:R-:W4:Y:S04]  /*370c0*/  LDL.LU.64 R240, [R1+0xe0] ;  /* 0x0000e00001f07983 */ /* 0x001f280000300a00 */
[----:B------:R-:W4:Y:S01]  /*370d0*/  LDL.LU.64 R222, [R1+0xd8] ;  /* 0x0000d80001de7983 */ /* 0x000f220000300a00 */
[----:B-1----:R-:W-:-:S03]  /*370e0*/  PRMT R204, R200, 0x7632, R204 ;  /* 0x00007632c8cc7816 */ /* 0x002fc600000000cc */
[----:B------:R0:W-:Y:S04]  /*370f0*/  STG.E.U16 desc[UR4][R232.64], R200 ;  /* 0x000000c8e8007986 */ /* 0x0001e8000c101504 */
[----:B------:R-:W4:Y:S04]  /*37100*/  LDL.LU.64 R224, [R1+0xd0] ;  /* 0x0000d00001e07983 */ /* 0x000f280000300a00 */
[----:B------:R1:W-:Y:S04]  /*37110*/  STG.E.U16 desc[UR4][R234.64], R204 ;  /* 0x000000ccea007986 */ /* 0x0003e8000c101504 */
[----:B0-----:R-:W4:Y:S01]  /*37120*/  LDL.LU.64 R232, [R1+0xc8] ;  /* 0x0000c80001e87983 */ /* 0x001f220000300a00 */
[----:B------:R-:W-:-:S03]  /*37130*/  PRMT R200, R201, 0x7632, R200 ;  /* 0x00007632c9c87816 */ /* 0x000fc600000000c8 */
[----:B------:R0:W-:Y:S04]  /*37140*/  STG.E.U16 desc[UR4][R236.64], R201 ;  /* 0x000000c9ec007986 */ /* 0x0001e8000c101504 */
[----:B-1----:R-:W4:Y:S04]  /*37150*/  LDL.LU.64 R234, [R1+0xc0] ;  /* 0x0000c00001ea7983 */ /* 0x002f280000300a00 */
[----:B------:R-:W4:Y:S01]  /*37160*/  LDL.LU.64 R226, [R1+0x4d0] ;  /* 0x0004d00001e27983 */ /* 0x000f220000300a00 */
[----:B0-----:R-:W-:-:S03]  /*37170*/  PRMT R201, R202, 0x7632, R201 ;  /* 0x00007632cac97816 */ /* 0x001fc600000000c9 */
[----:B------:R0:W-:Y:S04]  /*37180*/  STG.E.U16 desc[UR4][R238.64], R200 ;  /* 0x000000c8ee007986 */ /* 0x0001e8000c101504 */
[----:B------:R-:W4:Y:S04]  /*37190*/  LDL.LU.64 R236, [R1+0x4c8] ;  /* 0x0004c80001ec7983 */ /* 0x000f280000300a00 */
[----:B------:R1:W-:Y:S04]  /*371a0*/  STG.E.U16 desc[UR4][R242.64], R202 ;  /* 0x000000caf2007986 */ /* 0x0003e8000c101504 */
[----:B0-----:R-:W4:Y:S04]  /*371b0*/  LDL.LU.64 R238, [R1+0x4c0] ;  /* 0x0004c00001ee7983 */ /* 0x001f280000300a00 */
[----:B------:R0:W-:Y:S04]  /*371c0*/  STG.E.U16 desc[UR4][R248.64], R201 ;  /* 0x000000c9f8007986 */ /* 0x0001e8000c101504 */
[----:B-1----:R-:W4:Y:S04]  /*371d0*/  LDL.LU.64 R242, [R1+0x4b8] ;  /* 0x0004b80001f27983 */ /* 0x002f280000300a00 */
[----:B0-----:R-:W4:Y:S01]  /*371e0*/  LDL.LU.64 R248, [R1+0x4b0] ;  /* 0x0004b00001f87983 */ /* 0x001f220000300a00 */
[----:B------:R-:W-:-:S03]  /*371f0*/  PRMT R200, R203, 0x7632, R200 ;  /* 0x00007632cbc87816 */ /* 0x000fc600000000c8 */
[----:B------:R-:W-:Y:S04]  /*37200*/  STG.E.U16 desc[UR4][R216.64], R203 ;  /* 0x000000cbd8007986 */ /* 0x000fe8000c101504 */
[----:B------:R0:W-:Y:S02]  /*37210*/  STG.E.U16 desc[UR4][R218.64], R200 ;  /* 0x000000c8da007986 */ /* 0x0001e4000c101504 */
[----:B0-----:R-:W-:Y:S02]  /*37220*/  PRMT R200, R196, 0x7632, R200 ;  /* 0x00007632c4c87816 */ /* 0x001fe400000000c8 */
[----:B--2---:R0:W-:Y:S04]  /*37230*/  STG.E.U16 desc[UR4][R250.64], R196 ;  /* 0x000000c4fa007986 */ /* 0x0041e8000c101504 */
[----:B---3--:R-:W-:Y:S04]  /*37240*/  STG.E.U16 desc[UR4][R220.64], R200 ;  /* 0x000000c8dc007986 */ /* 0x008fe8000c101504 */
[----:B------:R1:W-:Y:S01]  /*37250*/  STG.E.U16 desc[UR4][R228.64], R197 ;  /* 0x000000c5e4007986 */ /* 0x0003e2000c101504 */
[----:B0-----:R-:W-:-:S03]  /*37260*/  PRMT R196, R197, 0x7632, R196 ;  /* 0x00007632c5c47816 */ /* 0x001fc600000000c4 */
[----:B------:R-:W2:Y:S04]  /*37270*/  LDL.LU.64 R250, [R1+0x4a8] ;  /* 0x0004a80001fa7983 */ /* 0x000ea80000300a00 */
[----:B----4-:R0:W-:Y:S01]  /*37280*/  STG.E.U16 desc[UR4][R230.64], R196 ;  /* 0x000000c4e6007986 */ /* 0x0101e2000c101504 */
[----:B-1----:R-:W-:-:S03]  /*37290*/  PRMT R197, R198, 0x7632, R197 ;  /* 0x00007632c6c57816 */ /* 0x002fc600000000c5 */
[----:B------:R-:W3:Y:S04]  /*372a0*/  LDL.LU.64 R228, [R1+0x4a0] ;  /* 0x0004a00001e47983 */ /* 0x000ee80000300a00 */
[----:B------:R1:W-:Y:S04]  /*372b0*/  STG.E.U16 desc[UR4][R240.64], R198 ;  /* 0x000000c6f0007986 */ /* 0x0003e8000c101504 */
[----:B0-----:R-:W4:Y:S01]  /*372c0*/  LDL.LU.64 R230, [R1+0x498] ;  /* 0x0004980001e67983 */ /* 0x001f220000300a00 */
[----:B------:R-:W-:-:S03]  /*372d0*/  PRMT R196, R199, 0x7632, R196 ;  /* 0x00007632c7c47816 */ /* 0x000fc600000000c4 */
[----:B------:R-:W-:Y:S04]  /*372e0*/  STG.E.U16 desc[UR4][R222.64], R197 ;  /* 0x000000c5de007986 */ /* 0x000fe8000c101504 */
[----:B-1----:R-:W4:Y:S01]  /*372f0*/  LDL.LU.64 R240, [R1+0x490] ;  /* 0x0004900001f07983 */ /* 0x002f220000300a00 */
[----:B------:R-:W-:-:S03]  /*37300*/  PRMT R198, R192, 0x7632, R198 ;  /* 0x00007632c0c67816 */ /* 0x000fc600000000c6 */
[----:B------:R-:W-:Y:S04]  /*37310*/  STG.E.U16 desc[UR4][R224.64], R199 ;  /* 0x000000c7e0007986 */ /* 0x000fe8000c101504 */
[----:B------:R0:W-:Y:S04]  /*37320*/  STG.E.U16 desc[UR4][R232.64], R196 ;  /* 0x000000c4e8007986 */ /* 0x0001e8000c101504 */
[----:B------:R1:W-:Y:S04]  /*37330*/  STG.E.U16 desc[UR4][R234.64], R192 ;  /* 0x000000c0ea007986 */ /* 0x0003e8000c101504 */
[----:B------:R1:W-:Y:S01]  /*37340*/  STG.E.U16 desc[UR4][R226.64], R198 ;  /* 0x000000c6e2007986 */ /* 0x0003e2000c101504 */
[----:B0-----:R-:W0:Y:S03]  /*37350*/  LDC.64 R196, c[0x0][0x270] ;  /* 0x00009c00ffc47b82 */ /* 0x001e260000000a00 */
[----:B------:R-:W4:Y:S04]  /*37360*/  LDL.LU.64 R232, [R1+0x488] ;  /* 0x0004880001e87983 */ /* 0x000f280000300a00 */
[----:B-1----:R-:W4:Y:S01]  /*37370*/  LDL.LU.64 R234, [R1+0x480] ;  /* 0x0004800001ea7983 */ /* 0x002f220000300a00 */
[----:B------:R-:W-:-:S02]  /*37380*/  PRMT R192, R194, 0x7632, R192 ;  /* 0x00007632c2c07816 */ /* 0x000fc400000000c0 */
[----:B------:R-:W-:Y:S01]  /*37390*/  PRMT R198, R193, 0x7632, R198 ;  /* 0x00007632c1c67816 */ /* 0x000fe200000000c6 */
[----:B------:R1:W-:Y:S04]  /*373a0*/  STG.E.U16 desc[UR4][R236.64], R193 ;  /* 0x000000c1ec007986 */ /* 0x0003e8000c101504 */
[----:B------:R1:W-:Y:S04]  /*373b0*/  STG.E.U16 desc[UR4][R238.64], R198 ;  /* 0x000000c6ee007986 */ /* 0x0003e8000c101504 */
[----:B------:R0:W-:Y:S01]  /*373c0*/  STG.E.U16 desc[UR4][R242.64], R194 ;  /* 0x000000c2f2007986 */ /* 0x0001e2000c101504 */
[----:B-1----:R-:W-:Y:S01]  /*373d0*/  PRMT R193, R195, 0x7632, R193 ;  /* 0x00007632c3c17816 */ /* 0x002fe200000000c1 */
[----:B------:R-:W1:Y:S02]  /*373e0*/  LDC R198, c[0x0][0x228] ;  /* 0x00008a00ffc67b82 */ /* 0x000e640000000800 */
[----:B------:R0:W-:Y:S04]  /*373f0*/  STG.E.U16 desc[UR4][R248.64], R192 ;  /* 0x000000c0f8007986 */ /* 0x0001e8000c101504 */
[----:B0-----:R-:W4:Y:S02]  /*37400*/  LDL.LU.64 R242, [R1+0x478] ;  /* 0x0004780001f27983 */ /* 0x001f240000300a00 */
[----:B------:R-:W0:Y:S02]  /*37410*/  LDC R194, c[0x0][0x278] ;  /* 0x00009e00ffc27b82 */ /* 0x000e240000000800 */
[----:B------:R-:W4:Y:S04]  /*37420*/  LDL.LU.64 R248, [R1+0x8e8] ;  /* 0x0008e80001f87983 */ /* 0x000f280000300a00 */
[----:B------:R-:W0:Y:S01]  /*37430*/  LDL.LU.64 R238, [R1+0x8d0] ;  /* 0x0008d00001ee7983 */ /* 0x000e220000300a00 */
[----:B------:R-:W-:-:S03]  /*37440*/  PRMT R192, R188, 0x7632, R192 ;  /* 0x00007632bcc07816 */ /* 0x000fc600000000c0 */
[----:B------:R-:W4:Y:S04]  /*37450*/  LDL.LU.64 R222, [R1+0x8e0] ;  /* 0x0008e00001de7983 */ /* 0x000f280000300a00 */
[----:B------:R-:W4:Y:S04]  /*37460*/  LDL.LU.64 R236, [R1+0x8d8] ;  /* 0x0008d80001ec7983 */ /* 0x000f280000300a00 */
[----:B------:R-:W4:Y:S04]  /*37470*/  LDL.LU.64 R224, [R1+0x8c8] ;  /* 0x0008c80001e07983 */ /* 0x000f280000300a00 */
[----:B--2---:R-:W-:Y:S04]  /*37480*/  STG.E.U16 desc[UR4][R250.64], R195 ;  /* 0x000000c3fa007986 */ /* 0x004fe8000c101504 */
[----:B---3--:R-:W-:Y:S04]  /*37490*/  STG.E.U16 desc[UR4][R228.64], R193 ;  /* 0x000000c1e4007986 */ /* 0x008fe8000c101504 */
[----:B----4-:R-:W-:Y:S04]  /*374a0*/  STG.E.U16 desc[UR4][R230.64], R188 ;  /* 0x000000bce6007986 */ /* 0x010fe8000c101504 */
[----:B------:R2:W-:Y:S04]  /*374b0*/  STG.E.U16 desc[UR4][R240.64], R192 ;  /* 0x000000c0f0007986 */ /* 0x0005e8000c101504 */
[----:B--2---:R-:W2:Y:S01]  /*374c0*/  LDL.LU.64 R240, [R1+0x8c0] ;  /* 0x0008c00001f07983 */ /* 0x004ea20000300a00 */
[----:B------:R-:W-:-:S03]  /*374d0*/  PRMT R192, R189, 0x7632, R192 ;  /* 0x00007632bdc07816 */ /* 0x000fc600000000c0 */
[----:B------:R-:W3:Y:S04]  /*374e0*/  LDL.LU.64 R226, [R1+0x8b8] ;  /* 0x0008b80001e27983 */ /* 0x000ee80000300a00 */
[----:B------:R-:W4:Y:S04]  /*374f0*/  LDL.LU.64 R228, [R1+0x8b0] ;  /* 0x0008b00001e47983 */ /* 0x000f280000300a00 */
[----:B------:R-:W4:Y:S04]  /*37500*/  LDL.LU.64 R220, [R1+0x8a8] ;  /* 0x0008a80001dc7983 */ /* 0x000f280000300a00 */
[----:B------:R1:W-:Y:S04]  /*37510*/  STG.E.U16 desc[UR4][R232.64], R189 ;  /* 0x000000bde8007986 */ /* 0x0003e8000c101504 */
[----:B------:R-:W4:Y:S04]  /*37520*/  LDL.LU.64 R230, [R1+0x8a0] ;  /* 0x0008a00001e67983 */ /* 0x000f280000300a00 */
[----:B------:R1:W-:Y:S04]  /*37530*/  STG.E.U16 desc[UR4][R234.64], R192 ;  /* 0x000000c0ea007986 */ /* 0x0003e8000c101504 */
[----:B-1----:R-:W4:Y:S01]  /*37540*/  LDL.LU.64 R232, [R1+0x898] ;  /* 0x0008980001e87983 */ /* 0x002f220000300a00 */
[----:B------:R-:W-:-:S03]  /*37550*/  PRMT R192, R190, 0x7632, R192 ;  /* 0x00007632bec07816 */ /* 0x000fc600000000c0 */
[----:B------:R1:W-:Y:S04]  /*37560*/  STG.E.U16 desc[UR4][R242.64], R190 ;  /* 0x000000bef2007986 */ /* 0x0003e8000c101504 */
[----:B------:R0:W-:Y:S04]  /*37570*/  STG.E.U16 desc[UR4][R248.64], R192 ;  /* 0x000000c0f8007986 */ /* 0x0001e8000c101504 */
[----:B-1----:R-:W4:Y:S04]  /*37580*/  LDL.LU.64 R242, [R1+0x890] ;  /* 0x0008900001f27983 */ /* 0x002f280000300a00 */
[----:B0-----:R-:W4:Y:S01]  /*37590*/  LDL.LU.64 R248, [R1+0x888] ;  /* 0x0008880001f87983 */ /* 0x001f220000300a00 */
[----:B------:R-:W0:Y:S01]  /*375a0*/  S2R R252, SR_TID.X ;  /* 0x0000000000fc7919 */ /* 0x000e220000002100 */
[----:B------:R-:W0:Y:S01]  /*375b0*/  S2R R251, SR_CTAID.X ;  /* 0x0000000000fb7919 */ /* 0x000e220000002500 */
[----:B------:R-:W1:Y:S01]  /*375c0*/  S2R R250, SR_CTAID.Y ;  /* 0x0000000000fa7919 */ /* 0x000e620000002600 */
[----:B------:R-:W4:Y:S01]  /*375d0*/  LDL.LU.64 R234, [R1+0x880] ;  /* 0x0008800001ea7983 */ /* 0x000f220000300a00 */
[----:B0-----:R-:W-:Y:S01]  /*375e0*/  PRMT R252, R252, 0x6540, R251 ;  /* 0x00006540fcfc7816 */ /* 0x001fe200000000fb */
[----:B-1----:R-:W-:-:S04]  /*375f0*/  IMAD R196, R250, R196, RZ ;  /* 0x000000c4fac47224 */ /* 0x002fc800078e02ff */
[----:B------:R-:W-:Y:S01]  /*37600*/  IMAD R188, R252, R197, RZ ;  /* 0x000000c5fcbc7224 */ /* 0x000fe200078e02ff */
[----:B------:R-:W-:-:S04]  /*37610*/  SHF.L.U32 R189, R196, 0x1, RZ ;  /* 0x00000001c4bd7819 */ /* 0x000fc800000006ff */
[----:B------:R-:W-:-:S04]  /*37620*/  SHF.L.U32 R188, R188, 0x1, RZ ;  /* 0x00000001bcbc7819 */ /* 0x000fc800000006ff */
[--C-:B------:R-:W-:Y:S02]  /*37630*/  IADD3 R188, R188, R198, R189.reuse ;  /* 0x000000c6bcbc7210 */ /* 0x100fe40007ffe0bd */
[----:B------:R-:W-:Y:S02]  /*37640*/  PRMT R189, R191, 0x7632, R189 ;  /* 0x00007632bfbd7816 */ /* 0x000fe400000000bd */
[----:B------:R-:W-:Y:S01]  /*37650*/  LEA R238, R194, R188, 0x8 ;  /* 0x000000bcc2ee7211 */ /* 0x000fe200078e40ff */
[----:B------:R0:W-:Y:S04]  /*37660*/  STG.E.U16 desc[UR4][R222.64], R191 ;  /* 0x000000bfde007986 */ /* 0x0001e8000c101504 */
[----:B------:R1:W-:Y:S04]  /*37670*/  STG.E.U16 desc[UR4][R236.64], R189 ;  /* 0x000000bdec007986 */ /* 0x0003e8000c101504 */
[----:B------:R1:W-:Y:S04]  /*37680*/  STG.E.U16 desc[UR4][R238.64], R184 ;  /* 0x000000b8ee007986 */ /* 0x0003e8000c101504 */
[----:B0-----:R-:W4:Y:S04]  /*37690*/  LDL.LU.64 R222, [R1+0x878] ;  /* 0x0008780001de7983 */ /* 0x001f280000300a00 */
[----:B-1----:R-:W4:Y:S01]  /*376a0*/  LDL.LU.64 R236, [R1+0x870] ;  /* 0x0008700001ec7983 */ /* 0x002f220000300a00 */
[----:B------:R-:W-:-:S03]  /*376b0*/  PRMT R189, R184, 0x7632, R189 ;  /* 0x00007632b8bd7816 */ /* 0x000fc600000000bd */
[----:B------:R-:W4:Y:S01]  /*376c0*/  LDL.LU.64 R238, [R1+0x868] ;  /* 0x0008680001ee7983 */ /* 0x000f220000300a00 */
[----:B------:R-:W-:-:S03]  /*376d0*/  PRMT R184, R185, 0x7632, R184 ;  /* 0x00007632b9b87816 */ /* 0x000fc600000000b8 */
[----:B------:R0:W-:Y:S04]  /*376e0*/  STG.E.U16 desc[UR4][R224.64], R189 ;  /* 0x000000bde0007986 */ /* 0x0001e8000c101504 */
[----:B0-----:R-:W4:Y:S01]  /*376f0*/  LDL.LU.64 R224, [R1+0x860] ;  /* 0x0008600001e07983 */ /* 0x001f220000300a00 */
[----:B------:R-:W0:Y:S03]  /*37700*/  LDC R189, c[0x0][0x278] ;  /* 0x00009e00ffbd7b82 */ /* 0x000e260000000800 */
[----:B--2---:R1:W-:Y:S04]  /*37710*/  STG.E.U16 desc[UR4][R240.64], R185 ;  /* 0x000000b9f0007986 */ /* 0x0043e8000c101504 */
[----:B---3--:R2:W-:Y:S04]  /*37720*/  STG.E.U16 desc[UR4][R226.64], R184 ;  /* 0x000000b8e2007986 */ /* 0x0085e8000c101504 */
[----:B-1----:R-:W3:Y:S01]  /*37730*/  LDL.LU.64 R240, [R1+0x858] ;  /* 0x0008580001f07983 */ /* 0x002ee20000300a00 */
[----:B------:R-:W-:-:S03]  /*37740*/  PRMT R185, R186, 0x7632, R185 ;  /* 0x00007632bab97816 */ /* 0x000fc600000000b9 */
[----:B--2---:R-:W2:Y:S01]  /*37750*/  LDL.LU.64 R226, [R1+0x850] ;  /* 0x0008500001e27983 */ /* 0x004ea20000300a00 */
[----:B------:R-:W-:-:S03]  /*37760*/  PRMT R184, R187, 0x7632, R184 ;  /* 0x00007632bbb87816 */ /* 0x000fc600000000b8 */
[----:B----4-:R1:W-:Y:S04]  /*37770*/  STG.E.U16 desc[UR4][R228.64], R186 ;  /* 0x000000bae4007986 */ /* 0x0103e8000c101504 */
[----:B------:R4:W-:Y:S04]  /*37780*/  STG.E.U16 desc[UR4][R220.64], R185 ;  /* 0x000000b9dc007986 */ /* 0x0009e8000c101504 */
[----:B------:R0:W-:Y:S04]  /*37790*/  STG.E.U16 desc[UR4][R230.64], R187 ;  /* 0x000000bbe6007986 */ /* 0x0001e8000c101504 */
[----:B-1----:R-:W2:Y:S04]  /*377a0*/  LDL.LU.64 R228, [R1+0x848] ;  /* 0x0008480001e47983 */ /* 0x002ea80000300a00 */
[----:B----4-:R-:W4:Y:S04]  /*377b0*/  LDL.LU.64 R220, [R1+0x840] ;  /* 0x0008400001dc7983 */ /* 0x010f280000300a00 */
[----:B0-----:R-:W4:Y:S04]  /*377c0*/  LDL.LU.64 R230, [R1+0x838] ;  /* 0x0008380001e67983 */ /* 0x001f280000300a00 */
[----:B------:R0:W-:Y:S02]  /*377d0*/  STG.E.U16 desc[UR4][R232.64], R184 ;  /* 0x000000b8e8007986 */ /* 0x0001e4000c101504 */
[----:B0-----:R-:W-:-:S02]  /*377e0*/  PRMT R184, R180, 0x7632, R184 ;  /* 0x00007632b4b87816 */ /* 0x001fc400000000b8 */
[----:B------:R-:W4:Y:S04]  /*377f0*/  LDL.LU.64 R232, [R1+0x830] ;  /* 0x0008300001e87983 */ /* 0x000f280000300a00 */
[----:B------:R0:W-:Y:S04]  /*37800*/  STG.E.U16 desc[UR4][R242.64], R180 ;  /* 0x000000b4f2007986 */ /* 0x0001e8000c101504 */
[----:B------:R1:W-:Y:S04]  /*37810*/  STG.E.U16 desc[UR4][R248.64], R184 ;  /* 0x000000b8f8007986 */ /* 0x0003e8000c101504 */
[----:B0-----:R-:W4:Y:S04]  /*37820*/  LDL.LU.64 R242, [R1+0x828] ;  /* 0x0008280001f27983 */ /* 0x001f280000300a00 */
[----:B-1----:R-:W4:Y:S01]  /*37830*/  LDL.LU.64 R248, [R1+0x820] ;  /* 0x0008200001f87983 */ /* 0x002f220000300a00 */
[----:B------:R-:W-:-:S03]  /*37840*/  PRMT R180, R181, 0x7632, R180 ;  /* 0x00007632b5b47816 */ /* 0x000fc600000000b4 */
[----:B------:R0:W-:Y:S04]  /*37850*/  STG.E.U16 desc[UR4][R234.64], R181 ;  /* 0x000000b5ea007986 */ /* 0x0001e8000c101504 */
[----:B0-----:R-:W4:Y:S01]  /*37860*/  LDL.LU.64 R234, [R1+0x818] ;  /* 0x0008180001ea7983 */ /* 0x001f220000300a00 */
[----:B------:R-:W-:-:S03]  /*37870*/  PRMT R181, R182, 0x7632, R181 ;  /* 0x00007632b6b57816 */ /* 0x000fc600000000b5 */
[----:B------:R0:W-:Y:S04]  /*37880*/  STG.E.U16 desc[UR4][R222.64], R180 ;  /* 0x000000b4de007986 */ /* 0x0001e8000c101504 */
[----:B------:R1:W-:Y:S04]  /*37890*/  STG.E.U16 desc[UR4][R236.64], R182 ;  /* 0x000000b6ec007986 */ /* 0x0003e8000c101504 */
[----:B------:R1:W-:Y:S04]  /*378a0*/  STG.E.U16 desc[UR4][R238.64], R181 ;  /* 0x000000b5ee007986 */ /* 0x0003e8000c101504 */
[----:B0-----:R-:W4:Y:S01]  /*378b0*/  LDL.LU.64 R222, [R1+0x7f8] ;  /* 0x0007f80001de7983 */ /* 0x001f220000300a00 */
[----:B------:R-:W-:-:S03]  /*378c0*/  PRMT R180, R183, 0x7632, R180 ;  /* 0x00007632b7b47816 */ /* 0x000fc600000000b4 */
[----:B-1----:R-:W4:Y:S04]  /*378d0*/  LDL.LU.64 R236, [R1+0x7f0] ;  /* 0x0007f00001ec7983 */ /* 0x002f280000300a00 */
[----:B------:R-:W4:Y:S04]  /*378e0*/  LDL.LU.64 R238, [R1+0x7e8] ;  /* 0x0007e80001ee7983 */ /* 0x000f280000300a00 */
[----:B------:R0:W-:Y:S04]  /*378f0*/  STG.E.U16 desc[UR4][R224.64], R183 ;  /* 0x000000b7e0007986 */ /* 0x0001e8000c101504 */
[----:B0-----:R-:W4:Y:S04]  /*37900*/  LDL.LU.64 R224, [R1+0x7e0] ;  /* 0x0007e00001e07983 */ /* 0x001f280000300a00 */
[----:B---3--:R0:W-:Y:S04]  /*37910*/  STG.E.U16 desc[UR4][R240.64], R180 ;  /* 0x000000b4f0007986 */ /* 0x0081e8000c101504 */
[----:B--2---:R1:W-:Y:S04]  /*37920*/  STG.E.U16 desc[UR4][R226.64], R176 ;  /* 0x000000b0e2007986 */ /* 0x0043e8000c101504 */
[----:B0-----:R-:W2:Y:S01]  /*37930*/  LDL.LU.64 R240, [R1+0x7d8] ;  /* 0x0007d80001f07983 */ /* 0x001ea20000300a00 */
[----:B------:R-:W-:-:S03]  /*37940*/  PRMT R180, R176, 0x7632, R180 ;  /* 0x00007632b0b47816 */ /* 0x000fc600000000b4 */
[----:B-1----:R-:W3:Y:S01]  /*37950*/  LDL.LU.64 R226, [R1+0x7d0] ;  /* 0x0007d00001e27983 */ /* 0x002ee20000300a00 */
[----:B------:R-:W-:-:S03]  /*37960*/  PRMT R176, R177, 0x7632, R176 ;  /* 0x00007632b1b07816 */ /* 0x000fc600000000b0 */
[----:B------:R0:W-:Y:S04]  /*37970*/  STG.E.U16 desc[UR4][R228.64], R180 ;  /* 0x000000b4e4007986 */ /* 0x0001e8000c101504 */
[----:B----4-:R1:W-:Y:S04]  /*37980*/  STG.E.U16 desc[UR4][R220.64], R177 ;  /* 0x000000b1dc007986 */ /* 0x0103e8000c101504 */
[----:B------:R4:W-:Y:S04]  /*37990*/  STG.E.U16 desc[UR4][R230.64], R176 ;  /* 0x000000b0e6007986 */ /* 0x0009e8000c101504 */
[----:B0-----:R-:W3:Y:S04]  /*379a0*/  LDL.LU.64 R228, [R1+0x7c8] ;  /* 0x0007c80001e47983 */ /* 0x001ee80000300a00 */
[----:B-1----:R-:W3:Y:S01]  /*379b0*/  LDL.LU.64 R220, [R1+0x7c0] ;  /* 0x0007c00001dc7983 */ /* 0x002ee20000300a00 */
[----:B------:R-:W-:-:S03]  /*379c0*/  PRMT R177, R178, 0x7632, R177 ;  /* 0x00007632b2b17816 */ /* 0x000fc600000000b1 */
[----:B----4-:R-:W4:Y:S04]  /*379d0*/  LDL.LU.64 R230, [R1+0x7b8] ;  /* 0x0007b80001e67983 */ /* 0x010f280000300a00 */
[----:B------:R0:W-:Y:S04]  /*379e0*/  STG.E.U16 desc[UR4][R232.64], R178 ;  /* 0x000000b2e8007986 */ /* 0x0001e8000c101504 */
[----:B0-----:R-:W4:Y:S04]  /*379f0*/  LDL.LU.64 R232, [R1+0x7b0] ;  /* 0x0007b00001e87983 */ /* 0x001f280000300a00 */
[----:B------:R0:W-:Y:S04]  /*37a00*/  STG.E.U16 desc[UR4][R242.64], R177 ;  /* 0x000000b1f2007986 */ /* 0x0001e8000c101504 */
[----:B------:R1:W-:Y:S04]  /*37a10*/  STG.E.U16 desc[UR4][R248.64], R179 ;  /* 0x000000b3f8007986 */ /* 0x0003e8000c101504 */
[----:B0-----:R-:W4:Y:S04]  /*37a20*/  LDL.LU.64 R242, [R1+0x7a8] ;  /* 0x0007a80001f27983 */ /* 0x001f280000300a00 */
[----:B-1----:R-:W4:Y:S01]  /*37a30*/  LDL.LU.64 R248, [R1+0x7a0] ;  /* 0x0007a00001f87983 */ /* 0x002f220000300a00 */
[----:B------:R-:W-:-:S05]  /*37a40*/  PRMT R176, R179, 0x7632, R176 ;  /* 0x00007632b3b07816 */ /* 0x000fca00000000b0 */
[----:B------:R0:W-:Y:S02]  /*37a50*/  STG.E.U16 desc[UR4][R234.64], R176 ;  /* 0x000000b0ea007986 */ /* 0x0001e4000c101504 */
[----:B0-----:R-:W-:Y:S02]  /*37a60*/  PRMT R176, R172, 0x7632, R176 ;  /* 0x00007632acb07816 */ /* 0x001fe400000000b0 */
[----:B------:R-:W4:Y:S04]  /*37a70*/  LDL.LU.64 R234, [R1+0x798] ;  /* 0x0007980001ea7983 */ /* 0x000f280000300a00 */
[----:B------:R0:W-:Y:S04]  /*37a80*/  STG.E.U16 desc[UR4][R222.64], R172 ;  /* 0x000000acde007986 */ /* 0x0001e8000c101504 */
[----:B------:R1:W-:Y:S04]  /*37a90*/  STG.E.U16 desc[UR4][R236.64], R176 ;  /* 0x000000b0ec007986 */ /* 0x0003e8000c101504 */
[----:B------:R1:W-:Y:S04]  /*37aa0*/  STG.E.U16 desc[UR4][R238.64], R173 ;  /* 0x000000adee007986 */ /* 0x0003e8000c101504 */
[----:B0-----:R-:W4:Y:S01]  /*37ab0*/  LDL.LU.64 R222, [R1+0x790] ;  /* 0x0007900001de7983 */ /* 0x001f220000300a00 */
[----:B------:R-:W-:-:S03]  /*37ac0*/  PRMT R172, R173, 0x7632, R172 ;  /* 0x00007632adac7816 */ /* 0x000fc600000000ac */
[----:B-1----:R-:W4:Y:S04]  /*37ad0*/  LDL.LU.64 R236, [R1+0x788] ;  /* 0x0007880001ec7983 */ /* 0x002f280000300a00 */
[----:B------:R-:W4:Y:S01]  /*37ae0*/  LDL.LU.64 R238, [R1+0x780] ;  /* 0x0007800001ee7983 */ /* 0x000f220000300a00 */
[----:B------:R-:W-:-:S03]  /*37af0*/  PRMT R173, R174, 0x7632, R173 ;  /* 0x00007632aead7816 */ /* 0x000fc600000000ad */
[----:B------:R0:W-:Y:S04]  /*37b00*/  STG.E.U16 desc[UR4][R224.64], R172 ;  /* 0x000000ace0007986 */ /* 0x0001e8000c101504 */
[----:B0-----:R-:W4:Y:S01]  /*37b10*/  LDL.LU.64 R224, [R1+0x778] ;  /* 0x0007780001e07983 */ /* 0x001f220000300a00 */
[----:B------:R-:W-:-:S03]  /*37b20*/  PRMT R172, R175, 0x7632, R172 ;  /* 0x00007632afac7816 */ /* 0x000fc600000000ac */
[----:B--2---:R0:W-:Y:S04]  /*37b30*/  STG.E.U16 desc[UR4][R240.64], R174 ;  /* 0x000000aef0007986 */ /* 0x0041e8000c101504 */
[----:B---3--:R1:W-:Y:S04]  /*37b40*/  STG.E.U16 desc[UR4][R226.64], R173 ;  /* 0x000000ade2007986 */ /* 0x0083e8000c101504 */
[----:B0-----:R-:W2:Y:S04]  /*37b50*/  LDL.LU.64 R240, [R1+0x770] ;  /* 0x0007700001f07983 */ /* 0x001ea80000300a00 */
[----:B-1----:R-:W3:Y:S04]  /*37b60*/  LDL.LU.64 R226, [R1+0x768] ;  /* 0x0007680001e27983 */ /* 0x002ee80000300a00 */
[----:B------:R0:W-:Y:S04]  /*37b70*/  STG.E.U16 desc[UR4][R228.64], R175 ;  /* 0x000000afe4007986 */ /* 0x0001e8000c101504 */
[----:B------:R1:W-:Y:S04]  /*37b80*/  STG.E.U16 desc[UR4][R220.64], R172 ;  /* 0x000000acdc007986 */ /* 0x0003e8000c101504 */
[----:B----4-:R4:W-:Y:S04]  /*37b90*/  STG.E.U16 desc[UR4][R230.64], R168 ;  /* 0x000000a8e6007986 */ /* 0x0109e8000c101504 */
[----:B0-----:R-:W3:Y:S04]  /*37ba0*/  LDL.LU.64 R228, [R1+0x760] ;  /* 0x0007600001e47983 */ /* 0x001ee80000300a00 */
[----:B-1----:R-:W3:Y:S01]  /*37bb0*/  LDL.LU.64 R220, [R1+0x758] ;  /* 0x0007580001dc7983 */ /* 0x002ee20000300a00 */
[----:B------:R-:W-:-:S03]  /*37bc0*/  PRMT R172, R168, 0x7632, R172 ;  /* 0x00007632a8ac7816 */ /* 0x000fc600000000ac */
[----:B----4-:R-:W4:Y:S01]  /*37bd0*/  LDL.LU.64 R230, [R1+0x750] ;  /* 0x0007500001e67983 */ /* 0x010f220000300a00 */
[----:B------:R-:W-:-:S03]  /*37be0*/  PRMT R168, R169, 0x7632, R168 ;  /* 0x00007632a9a87816 */ /* 0x000fc600000000a8 */
[----:B------:R0:W-:Y:S04]  /*37bf0*/  STG.E.U16 desc[UR4][R232.64], R172 ;  /* 0x000000ace8007986 */ /* 0x0001e8000c101504 */
[----:B0-----:R-:W4:Y:S04]  /*37c00*/  LDL.LU.64 R232, [R1+0x748] ;  /* 0x0007480001e87983 */ /* 0x001f280000300a00 */
[----:B------:R0:W-:Y:S04]  /*37c10*/  STG.E.U16 desc[UR4][R242.64], R169 ;  /* 0x000000a9f2007986 */ /* 0x0001e8000c101504 */
[----:B------:R1:W-:Y:S04]  /*37c20*/  STG.E.U16 desc[UR4][R248.64], R168 ;  /* 0x000000a8f8007986 */ /* 0x0003e8000c101504 */
[----:B0-----:R-:W4:Y:S04]  /*37c30*/  LDL.LU.64 R242, [R1+0x740] ;  /* 0x0007400001f27983 */ /* 0x001f280000300a00 */
[----:B-1----:R-:W4:Y:S01]  /*37c40*/  LDL.LU.64 R248, [R1+0x738] ;  /* 0x0007380001f87983 */ /* 0x002f220000300a00 */
[----:B------:R-:W-:-:S02]  /*37c50*/  PRMT R169, R170, 0x7632, R169 ;  /* 0x00007632aaa97816 */ /* 0x000fc400000000a9 */
[----:B------:R-:W-:Y:S01]  /*37c60*/  PRMT R168, R171, 0x7632, R168 ;  /* 0x00007632aba87816 */ /* 0x000fe200000000a8 */
[----:B------:R0:W-:Y:S04]  /*37c70*/  STG.E.U16 desc[UR4][R234.64], R170 ;  /* 0x000000aaea007986 */ /* 0x0001e8000c101504 */
[----:B0-----:R-:W4:Y:S04]  /*37c80*/  LDL.LU.64 R234, [R1+0x730] ;  /* 0x0007300001ea7983 */ /* 0x001f280000300a00 */
[----:B------:R0:W-:Y:S04]  /*37c90*/  STG.E.U16 desc[UR4][R222.64], R169 ;  /* 0x000000a9de007986 */ /* 0x0001e8000c101504 */
[----:B------:R1:W-:Y:S04]  /*37ca0*/  STG.E.U16 desc[UR4][R236.64], R171 ;  /* 0x000000abec007986 */ /* 0x0003e8000c101504 */
[----:B------:R1:W-:Y:S04]  /*37cb0*/  STG.E.U16 desc[UR4][R238.64], R168 ;  /* 0x000000a8ee007986 */ /* 0x0003e8000c101504 */
[----:B0-----:R-:W4:Y:S04]  /*37cc0*/  LDL.LU.64 R222, [R1+0x728] ;  /* 0x0007280001de7983 */ /* 0x001f280000300a00 */
[----:B-1----:R-:W4:Y:S01]  /*37cd0*/  LDL.LU.64 R236, [R1+0x720] ;  /* 0x0007200001ec7983 */ /* 0x002f220000300a00 */
[----:B------:R-:W-:-:S03]  /*37ce0*/  PRMT R168, R164, 0x7632, R168 ;  /* 0x00007632a4a87816 */ /* 0x000fc600000000a8 */
[----:B------:R-:W4:Y:S04]  /*37cf0*/  LDL.LU.64 R238, [R1+0x718] ;  /* 0x0007180001ee7983 */ /* 0x000f280000300a00 */
[----:B------:R0:W-:Y:S04]  /*37d00*/  STG.E.U16 desc[UR4][R224.64], R164 ;  /* 0x000000a4e0007986 */ /* 0x0001e8000c101504 */
[----:B0-----:R-:W4:Y:S01]  /*37d10*/  LDL.LU.64 R224, [R1+0x710] ;  /* 0x0007100001e07983 */ /* 0x001f220000300a00 */
[----:B------:R-:W-:-:S03]  /*37d20*/  PRMT R164, R165, 0x7632, R164 ;  /* 0x00007632a5a47816 */ /* 0x000fc600000000a4 */
[----:B--2---:R0:W-:Y:S04]  /*37d30*/  STG.E.U16 desc[UR4][R240.64], R168 ;  /* 0x000000a8f0007986 */ /* 0x0041e8000c101504 */
[----:B---3--:R1:W-:Y:S04]  /*37d40*/  STG.E.U16 desc[UR4][R226.64], R165 ;  /* 0x000000a5e2007986 */ /* 0x0083e8000c101504 */
[----:B0-----:R-:W2:Y:S04]  /*37d50*/  LDL.LU.64 R240, [R1+0x708] ;  /* 0x0007080001f07983 */ /* 0x001ea80000300a00 */
[----:B-1----:R-:W3:Y:S01]  /*37d60*/  LDL.LU.64 R226, [R1+0x700] ;  /* 0x0007000001e27983 */ /* 0x002ee20000300a00 */
[----:B------:R-:W-:-:S03]  /*37d70*/  PRMT R165, R166, 0x7632, R165 ;  /* 0x00007632a6a57816 */ /* 0x000fc600000000a5 */
[----:B------:R0:W-:Y:S04]  /*37d80*/  STG.E.U16 desc[UR4][R228.64], R164 ;  /* 0x000000a4e4007986 */ /* 0x0001e8000c101504 */
[----:B------:R-:W-:Y:S04]  /*37d90*/  STG.E.U16 desc[UR4][R220.64], R166 ;  /* 0x000000a6dc007986 */ /* 0x000fe8000c101504 */
[----:B----4-:R1:W-:Y:S04]  /*37da0*/  STG.E.U16 desc[UR4][R230.64], R165 ;  /* 0x000000a5e6007986 */ /* 0x0103e8000c101504 */
[----:B0-----:R-:W4:Y:S01]  /*37db0*/  LDL.LU.64 R228, [R1+0x6f8] ;  /* 0x0006f80001e47983 */ /* 0x001f220000300a00 */
[----:B------:R-:W-:-:S03]  /*37dc0*/  PRMT R164, R167, 0x7632, R164 ;  /* 0x00007632a7a47816 */ /* 0x000fc600000000a4 */
[----:B------:R-:W4:Y:S04]  /*37dd0*/  LDL.LU.64 R218, [R1+0x6f0] ;  /* 0x0006f00001da7983 */ /* 0x000f280000300a00 */
[----:B-1----:R-:W4:Y:S04]  /*37de0*/  LDL.LU.64 R230, [R1+0x6e8] ;  /* 0x0006e80001e67983 */ /* 0x002f280000300a00 */
[----:B------:R0:W-:Y:S04]  /*37df0*/  STG.E.U16 desc[UR4][R232.64], R167 ;  /* 0x000000a7e8007986 */ /* 0x0001e8000c101504 */
[----:B0-----:R-:W4:Y:S04]  /*37e00*/  LDL.LU.64 R232, [R1+0x6e0] ;  /* 0x0006e00001e87983 */ /* 0x001f280000300a00 */
[----:B------:R0:W-:Y:S04]  /*37e10*/  STG.E.U16 desc[UR4][R242.64], R164 ;  /* 0x000000a4f2007986 */ /* 0x0001e8000c101504 */
[----:B------:R1:W-:Y:S04]  /*37e20*/  STG.E.U16 desc[UR4][R248.64], R160 ;  /* 0x000000a0f8007986 */ /* 0x0003e8000c101504 */
[----:B0-----:R-:W4:Y:S04]  /*37e30*/  LDL.LU.64 R242, [R1+0x6d8] ;  /* 0x0006d80001f27983 */ /* 0x001f280000300a00 */
[----:B-1----:R-:W4:Y:S01]  /*37e40*/  LDL.LU.64 R248, [R1+0x6d0] ;  /* 0x0006d00001f87983 */ /* 0x002f220000300a00 */
[----:B------:R-:W-:-:S02]  /*37e50*/  PRMT R164, R160, 0x7632, R164 ;  /* 0x00007632a0a47816 */ /* 0x000fc400000000a4 */
[----:B------:R-:W-:-:S03]  /*37e60*/  PRMT R160, R161, 0x7632, R160 ;  /* 0x00007632a1a07816 */ /* 0x000fc600000000a0 */
[----:B------:R0:W-:Y:S04]  /*37e70*/  STG.E.U16 desc[UR4][R234.64], R164 ;  /* 0x000000a4ea007986 */ /* 0x0001e8000c101504 */
[----:B0-----:R-:W4:Y:S04]  /*37e80*/  LDL.LU.64 R234, [R1+0x6c8] ;  /* 0x0006c80001ea7983 */ /* 0x001f280000300a00 */
[----:B------:R-:W4:Y:S04]  /*37e90*/  LDL.LU.64 R220, [R1+0x6c0] ;  /* 0x0006c00001dc7983 */ /* 0x000f280000300a00 */
[----:B------:R0:W-:Y:S04]  /*37ea0*/  STG.E.U16 desc[UR4][R222.64], R161 ;  /* 0x000000a1de007986 */ /* 0x0001e8000c101504 */
[----:B------:R1:W-:Y:S04]  /*37eb0*/  STG.E.U16 desc[UR4][R236.64], R160 ;  /* 0x000000a0ec007986 */ /* 0x0003e8000c101504 */
[----:B------:R1:W-:Y:S01]  /*37ec0*/  STG.E.U16 desc[UR4][R238.64], R162 ;  /* 0x000000a2ee007986 */ /* 0x0003e2000c101504 */
[----:B0-----:R-:W-:-:S03]  /*37ed0*/  PRMT R161, R162, 0x7632, R161 ;  /* 0x00007632a2a17816 */ /* 0x001fc600000000a1 */
[----:B-1----:R-:W4:Y:S01]  /*37ee0*/  LDL.LU.64 R236, [R1+0x6b8] ;  /* 0x0006b80001ec7983 */ /* 0x002f220000300a00 */
[----:B------:R-:W-:-:S03]  /*37ef0*/  PRMT R160, R163, 0x7632, R160 ;  /* 0x00007632a3a07816 */ /* 0x000fc600000000a0 */
[----:B------:R-:W4:Y:S04]  /*37f00*/  LDL.LU.64 R238, [R1+0x6b0] ;  /* 0x0006b00001ee7983 */ /* 0x000f280000300a00 */
[----:B------:R-:W-:Y:S04]  /*37f10*/  STG.E.U16 desc[UR4][R224.64], R161 ;  /* 0x000000a1e0007986 */ /* 0x000fe8000c101504 */
[----:B------:R-:W4:Y:S04]  /*37f20*/  LDL.LU.64 R222, [R1+0x6a8] ;  /* 0x0006a80001de7983 */ /* 0x000f280000300a00 */
[----:B--2---:R0:W-:Y:S04]  /*37f30*/  STG.E.U16 desc[UR4][R240.64], R163 ;  /* 0x000000a3f0007986 */ /* 0x0041e8000c101504 */
[----:B---3--:R1:W-:Y:S04]  /*37f40*/  STG.E.U16 desc[UR4][R226.64], R160 ;  /* 0x000000a0e2007986 */ /* 0x0083e8000c101504 */
[----:B0-----:R-:W2:Y:S01]  /*37f50*/  LDL.LU.64 R240, [R1+0x6a0] ;  /* 0x0006a00001f07983 */ /* 0x001ea20000300a00 */
[----:B-1----:R-:W-:-:S03]  /*37f60*/  PRMT R160, R156, 0x7632, R160 ;  /* 0x000076329ca07816 */ /* 0x002fc600000000a0 */
[----:B------:R-:W3:Y:S04]  /*37f70*/  LDL.LU.64 R224, [R1+0x698] ;  /* 0x0006980001e07983 */ /* 0x000ee80000300a00 */
[----:B----4-:R0:W-:Y:S04]  /*37f80*/  STG.E.U16 desc[UR4][R228.64], R156 ;  /* 0x0000009ce4007986 */ /* 0x0101e8000c101504 */
[----:B------:R-:W4:Y:S04]  /*37f90*/  LDL.LU.64 R226, [R1+0x690] ;  /* 0x0006900001e27983 */ /* 0x000f280000300a00 */
[----:B------:R-:W-:Y:S04]  /*37fa0*/  STG.E.U16 desc[UR4][R218.64], R160 ;  /* 0x000000a0da007986 */ /* 0x000fe8000c101504 */
[----:B0-----:R-:W4:Y:S01]  /*37fb0*/  LDL.LU.64 R228, [R1+0x688] ;  /* 0x0006880001e47983 */ /* 0x001f220000300a00 */
[----:B------:R-:W-:-:S03]  /*37fc0*/  PRMT R156, R157, 0x7632, R156 ;  /* 0x000076329d9c7816 */ /* 0x000fc6000000009c */
[----:B------:R0:W-:Y:S04]  /*37fd0*/  STG.E.U16 desc[UR4][R230.64], R157 ;  /* 0x0000009de6007986 */ /* 0x0001e8000c101504 */
[----:B------:R1:W-:Y:S04]  /*37fe0*/  STG.E.U16 desc[UR4][R232.64], R156 ;  /* 0x0000009ce8007986 */ /* 0x0003e8000c101504 */
[----:B0-----:R-:W4:Y:S01]  /*37ff0*/  LDL.LU.64 R230, [R1+0x680] ;  /* 0x0006800001e67983 */ /* 0x001f220000300a00 */
[----:B------:R-:W-:-:S03]  /*38000*/  PRMT R157, R158, 0x7632, R157 ;  /* 0x000076329e9d7816 */ /* 0x000fc6000000009d */
[----:B-1----:R-:W4:Y:S04]  /*38010*/  LDL.LU.64 R232, [R1+0x678] ;  /* 0x0006780001e87983 */ /* 0x002f280000300a00 */
[----:B------:R0:W-:Y:S04]  /*38020*/  STG.E.U16 desc[UR4][R242.64], R158 ;  /* 0x0000009ef2007986 */ /* 0x0001e8000c101504 */
[----:B------:R1:W-:Y:S04]  /*38030*/  STG.E.U16 desc[UR4][R248.64], R157 ;  /* 0x0000009df8007986 */ /* 0x0003e8000c101504 */
[----:B0-----:R-:W4:Y:S04]  /*38040*/  LDL.LU.64 R242, [R1+0x670] ;  /* 0x0006700001f27983 */ /* 0x001f280000300a00 */
[----:B-1----:R-:W4:Y:S01]  /*38050*/  LDL.LU.64 R248, [R1+0x668] ;  /* 0x0006680001f87983 */ /* 0x002f220000300a00 */
[----:B------:R-:W-:-:S03]  /*38060*/  PRMT R156, R159, 0x7632, R156 ;  /* 0x000076329f9c7816 */ /* 0x000fc6000000009c */
[----:B------:R0:W-:Y:S04]  /*38070*/  STG.E.U16 desc[UR4][R234.64], R159 ;  /* 0x0000009fea007986 */ /* 0x0001e8000c101504 */
[----:B------:R1:W-:Y:S04]  /*38080*/  STG.E.U16 desc[UR4][R220.64], R156 ;  /* 0x0000009cdc007986 */ /* 0x0003e8000c101504 */
[----:B0-----:R-:W4:Y:S01]  /*38090*/  LDL.LU.64 R234, [R1+0x660] ;  /* 0x0006600001ea7983 */ /* 0x001f220000300a00 */
[----:B-1----:R-:W-:-:S03]  /*380a0*/  PRMT R156, R152, 0x7632, R156 ;  /* 0x00007632989c7816 */ /* 0x002fc6000000009c */
[----:B------:R-:W4:Y:S04]  /*380b0*/  LDL.LU.64 R220, [R1+0x658] ;  /* 0x0006580001dc7983 */ /* 0x000f280000300a00 */
[----:B------:R0:W-:Y:S04]  /*380c0*/  STG.E.U16 desc[UR4][R236.64], R152 ;  /* 0x00000098ec007986 */ /* 0x0001e8000c101504 */
[----:B------:R1:W-:Y:S04]  /*380d0*/  STG.E.U16 desc[UR4][R238.64], R156 ;  /* 0x0000009cee007986 */ /* 0x0003e8000c101504 */
[----:B0-----:R-:W4:Y:S01]  /*380e0*/  LDL.LU.64 R236, [R1+0x650] ;  /* 0x0006500001ec7983 */ /* 0x001f220000300a00 */
[----:B------:R-:W-:-:S03]  /*380f0*/  PRMT R152, R153, 0x7632, R152 ;  /* 0x0000763299987816 */ /* 0x000fc60000000098 */
[----:B------:R0:W-:Y:S04]  /*38100*/  STG.E.U16 desc[UR4][R222.64], R153 ;  /* 0x00000099de007986 */ /* 0x0001e8000c101504 */
[----:B-1----:R-:W4:Y:S04]  /*38110*/  LDL.LU.64 R238, [R1+0x648] ;  /* 0x0006480001ee7983 */ /* 0x002f280000300a00 */
[----:B0-----:R-:W4:Y:S01]  /*38120*/  LDL.LU.64 R222, [R1+0x640] ;  /* 0x0006400001de7983 */ /* 0x001f220000300a00 */
[----:B------:R-:W-:-:S03]  /*38130*/  PRMT R153, R154, 0x7632, R153 ;  /* 0x000076329a997816 */ /* 0x000fc60000000099 */
[----:B--2---:R0:W-:Y:S04]  /*38140*/  STG.E.U16 desc[UR4][R240.64], R152 ;  /* 0x00000098f0007986 */ /* 0x0041e8000c101504 */
[----:B---3--:R1:W-:Y:S04]  /*38150*/  STG.E.U16 desc[UR4][R224.64], R154 ;  /* 0x0000009ae0007986 */ /* 0x0083e8000c101504 */
[----:B0-----:R-:W2:Y:S01]  /*38160*/  LDL.LU.64 R240, [R1+0x638] ;  /* 0x0006380001f07983 */ /* 0x001ea20000300a00 */
[----:B------:R-:W-:-:S03]  /*38170*/  PRMT R152, R155, 0x7632, R152 ;  /* 0x000076329b987816 */ /* 0x000fc60000000098 */
[----:B----4-:R0:W-:Y:S04]  /*38180*/  STG.E.U16 desc[UR4][R226.64], R153 ;  /* 0x00000099e2007986 */ /* 0x0101e8000c101504 */
[----:B-1----:R-:W3:Y:S04]  /*38190*/  LDL.LU.64 R224, [R1+0x630] ;  /* 0x0006300001e07983 */ /* 0x002ee80000300a00 */
[----:B------:R1:W-:Y:S04]  /*381a0*/  STG.E.U16 desc[UR4][R228.64], R155 ;  /* 0x0000009be4007986 */ /* 0x0003e8000c101504 */
[----:B0-----:R-:W4:Y:S04]  /*381b0*/  LDL.LU.64 R226, [R1+0x628] ;  /* 0x0006280001e27983 */ /* 0x001f280000300a00 */
[----:B-1----:R-:W4:Y:S04]  /*381c0*/  LDL.LU.64 R228, [R1+0x620] ;  /* 0x0006200001e47983 */ /* 0x002f280000300a00 */
[----:B------:R0:W-:Y:S04]  /*381d0*/  STG.E.U16 desc[UR4][R230.64], R152 ;  /* 0x00000098e6007986 */ /* 0x0001e8000c101504 */
[----:B------:R1:W-:Y:S01]  /*381e0*/  STG.E.U16 desc[UR4][R232.64], R148 ;  /* 0x00000094e8007986 */ /* 0x0003e2000c101504 */
[----:B0-----:R-:W-:-:S03]  /*381f0*/  PRMT R152, R148, 0x7632, R152 ;  /* 0x0000763294987816 */ /* 0x001fc60000000098 */
[----:B------:R-:W4:Y:S04]  /*38200*/  LDL.LU.64 R230, [R1+0x618] ;  /* 0x0006180001e67983 */ /* 0x000f280000300a00 */
[----:B-1----:R-:W4:Y:S04]  /*38210*/  LDL.LU.64 R232, [R1+0x610] ;  /* 0x0006100001e87983 */ /* 0x002f280000300a00 */
[----:B------:R0:W-:Y:S04]  /*38220*/  STG.E.U16 desc[UR4][R242.64], R152 ;  /* 0x00000098f2007986 */ /* 0x0001e8000c101504 */
[----:B------:R1:W-:Y:S04]  /*38230*/  STG.E.U16 desc[UR4][R248.64], R149 ;  /* 0x00000095f8007986 */ /* 0x0003e8000c101504 */
[----:B0-----:R-:W4:Y:S04]  /*38240*/  LDL.LU.64 R242, [R1+0x608] ;  /* 0x0006080001f27983 */ /* 0x001f280000300a00 */
[----:B-1----:R-:W4:Y:S01]  /*38250*/  LDL.LU.64 R248, [R1+0x600] ;  /* 0x0006000001f87983 */ /* 0x002f220000300a00 */
[----:B------:R-:W-:-:S02]  /*38260*/  PRMT R148, R149, 0x7632, R148 ;  /* 0x0000763295947816 */ /* 0x000fc40000000094 */
[----:B------:R-:W-:-:S03]  /*38270*/  PRMT R149, R150, 0x7632, R149 ;  /* 0x0000763296957816 */ /* 0x000fc60000000095 */
[----:B------:R0:W-:Y:S04]  /*38280*/  STG.E.U16 desc[UR4][R234.64], R148 ;  /* 0x00000094ea007986 */ /* 0x0001e8000c101504 */
[----:B------:R-:W-:Y:S04]  /*38290*/  STG.E.U16 desc[UR4][R220.64], R150 ;  /* 0x00000096dc007986 */ /* 0x000fe8000c101504 */
[----:B0-----:R-:W4:Y:S01]  /*382a0*/  LDL.LU.64 R234, [R1+0x5f8] ;  /* 0x0005f80001ea7983 */ /* 0x001f220000300a00 */
[----:B------:R-:W-:-:S03]  /*382b0*/  PRMT R148, R151, 0x7632, R148 ;  /* 0x0000763297947816 */ /* 0x000fc60000000094 */
[----:B------:R-:W4:Y:S04]  /*382c0*/  LDL.LU.64 R218, [R1+0x5f0] ;  /* 0x0005f00001da7983 */ /* 0x000f280000300a00 */
[----:B------:R0:W-:Y:S04]  /*382d0*/  STG.E.U16 desc[UR4][R236.64], R149 ;  /* 0x00000095ec007986 */ /* 0x0001e8000c101504 */
[----:B------:R1:W-:Y:S04]  /*382e0*/  STG.E.U16 desc[UR4][R238.64], R151 ;  /* 0x00000097ee007986 */ /* 0x0003e8000c101504 */
[----:B0-----:R-:W4:Y:S04]  /*382f0*/  LDL.LU.64 R236, [R1+0x5e8] ;  /* 0x0005e80001ec7983 */ /* 0x001f280000300a00 */
[----:B------:R0:W-:Y:S04]  /*38300*/  STG.E.U16 desc[UR4][R222.64], R148 ;  /* 0x00000094de007986 */ /* 0x0001e8000c101504 */
[----:B-1----:R-:W4:Y:S04]  /*38310*/  LDL.LU.64 R238, [R1+0x5e0] ;  /* 0x0005e00001ee7983 */ /* 0x002f280000300a00 */
[----:B------:R-:W4:Y:S01]  /*38320*/  LDL.LU.64 R220, [R1+0x5d8] ;  /* 0x0005d80001dc7983 */ /* 0x000f220000300a00 */
[----:B0-----:R-:W-:-:S03]  /*38330*/  PRMT R148, R144, 0x7632, R148 ;  /* 0x0000763290947816 */ /* 0x001fc60000000094 */
[----:B------:R-:W4:Y:S04]  /*38340*/  LDL.LU.64 R222, [R1+0x5d0] ;  /* 0x0005d00001de7983 */ /* 0x000f280000300a00 */
[----:B--2---:R0:W-:Y:S04]  /*38350*/  STG.E.U16 desc[UR4][R240.64], R144 ;  /* 0x00000090f0007986 */ /* 0x0041e8000c101504 */
[----:B---3--:R1:W-:Y:S04]  /*38360*/  STG.E.U16 desc[UR4][R224.64], R148 ;  /* 0x00000094e0007986 */ /* 0x0083e8000c101504 */
[----:B0-----:R-:W2:Y:S01]  /*38370*/  LDL.LU.64 R240, [R1+0x5c8] ;  /* 0x0005c80001f07983 */ /* 0x001ea20000300a00 */
[----:B------:R-:W-:-:S03]  /*38380*/  PRMT R144, R145, 0x7632, R144 ;  /* 0x0000763291907816 */ /* 0x000fc60000000090 */
[----:B----4-:R0:W-:Y:S04]  /*38390*/  STG.E.U16 desc[UR4][R226.64], R145 ;  /* 0x00000091e2007986 */ /* 0x0101e8000c101504 */
[----:B-1----:R-:W3:Y:S04]  /*383a0*/  LDL.LU.64 R224, [R1+0x5c0] ;  /* 0x0005c00001e07983 */ /* 0x002ee80000300a00 */
[----:B------:R1:W-:Y:S01]  /*383b0*/  STG.E.U16 desc[UR4][R228.64], R144 ;  /* 0x00000090e4007986 */ /* 0x0003e2000c101504 */
[----:B0-----:R-:W-:-:S03]  /*383c0*/  PRMT R145, R146, 0x7632, R145 ;  /* 0x0000763292917816 */ /* 0x001fc60000000091 */
[----:B------:R-:W4:Y:S04]  /*383d0*/  LDL.LU.64 R226, [R1+0x5b8] ;  /* 0x0005b80001e27983 */ /* 0x000f280000300a00 */
[----:B-1----:R-:W4:Y:S01]  /*383e0*/  LDL.LU.64 R228, [R1+0x5b0] ;  /* 0x0005b00001e47983 */ /* 0x002f220000300a00 */
[----:B------:R-:W-:-:S03]  /*383f0*/  PRMT R144, R147, 0x7632, R144 ;  /* 0x0000763293907816 */ /* 0x000fc60000000090 */
[----:B------:R0:W-:Y:S04]  /*38400*/  STG.E.U16 desc[UR4][R230.64], R146 ;  /* 0x00000092e6007986 */ /* 0x0001e8000c101504 */
[----:B------:R-:W-:Y:S04]  /*38410*/  STG.E.U16 desc[UR4][R232.64], R145 ;  /* 0x00000091e8007986 */ /* 0x000fe8000c101504 */
[----:B0-----:R-:W4:Y:S04]  /*38420*/  LDL.LU.64 R230, [R1+0x5a8] ;  /* 0x0005a80001e67983 */ /* 0x001f280000300a00 */
[----:B------:R0:W-:Y:S04]  /*38430*/  STG.E.U16 desc[UR4][R242.64], R147 ;  /* 0x00000093f2007986 */ /* 0x0001e8000c101504 */
[----:B------:R1:W-:Y:S04]  /*38440*/  STG.E.U16 desc[UR4][R248.64], R144 ;  /* 0x00000090f8007986 */ /* 0x0003e8000c101504 */
[----:B0-----:R-:W4:Y:S04]  /*38450*/  LDL.LU.64 R242, [R1+0x5a0] ;  /* 0x0005a00001f27983 */ /* 0x001f280000300a00 */
[----:B-1----:R-:W4:Y:S01]  /*38460*/  LDL.LU.64 R248, [R1+0x8f0] ;  /* 0x0008f00001f87983 */ /* 0x002f220000300a00 */
[----:B------:R-:W-:-:S03]  /*38470*/  PRMT R144, R140, 0x7632, R144 ;  /* 0x000076328c907816 */ /* 0x000fc60000000090 */
[----:B------:R-:W4:Y:S04]  /*38480*/  LDL.LU.64 R232, [R1+0x910] ;  /* 0x0009100001e87983 */ /* 0x000f280000300a00 */
[----:B------:R0:W-:Y:S04]  /*38490*/  STG.E.U16 desc[UR4][R234.64], R140 ;  /* 0x0000008cea007986 */ /* 0x0001e8000c101504 */
[----:B------:R-:W-:Y:S01]  /*384a0*/  STG.E.U16 desc[UR4][R218.64], R144 ;  /* 0x00000090da007986 */ /* 0x000fe2000c101504 */
[----:B0-----:R-:W-:-:S03]  /*384b0*/  PRMT R140, R141, 0x7632, R140 ;  /* 0x000076328d8c7816 */ /* 0x001fc6000000008c */
[----:B------:R-:W4:Y:S04]  /*384c0*/  LDL.LU.64 R234, [R1+0x908] ;  /* 0x0009080001ea7983 */ /* 0x000f280000300a00 */
[----:B------:R0:W-:Y:S04]  /*384d0*/  STG.E.U16 desc[UR4][R236.64], R141 ;  /* 0x0000008dec007986 */ /* 0x0001e8000c101504 */
[----:B------:R1:W-:Y:S01]  /*384e0*/  STG.E.U16 desc[UR4][R238.64], R140 ;  /* 0x0000008cee007986 */ /* 0x0003e2000c101504 */
[----:B0-----:R-:W-:-:S03]  /*384f0*/  PRMT R141, R142, 0x7632, R141 ;  /* 0x000076328e8d7816 */ /* 0x001fc6000000008d */
[----:B------:R-:W4:Y:S04]  /*38500*/  LDL.LU.64 R236, [R1+0x900] ;  /* 0x0009000001ec7983 */ /* 0x000f280000300a00 */
[----:B------:R-:W-:Y:S04]  /*38510*/  STG.E.U16 desc[UR4][R220.64], R142 ;  /* 0x0000008edc007986 */ /* 0x000fe8000c101504 */
[----:B-1----:R-:W4:Y:S01]  /*38520*/  LDL.LU.64 R238, [R1+0x918] ;  /* 0x0009180001ee7983 */ /* 0x002f220000300a00 */
[----:B------:R-:W-:-:S03]  /*38530*/  PRMT R140, R143, 0x7632, R140 ;  /* 0x000076328f8c7816 */ /* 0x000fc6000000008c */
[----:B------:R-:W-:Y:S04]  /*38540*/  STG.E.U16 desc[UR4][R222.64], R141 ;  /* 0x0000008dde007986 */ /* 0x000fe8000c101504 */
[----:B------:R-:W4:Y:S04]  /*38550*/  LDL.LU.64 R216, [R1+0x938] ;  /* 0x0009380001d87983 */ /* 0x000f280000300a00 */
[----:B--2---:R0:W-:Y:S04]  /*38560*/  STG.E.U16 desc[UR4][R240.64], R143 ;  /* 0x0000008ff0007986 */ /* 0x0041e8000c101504 */
[----:B---3--:R1:W-:Y:S04]  /*38570*/  STG.E.U16 desc[UR4][R224.64], R140 ;  /* 0x0000008ce0007986 */ /* 0x0083e8000c101504 */
[----:B0-----:R-:W2:Y:S04]  /*38580*/  LDL.LU.64 R240, [R1+0x930] ;  /* 0x0009300001f07983 */ /* 0x001ea80000300a00 */
[----:B------:R-:W3:Y:S01]  /*38590*/  LDL.LU.64 R222, [R1+0x928] ;  /* 0x0009280001de7983 */ /* 0x000ee20000300a00 */
[----:B-1----:R-:W-:-:S03]  /*385a0*/  PRMT R140, R136, 0x7632, R140 ;  /* 0x00007632888c7816 */ /* 0x002fc6000000008c */
[----:B------:R-:W3:Y:S04]  /*385b0*/  LDL.LU.64 R224, [R1+0x940] ;  /* 0x0009400001e07983 */ /* 0x000ee80000300a00 */
[----:B----4-:R0:W-:Y:S04]  /*385c0*/  STG.E.U16 desc[UR4][R226.64], R136 ;  /* 0x00000088e2007986 */ /* 0x0101e8000c101504 */
[----:B------:R1:W-:Y:S04]  /*385d0*/  STG.E.U16 desc[UR4][R228.64], R140 ;  /* 0x0000008ce4007986 */ /* 0x0003e8000c101504 */
[----:B0-----:R-:W4:Y:S01]  /*385e0*/  LDL.LU.64 R226, [R1+0x920] ;  /* 0x0009200001e27983 */ /* 0x001f220000300a00 */
[----:B------:R-:W-:-:S03]  /*385f0*/  PRMT R136, R137, 0x7632, R136 ;  /* 0x0000763289887816 */ /* 0x000fc60000000088 */
        /* <DEDUP_REMOVED lines=9> */
[----:B------:R-:W4:Y:S04]  /*38690*/  LDL.LU.64 R218, [R1+0x580] ;  /* 0x0005800001da7983 */ /* 0x000f280000300a00 */
[----:B------:R0:W-:Y:S04]  /*386a0*/  STG.E.U16 desc[UR4][R232.64], R136 ;  /* 0x00000088e8007986 */ /* 0x0001e8000c101504 */
[----:B------:R1:W-:Y:S04]  /*386b0*/  STG.E.U16 desc[UR4][R234.64], R139 ;  /* 0x0000008bea007986 */ /* 0x0003e8000c101504 */
[----:B0-----:R-:W4:Y:S01]  /*386c0*/  LDL.LU.64 R232, [R1+0x578] ;  /* 0x0005780001e87983 */ /* 0x001f220000300a00 */
[----:B------:R-:W-:-:S03]  /*386d0*/  PRMT R136, R132, 0x7632, R136 ;  /* 0x0000763284887816 */ /* 0x000fc60000000088 */
[----:B-1----:R-:W4:Y:S04]  /*386e0*/  LDL.LU.64 R234, [R1+0x570] ;  /* 0x0005700001ea7983 */ /* 0x002f280000300a00 */
[----:B------:R-:W4:Y:S04]  /*386f0*/  LDL.LU.64 R220, [R1+0x568] ;  /* 0x0005680001dc7983 */ /* 0x000f280000300a00 */
[----:B------:R0:W-:Y:S04]  /*38700*/  STG.E.U16 desc[UR4][R236.64], R137 ;  /* 0x00000089ec007986 */ /* 0x0001e8000c101504 */
[----:B------:R1:W-:Y:S04]  /*38710*/  STG.E.U16 desc[UR4][R238.64], R132 ;  /* 0x00000084ee007986 */ /* 0x0003e8000c101504 */
[----:B0-----:R-:W4:Y:S04]  /*38720*/  LDL.LU.64 R236, [R1+0x560] ;  /* 0x0005600001ec7983 */ /* 0x001f280000300a00 */
[----:B------:R-:W-:Y:S01]  /*38730*/  STG.E.U16 desc[UR4][R216.64], R136 ;  /* 0x00000088d8007986 */ /* 0x000fe2000c101504 */
[----:B-1----:R-:W-:-:S03]  /*38740*/  PRMT R132, R133, 0x7632, R132 ;  /* 0x0000763285847816 */ /* 0x002fc60000000084 */
[----:B------:R-:W4:Y:S04]  /*38750*/  LDL.LU.64 R238, [R1+0x558] ;  /* 0x0005580001ee7983 */ /* 0x000f280000300a00 */
[----:B--2---:R0:W-:Y:S04]  /*38760*/  STG.E.U16 desc[UR4][R240.64], R133 ;  /* 0x00000085f0007986 */ /* 0x0041e8000c101504 */
[----:B---3--:R1:W-:Y:S04]  /*38770*/  STG.E.U16 desc[UR4][R222.64], R132 ;  /* 0x00000084de007986 */ /* 0x0083e8000c101504 */
[----:B0-----:R-:W2:Y:S01]  /*38780*/  LDL.LU.64 R240, [R1+0x550] ;  /* 0x0005500001f07983 */ /* 0x001ea20000300a00 */
[----:B-1----:R-:W-:-:S03]  /*38790*/  PRMT R132, R134, 0x7632, R132 ;  /* 0x0000763286847816 */ /* 0x002fc60000000084 */
[----:B------:R0:W-:Y:S01]  /*387a0*/  STG.E.U16 desc[UR4][R224.64], R134 ;  /* 0x00000086e0007986 */ /* 0x0001e2000c101504 */
[----:B------:R-:W-:-:S03]  /*387b0*/  PRMT R133, R135, 0x7632, R133 ;  /* 0x0000763287857816 */ /* 0x000fc60000000085 */
[----:B------:R-:W3:Y:S04]  /*387c0*/  LDL.LU.64 R222, [R1+0x548] ;  /* 0x0005480001de7983 */ /* 0x000ee80000300a00 */
[----:B----4-:R1:W-:Y:S04]  /*387d0*/  STG.E.U16 desc[UR4][R226.64], R132 ;  /* 0x00000084e2007986 */ /* 0x0103e8000c101504 */
[----:B0-----:R-:W4:Y:S04]  /*387e0*/  LDL.LU.64 R224, [R1+0x540] ;  /* 0x0005400001e07983 */ /* 0x001f280000300a00 */
[----:B------:R0:W-:Y:S04]  /*387f0*/  STG.E.U16 desc[UR4][R228.64], R135 ;  /* 0x00000087e4007986 */ /* 0x0001e8000c101504 */
[----:B-1----:R-:W4:Y:S01]  /*38800*/  LDL.LU.64 R226, [R1+0x538] ;  /* 0x0005380001e27983 */ /* 0x002f220000300a00 */
[----:B------:R-:W-:-:S03]  /*38810*/  PRMT R132, R128, 0x7632, R132 ;  /* 0x0000763280847816 */ /* 0x000fc60000000084 */
[----:B0-----:R-:W4:Y:S04]  /*38820*/  LDL.LU.64 R228, [R1+0x530] ;  /* 0x0005300001e47983 */ /* 0x001f280000300a00 */
[----:B------:R-:W-:Y:S04]  /*38830*/  STG.E.U16 desc[UR4][R230.64], R133 ;  /* 0x00000085e6007986 */ /* 0x000fe8000c101504 */
[----:B------:R0:W-:Y:S04]  /*38840*/  STG.E.U16 desc[UR4][R242.64], R128 ;  /* 0x00000080f2007986 */ /* 0x0001e8000c101504 */
[----:B------:R1:W-:Y:S04]  /*38850*/  STG.E.U16 desc[UR4][R248.64], R132 ;  /* 0x00000084f8007986 */ /* 0x0003e8000c101504 */
[----:B0-----:R-:W4:Y:S04]  /*38860*/  LDL.LU.64 R242, [R1+0x528] ;  /* 0x0005280001f27983 */ /* 0x001f280000300a00 */
[----:B------:R-:W4:Y:S04]  /*38870*/  LDL.LU.64 R230, [R1+0x520] ;  /* 0x0005200001e67983 */ /* 0x000f280000300a00 */
[----:B-1----:R-:W4:Y:S01]  /*38880*/  LDL.LU.64 R248, [R1+0x518] ;  /* 0x0005180001f87983 */ /* 0x002f220000300a00 */
[----:B------:R-:W-:-:S03]  /*38890*/  PRMT R128, R129, 0x7632, R128 ;  /* 0x0000763281807816 */ /* 0x000fc60000000080 */
[----:B------:R0:W-:Y:S04]  /*388a0*/  STG.E.U16 desc[UR4][R218.64], R129 ;  /* 0x00000081da007986 */ /* 0x0001e8000c101504 */
[----:B------:R1:W-:Y:S04]  /*388b0*/  STG.E.U16 desc[UR4][R232.64], R128 ;  /* 0x00000080e8007986 */ /* 0x0003e8000c101504 */
[----:B------:R1:W-:Y:S01]  /*388c0*/  STG.E.U16 desc[UR4][R234.64], R130 ;  /* 0x00000082ea007986 */ /* 0x0003e2000c101504 */
[----:B0-----:R-:W-:-:S03]  /*388d0*/  PRMT R129, R131, 0x7632, R129 ;  /* 0x0000763283817816 */ /* 0x001fc60000000081 */
[----:B-1----:R-:W4:Y:S01]  /*388e0*/  LDL.LU.64 R232, [R1+0x510] ;  /* 0x0005100001e87983 */ /* 0x002f220000300a00 */
[----:B------:R-:W-:-:S03]  /*388f0*/  PRMT R128, R130, 0x7632, R128 ;  /* 0x0000763282807816 */ /* 0x000fc60000000080 */
[----:B------:R-:W4:Y:S01]  /*38900*/  LDL.LU.64 R234, [R1+0x508] ;  /* 0x0005080001ea7983 */ /* 0x000f220000300a00 */
[----:B------:R-:W0:Y:S03]  /*38910*/  LDC R130, c[0x0][0x278] ;  /* 0x00009e00ff827b82 */ /* 0x000e260000000800 */
[----:B------:R1:W-:Y:S02]  /*38920*/  STG.E.U16 desc[UR4][R220.64], R128 ;  /* 0x00000080dc007986 */ /* 0x0003e4000c101504 */
[----:B-1----:R-:W-:Y:S02]  /*38930*/  PRMT R128, R108, 0x7632, R128 ;  /* 0x000076326c807816 */ /* 0x002fe40000000080 */
[----:B------:R1:W-:Y:S04]  /*38940*/  STG.E.U16 desc[UR4][R236.64], R131 ;  /* 0x00000083ec007986 */ /* 0x0003e8000c101504 */
[----:B------:R0:W-:Y:S01]  /*38950*/  STG.E.U16 desc[UR4][R238.64], R129 ;  /* 0x00000081ee007986 */ /* 0x0001e2000c101504 */
[----:B-1----:R-:W1:Y:S03]  /*38960*/  LDC R131, c[0x0][0x278] ;  /* 0x00009e00ff837b82 */ /* 0x002e660000000800 */
[----:B------:R-:W4:Y:S04]  /*38970*/  LDL.LU.64 R236, [R1+0x500] ;  /* 0x0005000001ec7983 */ /* 0x000f280000300a00 */
[----:B0-----:R-:W4:Y:S01]  /*38980*/  LDL.LU.64 R238, [R1+0x4f8] ;  /* 0x0004f80001ee7983 */ /* 0x001f220000300a00 */
[----:B------:R-:W0:Y:S03]  /*38990*/  LDC R129, c[0x0][0x278] ;  /* 0x00009e00ff817b82 */ /* 0x000e260000000800 */
[----:B--2---:R2:W-:Y:S04]  /*389a0*/  STG.E.U16 desc[UR4][R240.64], R108 ;  /* 0x0000006cf0007986 */ /* 0x0045e8000c101504 */
[----:B---3--:R3:W-:Y:S01]  /*389b0*/  STG.E.U16 desc[UR4][R222.64], R128 ;  /* 0x00000080de007986 */ /* 0x0087e2000c101504 */
[----:B--2---:R-:W-:-:S03]  /*389c0*/  PRMT R108, R109, 0x7632, R108 ;  /* 0x000076326d6c7816 */ /* 0x004fc6000000006c */
[----:B------:R-:W1:Y:S04]  /*389d0*/  LDL.LU.64 R240, [R1+0x4f0] ;  /* 0x0004f00001f07983 */ /* 0x000e680000300a00 */
[----:B----4-:R2:W-:Y:S01]  /*389e0*/  STG.E.U16 desc[UR4][R224.64], R109 ;  /* 0x0000006de0007986 */ /* 0x0105e2000c101504 */
[----:B---3--:R-:W3:Y:S03]  /*389f0*/  LDC R128, c[0x0][0x278] ;  /* 0x00009e00ff807b82 */ /* 0x008ee60000000800 */
[----:B------:R4:W-:Y:S05]  /*38a00*/  STG.E.U16 desc[UR4][R226.64], R108 ;  /* 0x0000006ce2007986 */ /* 0x0009ea000c101504 */
[----:B--2---:R-:W2:Y:S01]  /*38a10*/  LDC R109, c[0x0][0x278] ;  /* 0x00009e00ff6d7b82 */ /* 0x004ea20000000800 */
[----:B------:R0:W-:Y:S01]  /*38a20*/  STG.E.U16 desc[UR4][R228.64], R110 ;  /* 0x0000006ee4007986 */ /* 0x0001e2000c101504 */
[----:B----4-:R-:W-:-:S02]  /*38a30*/  PRMT R108, R110, 0x7632, R108 ;  /* 0x000076326e6c7816 */ /* 0x010fc4000000006c */
[----:B0-----:R-:W-:-:S03]  /*38a40*/  PRMT R110, R111, 0x7632, R110 ;  /* 0x000076326f6e7816 */ /* 0x001fc6000000006e */
[----:B------:R0:W-:Y:S04]  /*38a50*/  STG.E.U16 desc[UR4][R242.64], R108 ;  /* 0x0000006cf2007986 */ /* 0x0001e8000c101504 */
[----:B------:R-:W-:Y:S04]  /*38a60*/  STG.E.U16 desc[UR4][R230.64], R111 ;  /* 0x0000006fe6007986 */ /* 0x000fe8000c101504 */
[----:B------:R4:W-:Y:S04]  /*38a70*/  STG.E.U16 desc[UR4][R248.64], R110 ;  /* 0x0000006ef8007986 */ /* 0x0009e8000c101504 */
[----:B0-----:R-:W3:Y:S01]  /*38a80*/  LDL.LU.64 R242, [R1+0x4e8] ;  /* 0x0004e80001f27983 */ /* 0x001ee20000300a00 */
[----:B------:R-:W0:Y:S03]  /*38a90*/  LDC R108, c[0x0][0x278] ;  /* 0x00009e00ff6c7b82 */ /* 0x000e260000000800 */
[----:B----4-:R-:W4:Y:S05]  /*38aa0*/  LDL.LU.64 R248, [R1+0x4e0] ;  /* 0x0004e00001f87983 */ /* 0x010f2a0000300a00 */
[----:B------:R-:W4:Y:S01]  /*38ab0*/  LDC R110, c[0x0][0x278] ;  /* 0x00009e00ff6e7b82 */ /* 0x000f220000000800 */
[----:B------:R-:W4:Y:S01]  /*38ac0*/  LDL.LU.64 R230, [R1+0x4d8] ;  /* 0x0004d80001e67983 */ /* 0x000f220000300a00 */
[----:B------:R-:W-:-:S02]  /*38ad0*/  LEA R232, R129, R188, 0x9 ;  /* 0x000000bc81e87211 */ /* 0x000fc400078e48ff */
[----:B------:R-:W-:-:S04]  /*38ae0*/  PRMT R111, R124, 0x7632, R111 ;  /* 0x000076327c6f7816 */ /* 0x000fc8000000006f */
[----:B------:R-:W4:Y:S01]  /*38af0*/  LDC R129, c[0x0][0x278] ;  /* 0x00009e00ff817b82 */ /* 0x000f220000000800 */
[----:B------:R2:W-:Y:S01]  /*38b00*/  STG.E.U16 desc[UR4][R232.64], R124 ;  /* 0x0000007ce8007986 */ /* 0x0005e2000c101504 */
[----:B------:R-:W-:-:S03]  /*38b10*/  IMAD R234, R130, 0x202, R188 ;  /* 0x0000020282ea7824 */ /* 0x000fc600078e02bc */
[----:B--2---:R-:W2:Y:S01]  /*38b20*/  LDL.LU.64 R232, [R1+0x470] ;  /* 0x0004700001e87983 */ /* 0x004ea20000300a00 */
[----:B------:R-:W-:-:S03]  /*38b30*/  PRMT R124, R125, 0x7632, R124 ;  /* 0x000076327d7c7816 */ /* 0x000fc6000000007c */
[----:B------:R0:W-:Y:S04]  /*38b40*/  STG.E.U16 desc[UR4][R234.64], R111 ;  /* 0x0000006fea007986 */ /* 0x0001e8000c101504 */
[----:B0-----:R-:W2:Y:S01]  /*38b50*/  LDL.LU.64 R234, [R1+0x468] ;  /* 0x0004680001ea7983 */ /* 0x001ea20000300a00 */
[----:B------:R-:W2:Y:S03]  /*38b60*/  LDC R111, c[0x0][0x278] ;  /* 0x00009e00ff6f7b82 */ /* 0x000ea60000000800 */
[----:B------:R-:W2:Y:S01]  /*38b70*/  LDL.LU.64 R228, [R1+0x460] ;  /* 0x0004600001e47983 */ /* 0x000ea20000300a00 */
[----:B------:R-:W-:-:S04]  /*38b80*/  IMAD R236, R109, 0x204, R188 ;  /* 0x000002046dec7824 */ /* 0x000fc800078e02bc */
[----:B------:R-:W0:Y:S01]  /*38b90*/  LDC R109, c[0x0][0x278] ;  /* 0x00009e00ff6d7b82 */ /* 0x000e220000000800 */
[--C-:B---3--:R-:W-:Y:S01]  /*38ba0*/  IMAD R238, R128, 0x206, R188.reuse ;  /* 0x0000020680ee7824 */ /* 0x108fe200078e02bc */
[----:B------:R3:W-:Y:S06]  /*38bb0*/  STG.E.U16 desc[UR4][R236.64], R125 ;  /* 0x0000007dec007986 */ /* 0x0007ec000c101504 */
[----:B------:R-:W0:Y:S01]  /*38bc0*/  LDC R128, c[0x0][0x278] ;  /* 0x00009e00ff807b82 */ /* 0x000e220000000800 */
[----:B------:R3:W-:Y:S04]  /*38bd0*/  STG.E.U16 desc[UR4][R238.64], R124 ;  /* 0x0000007cee007986 */ /* 0x0007e8000c101504 */
[----:B---3--:R-:W3:Y:S03]  /*38be0*/  LDL.LU.64 R236, [R1+0x458] ;  /* 0x0004580001ec7983 */ /* 0x008ee60000300a00 */
[----:B------:R-:W0:Y:S01]  /*38bf0*/  LDC R125, c[0x0][0x278] ;  /* 0x00009e00ff7d7b82 */ /* 0x000e220000000800 */
[----:B------:R-:W3:Y:S07]  /*38c00*/  LDL.LU.64 R238, [R1+0x450] ;  /* 0x0004500001ee7983 */ /* 0x000eee0000300a00 */
[----:B------:R-:W3:Y:S01]  /*38c10*/  LDC R124, c[0x0][0x278] ;  /* 0x00009e00ff7c7b82 */ /* 0x000ee20000000800 */
[----:B-1----:R-:W-:-:S05]  /*38c20*/  IMAD R240, R131, 0x208, R188 ;  /* 0x0000020883f07824 */ /* 0x002fca00078e02bc */
[----:B------:R1:W-:Y:S02]  /*38c30*/  STG.E.U16 desc[UR4][R240.64], R126 ;  /* 0x0000007ef0007986 */ /* 0x0003e4000c101504 */
[----:B-1----:R-:W-:Y:S02]  /*38c40*/  PRMT R126, R126, 0x7632, R126 ;  /* 0x000076327e7e7816 */ /* 0x002fe4000000007e */
[----:B------:R-:W3:Y:S01]  /*38c50*/  LDL.LU.64 R240, [R1+0x448] ;  /* 0x0004480001f07983 */ /* 0x000ee20000300a00 */
[--C-:B------:R-:W-:Y:S02]  /*38c60*/  IMAD R242, R108, 0x20a, R188.reuse ;  /* 0x0000020a6cf27824 */ /* 0x100fe400078e02bc */
[----:B------:R-:W1:Y:S01]  /*38c70*/  LDC R108, c[0x0][0x278] ;  /* 0x00009e00ff6c7b82 */ /* 0x000e620000000800 */
[--C-:B----4-:R-:W-:Y:S02]  /*38c80*/  IMAD R248, R110, 0x20c, R188.reuse ;  /* 0x0000020c6ef87824 */ /* 0x110fe400078e02bc */
[----:B------:R4:W-:Y:S04]  /*38c90*/  STG.E.U16 desc[UR4][R242.64], R126 ;  /* 0x0000007ef2007986 */ /* 0x0009e8000c101504 */
[----:B------:R0:W-:Y:S04]  /*38ca0*/  STG.E.U16 desc[UR4][R248.64], R127 ;  /* 0x0000007ff8007986 */ /* 0x0001e8000c101504 */
[----:B----4-:R-:W4:Y:S04]  /*38cb0*/  LDL.LU.64 R242, [R1+0x440] ;  /* 0x0004400001f27983 */ /* 0x010f280000300a00 */
[----:B0-----:R-:W4:Y:S01]  /*38cc0*/  LDL.LU.64 R248, [R1+0xb8] ;  /* 0x0000b80001f87983 */ /* 0x001f220000300a00 */
[----:B------:R-:W-:Y:S01]  /*38cd0*/  IMAD R230, R129, 0x20e, R188 ;  /* 0x0000020e81e67824 */ /* 0x000fe200078e02bc */
[----:B------:R-:W-:-:S05]  /*38ce0*/  PRMT R110, R127, 0x7632, R110 ;  /* 0x000076327f6e7816 */ /* 0x000fca000000006e */
[----:B------:R0:W-:Y:S01]  /*38cf0*/  STG.E.U16 desc[UR4][R230.64], R110 ;  /* 0x0000006ee6007986 */ /* 0x0001e2000c101504 */
[--C-:B--2---:R-:W-:Y:S02]  /*38d00*/  IMAD R232, R111, 0x210, R188.reuse ;  /* 0x000002106fe87824 */ /* 0x104fe400078e02bc */
[----:B------:R-:W2:Y:S03]  /*38d10*/  LDC R111, c[0x0][0x278] ;  /* 0x00009e00ff6f7b82 */ /* 0x000ea60000000800 */
[----:B------:R1:W-:Y:S05]  /*38d20*/  STG.E.U16 desc[UR4][R232.64], R120 ;  /* 0x00000078e8007986 */ /* 0x0003ea000c101504 */
[----:B0-----:R-:W4:Y:S01]  /*38d30*/  LDC R110, c[0x0][0x278] ;  /* 0x00009e00ff6e7b82 */ /* 0x001f220000000800 */
[----:B------:R-:W2:Y:S04]  /*38d40*/  LDL.LU.64 R230, [R1+0xb0] ;  /* 0x0000b00001e67983 */ /* 0x000ea80000300a00 */
[----:B-1----:R-:W2:Y:S01]  /*38d50*/  LDL.LU.64 R232, [R1+0xa8] ;  /* 0x0000a80001e87983 */ /* 0x002ea20000300a00 */
[--C-:B------:R-:W-:Y:S01]  /*38d60*/  IMAD R234, R109, 0x212, R188.reuse ;  /* 0x000002126dea7824 */ /* 0x100fe200078e02bc */
[----:B------:R-:W-:Y:S01]  /*38d70*/  PRMT R109, R120, 0x7632, R109 ;  /* 0x00007632786d7816 */ /* 0x000fe2000000006d */
[--C-:B------:R-:W-:Y:S01]  /*38d80*/  IMAD R228, R125, 0x214, R188.reuse ;  /* 0x000002147de47824 */ /* 0x100fe200078e02bc */
[----:B------:R-:W0:Y:S03]  /*38d90*/  LDC R120, c[0x0][0x278] ;  /* 0x00009e00ff787b82 */ /* 0x000e260000000800 */
[----:B------:R1:W-:Y:S04]  /*38da0*/  STG.E.U16 desc[UR4][R234.64], R109 ;  /* 0x0000006dea007986 */ /* 0x0003e8000c101504 */
[----:B------:R1:W-:Y:S04]  /*38db0*/  STG.E.U16 desc[UR4][R228.64], R121 ;  /* 0x00000079e4007986 */ /* 0x0003e8000c101504 */
[----:B-1----:R-:W2:Y:S01]  /*38dc0*/  LDL.LU.64 R234, [R1+0xa0] ;  /* 0x0000a00001ea7983 */ /* 0x002ea20000300a00 */
[----:B------:R-:W1:Y:S01]  /*38dd0*/  LDC R109, c[0x0][0x278] ;  /* 0x00009e00ff6d7b82 */ /* 0x000e620000000800 */
[----:B------:R-:W-:Y:S01]  /*38de0*/  PRMT R121, R121, 0x7632, R121 ;  /* 0x0000763279797816 */ /* 0x000fe20000000079 */
[----:B---3--:R-:W-:-:S06]  /*38df0*/  IMAD R236, R124, 0x216, R188 ;  /* 0x000002167cec7824 */ /* 0x008fcc00078e02bc */
[----:B------:R-:W3:Y:S01]  /*38e00*/  LDC R124, c[0x0][0x278] ;  /* 0x00009e00ff7c7b82 */ /* 0x000ee20000000800 */
[--C-:B------:R-:W-:Y:S01]  /*38e10*/  IMAD R238, R128, 0x218, R188.reuse ;  /* 0x0000021880ee7824 */ /* 0x100fe200078e02bc */
[----:B------:R0:W-:Y:S04]  /*38e20*/  STG.E.U16 desc[UR4][R236.64], R121 ;  /* 0x00000079ec007986 */ /* 0x0001e8000c101504 */
[----:B------:R0:W-:Y:S04]  /*38e30*/  STG.E.U16 desc[UR4][R238.64], R122 ;  /* 0x0000007aee007986 */ /* 0x0001e8000c101504 */
[----:B0-----:R-:W3:Y:S01]  /*38e40*/  LDL.LU.64 R236, [R1+0x98] ;  /* 0x0000980001ec7983 */ /* 0x001ee20000300a00 */
[----:B------:R-:W0:Y:S03]  /*38e50*/  LDC R121, c[0x0][0x278] ;  /* 0x00009e00ff797b82 */ /* 0x000e260000000800 */
[----:B------:R-:W3:Y:S01]  /*38e60*/  LDL.LU.64 R238, [R1+0x90] ;  /* 0x0000900001ee7983 */ /* 0x000ee20000300a00 */
[----:B------:R-:W-:Y:S01]  /*38e70*/  IMAD R240, R108, 0x21a, R188 ;  /* 0x0000021a6cf07824 */ /* 0x000fe200078e02bc */
[----:B------:R-:W-:-:S03]  /*38e80*/  PRMT R108, R122, 0x7632, R108 ;  /* 0x000076327a6c7816 */ /* 0x000fc6000000006c */
[----:B------:R-:W0:Y:S02]  /*38e90*/  LDC R122, c[0x0][0x278] ;  /* 0x00009e00ff7a7b82 */ /* 0x000e240000000800 */
[----:B------:R1:W-:Y:S04]  /*38ea0*/  STG.E.U16 desc[UR4][R240.64], R108 ;  /* 0x0000006cf0007986 */ /* 0x0003e8000c101504 */
[----:B-1----:R-:W0:Y:S02]  /*38eb0*/  LDL.LU.64 R240, [R1+0x88] ;  /* 0x0000880001f07983 */ /* 0x002e240000300a00 */
[----:B------:R-:W1:Y:S02]  /*38ec0*/  LDC R108, c[0x0][0x278] ;  /* 0x00009e00ff6c7b82 */ /* 0x000e640000000800 */
[----:B------:R-:W3:Y:S01]  /*38ed0*/  LDL.LU.64 R224, [R1+0x80] ;  /* 0x0000800001e07983 */ /* 0x000ee20000300a00 */
[----:B----4-:R-:W-:-:S05]  /*38ee0*/  IMAD R242, R110, 0x21c, R188 ;  /* 0x0000021c6ef27824 */ /* 0x010fca00078e02bc */
[----:B------:R-:W4:Y:S01]  /*38ef0*/  LDC R110, c[0x0][0x278] ;  /* 0x00009e00ff6e7b82 */ /* 0x000f220000000800 */
[--C-:B--2---:R-:W-:Y:S01]  /*38f00*/  IMAD R248, R111, 0x21e, R188.reuse ;  /* 0x0000021e6ff87824 */ /* 0x104fe200078e02bc */
[----:B------:R-:W-:Y:S01]  /*38f10*/  PRMT R111, R123, 0x7632, R111 ;  /* 0x000076327b6f7816 */ /* 0x000fe2000000006f */
[----:B------:R2:W-:Y:S04]  /*38f20*/  STG.E.U16 desc[UR4][R242.64], R123 ;  /* 0x0000007bf2007986 */ /* 0x0005e8000c101504 */
[----:B------:R1:W-:Y:S04]  /*38f30*/  STG.E.U16 desc[UR4][R248.64], R111 ;  /* 0x0000006ff8007986 */ /* 0x0003e8000c101504 */
[----:B--2---:R-:W2:Y:S04]  /*38f40*/  LDL.LU.64 R242, [R1+0x78] ;  /* 0x0000780001f27983 */ /* 0x004ea80000300a00 */
[----:B-1----:R-:W2:Y:S01]  /*38f50*/  LDL.LU.64 R248, [R1+0x70] ;  /* 0x0000700001f87983 */ /* 0x002ea20000300a00 */
[----:B------:R-:W1:Y:S01]  /*38f60*/  LDC R111, c[0x0][0x278] ;  /* 0x00009e00ff6f7b82 */ /* 0x000e620000000800 */
[----:B------:R-:W-:-:S02]  /*38f70*/  IMAD R230, R109, 0x220, R188 ;  /* 0x000002206de67824 */ /* 0x000fc400078e02bc */
[----:B------:R-:W2:Y:S01]  /*38f80*/  LDL.LU.64 R226, [R1+0x68] ;  /* 0x0000680001e27983 */ /* 0x000ea20000300a00 */
[----:B------:R-:W-:Y:S01]  /*38f90*/  IMAD R232, R120, 0x222, R188 ;  /* 0x0000022278e87824 */ /* 0x000fe200078e02bc */
[----:B------:R-:W-:-:S03]  /*38fa0*/  PRMT R120, R116, 0x7632, R120 ;  /* 0x0000763274787816 */ /* 0x000fc60000000078 */
[----:B------:R-:W2:Y:S01]  /*38fb0*/  LDC R109, c[0x0][0x278] ;  /* 0x00009e00ff6d7b82 */ /* 0x000ea20000000800 */
[----:B------:R4:W-:Y:S04]  /*38fc0*/  STG.E.U16 desc[UR4][R230.64], R116 ;  /* 0x00000074e6007986 */ /* 0x0009e8000c101504 */
[----:B------:R-:W2:Y:S04]  /*38fd0*/  LDL.LU.64 R228, [R1+0x60] ;  /* 0x0000600001e47983 */ /* 0x000ea80000300a00 */
[----:B------:R3:W-:Y:S01]  /*38fe0*/  STG.E.U16 desc[UR4][R232.64], R120 ;  /* 0x00000078e8007986 */ /* 0x0007e2000c101504 */
[----:B----4-:R-:W4:Y:S03]  /*38ff0*/  LDC R116, c[0x0][0x278] ;  /* 0x00009e00ff747b82 */ /* 0x010f260000000800 */
[----:B------:R-:W4:Y:S04]  /*39000*/  LDL.LU.64 R230, [R1+0x58] ;  /* 0x0000580001e67983 */ /* 0x000f280000300a00 */
[----:B---3--:R-:W3:Y:S01]  /*39010*/  LDL.LU.64 R232, [R1+0x50] ;  /* 0x0000500001e87983 */ /* 0x008ee20000300a00 */
[----:B------:R-:W-:Y:S01]  /*39020*/  IMAD R234, R124, 0x224, R188 ;  /* 0x000002247cea7824 */ /* 0x000fe200078e02bc */
[----:B------:R-:W4:Y:S04]  /*39030*/  LDC R120, c[0x0][0x278] ;  /* 0x00009e00ff787b82 */ /* 0x000f280000000800 */
[----:B------:R1:W-:Y:S02]  /*39040*/  STG.E.U16 desc[UR4][R234.64], R117 ;  /* 0x00000075ea007986 */ /* 0x0003e4000c101504 */
[----:B-1----:R-:W-:-:S02]  /*39050*/  PRMT R117, R117, 0x7632, R117 ;  /* 0x0000763275757816 */ /* 0x002fc40000000075 */
[----:B------:R-:W3:Y:S01]  /*39060*/  LDL.LU.64 R234, [R1+0x48] ;  /* 0x0000480001ea7983 */ /* 0x000ee20000300a00 */
[--C-:B------:R-:W-:Y:S02]  /*39070*/  IMAD R236, R108, 0x226, R188.reuse ;  /* 0x000002266cec7824 */ /* 0x100fe400078e02bc */
[----:B------:R-:W1:Y:S01]  /*39080*/  LDC R108, c[0x0][0x278] ;  /* 0x00009e00ff6c7b82 */ /* 0x000e620000000800 */
[----:B------:R-:W-:Y:S01]  /*39090*/  IMAD R238, R110, 0x228, R188 ;  /* 0x000002286eee7824 */ /* 0x000fe200078e02bc */
[----:B------:R-:W-:Y:S01]  /*390a0*/  PRMT R110, R118, 0x7632, R110 ;  /* 0x00007632766e7816 */ /* 0x000fe2000000006e */
[----:B------:R1:W-:Y:S04]  /*390b0*/  STG.E.U16 desc[UR4][R236.64], R117 ;  /* 0x00000075ec007986 */ /* 0x0003e8000c101504 */
[----:B------:R1:W-:Y:S04]  /*390c0*/  STG.E.U16 desc[UR4][R238.64], R118 ;  /* 0x00000076ee007986 */ /* 0x0003e8000c101504 */
[----:B-1----:R-:W3:Y:S01]  /*390d0*/  LDL.LU.64 R236, [R1+0x40] ;  /* 0x0000400001ec7983 */ /* 0x002ee20000300a00 */
[----:B------:R-:W1:Y:S03]  /*390e0*/  LDC R117, c[0x0][0x278] ;  /* 0x00009e00ff757b82 */ /* 0x000e660000000800 */
[----:B------:R-:W3:Y:S05]  /*390f0*/  LDL.LU.64 R238, [R1+0x38] ;  /* 0x0000380001ee7983 */ /* 0x000eea0000300a00 */
[----:B------:R-:W1:Y:S01]  /*39100*/  LDC R118, c[0x0][0x278] ;  /* 0x00009e00ff767b82 */ /* 0x000e620000000800 */
[----:B0-----:R-:W-:-:S07]  /*39110*/  IMAD R240, R121, 0x22a, R188 ;  /* 0x0000022a79f07824 */ /* 0x001fce00078e02bc */
[----:B------:R-:W0:Y:S01]  /*39120*/  LDC R121, c[0x0][0x278] ;  /* 0x00009e00ff797b82 */ /* 0x000e220000000800 */
[--C-:B------:R-:W-:Y:S01]  /*39130*/  IMAD R224, R111, 0x22c, R188.reuse ;  /* 0x0000022c6fe07824 */ /* 0x100fe200078e02bc */
[----:B------:R1:W-:Y:S04]  /*39140*/  STG.E.U16 desc[UR4][R240.64], R110 ;  /* 0x0000006ef0007986 */ /* 0x0003e8000c101504 */
[----:B------:R-:W-:Y:S02]  /*39150*/  STG.E.U16 desc[UR4][R224.64], R119 ;  /* 0x00000077e0007986 */ /* 0x000fe4000c101504 */
[----:B------:R-:W0:Y:S02]  /*39160*/  LDC R111, c[0x0][0x278] ;  /* 0x00009e00ff6f7b82 */ /* 0x000e240000000800 */
[----:B-1----:R-:W3:Y:S06]  /*39170*/  LDL.LU.64 R240, [R1+0x30] ;  /* 0x0000300001f07983 */ /* 0x002eec0000300a00 */
[----:B------:R-:W3:Y:S01]  /*39180*/  LDC R110, c[0x0][0x278] ;  /* 0x00009e00ff6e7b82 */ /* 0x000ee20000000800 */
[--C-:B--2---:R-:W-:Y:S01]  /*39190*/  IMAD R242, R109, 0x22e, R188.reuse ;  /* 0x0000022e6df27824 */ /* 0x104fe200078e02bc */
[----:B------:R-:W-:Y:S01]  /*391a0*/  PRMT R109, R119, 0x7632, R109 ;  /* 0x00007632776d7816 */ /* 0x000fe2000000006d */
[----:B----4-:R-:W-:-:S04]  /*391b0*/  IMAD R248, R116, 0x230, R188 ;  /* 0x0000023074f87824 */ /* 0x010fc800078e02bc */
[----:B------:R1:W-:Y:S01]  /*391c0*/  STG.E.U16 desc[UR4][R242.64], R109 ;  /* 0x0000006df2007986 */ /* 0x0003e2000c101504 */
[----:B------:R-:W2:Y:S03]  /*391d0*/  LDC R116, c[0x0][0x278] ;  /* 0x00009e00ff747b82 */ /* 0x000ea60000000800 */
[----:B------:R4:W-:Y:S04]  /*391e0*/  STG.E.U16 desc[UR4][R248.64], R112 ;  /* 0x00000070f8007986 */ /* 0x0009e8000c101504 */
[----:B-1----:R-:W2:Y:S01]  /*391f0*/  LDL.LU.64 R242, [R1+0x28] ;  /* 0x0000280001f27983 */ /* 0x002ea20000300a00 */
[----:B------:R-:W-:Y:S01]  /*39200*/  IMAD R226, R120, 0x232, R188 ;  /* 0x0000023278e27824 */ /* 0x000fe200078e02bc */
[----:B------:R-:W1:Y:S02]  /*39210*/  LDC R109, c[0x0][0x278] ;  /* 0x00009e00ff6d7b82 */ /* 0x000e640000000800 */
[----:B----4-:R-:W4:Y:S01]  /*39220*/  LDL.LU.64 R248, [R1+0x20] ;  /* 0x0000200001f87983 */ /* 0x010f220000300a00 */
[----:B------:R-:W-:-:S05]  /*39230*/  PRMT R112, R112, 0x7632, R112 ;  /* 0x0000763270707816 */ /* 0x000fca0000000070 */
[----:B------:R0:W-:Y:S01]  /*39240*/  STG.E.U16 desc[UR4][R226.64], R112 ;  /* 0x00000070e2007986 */ /* 0x0001e2000c101504 */
[--C-:B------:R-:W-:Y:S01]  /*39250*/  IMAD R228, R122, 0x234, R188.reuse ;  /* 0x000002347ae47824 */ /* 0x100fe200078e02bc */
[----:B------:R-:W4:Y:S01]  /*39260*/  LDC R120, c[0x0][0x278] ;  /* 0x00009e00ff787b82 */ /* 0x000f220000000800 */
[----:B---3--:R-:W-:-:S07]  /*39270*/  IMAD R232, R110, 0x238, R188 ;  /* 0x000002386ee87824 */ /* 0x008fce00078e02bc */
[----:B------:R-:W4:Y:S08]  /*39280*/  LDC R110, c[0x0][0x278] ;  /* 0x00009e00ff6e7b82 */ /* 0x000f300000000800 */
[----:B0-----:R-:W0:Y:S01]  /*39290*/  LDC R112, c[0x0][0x278] ;  /* 0x00009e00ff707b82 */ /* 0x001e220000000800 */
[----:B------:R-:W-:Y:S01]  /*392a0*/  IMAD R230, R108, 0x236, R188 ;  /* 0x000002366ce67824 */ /* 0x000fe200078e02bc */
[----:B------:R-:W-:Y:S01]  /*392b0*/  PRMT R108, R113, 0x7632, R108 ;  /* 0x00007632716c7816 */ /* 0x000fe2000000006c */
[----:B------:R3:W-:Y:S01]  /*392c0*/  STG.E.U16 desc[UR4][R228.64], R113 ;  /* 0x00000071e4007986 */ /* 0x0007e2000c101504 */
[----:B------:R-:W-:Y:S01]  /*392d0*/  IMAD R234, R111, 0x23a, R188 ;  /* 0x0000023a6fea7824 */ /* 0x000fe200078e02bc */
[----:B------:R-:W-:-:S02]  /*392e0*/  PRMT R111, R114, 0x7632, R111 ;  /* 0x00007632726f7816 */ /* 0x000fc4000000006f */
[----:B------:R1:W-:Y:S01]  /*392f0*/  STG.E.U16 desc[UR4][R230.64], R108 ;  /* 0x0000006ce6007986 */ /* 0x0003e2000c101504 */
[----:B------:R-:W-:-:S03]  /*39300*/  PRMT R122, R104, 0x7632, R122 ;  /* 0x00007632687a7816 */ /* 0x000fc6000000007a */
[----:B------:R1:W-:Y:S01]  /*39310*/  STG.E.U16 desc[UR4][R232.64], R114 ;  /* 0x00000072e8007986 */ /* 0x0003e2000c101504 */
[----:B---3--:R-:W3:Y:S03]  /*39320*/  LDC R113, c[0x0][0x278] ;  /* 0x00009e00ff717b82 */ /* 0x008ee60000000800 */
[----:B------:R2:W-:Y:S05]  /*39330*/  STG.E.U16 desc[UR4][R234.64], R111 ;  /* 0x0000006fea007986 */ /* 0x0005ea000c101504 */
[----:B-1----:R-:W1:Y:S08]  /*39340*/  LDC R108, c[0x0][0x278] ;  /* 0x00009e00ff6c7b82 */ /* 0x002e700000000800 */
[----:B------:R-:W4:Y:S08]  /*39350*/  LDC R114, c[0x0][0x278] ;  /* 0x00009e00ff727b82 */ /* 0x000f300000000800 */
[----:B--2---:R-:W2:Y:S01]  /*39360*/  LDC R111, c[0x0][0x278] ;  /* 0x00009e00ff6f7b82 */ /* 0x004ea20000000800 */
[--C-:B------:R-:W-:Y:S01]  /*39370*/  IMAD R236, R109, 0x23c, R188.reuse ;  /* 0x0000023c6dec7824 */ /* 0x100fe200078e02bc */
[----:B------:R-:W-:Y:S01]  /*39380*/  PRMT R109, R115, 0x7632, R109 ;  /* 0x00007632736d7816 */ /* 0x000fe2000000006d */
[----:B------:R-:W-:Y:S01]  /*39390*/  IMAD R121, R121, 0x250, RZ ;  /* 0x0000025079797824 */ /* 0x000fe200078e02ff */
[----:B------:R-:W-:Y:S01]  /*393a0*/  PRMT R123, R107, 0x7632, R123 ;  /* 0x000076326b7b7816 */ /* 0x000fe2000000007b */
[--C-:B------:R-:W-:Y:S01]  /*393b0*/  IMAD R238, R116, 0x23e, R188.reuse ;  /* 0x0000023e74ee7824 */ /* 0x100fe200078e02bc */
[----:B------:R0:W-:Y:S01]  /*393c0*/  STG.E.U16 desc[UR4][R236.64], R115 ;  /* 0x00000073ec007986 */ /* 0x0001e2000c101504 */
[----:B-1----:R-:W-:Y:S01]  /*393d0*/  IMAD R119, R108, 0x123, RZ ;  /* 0x000001236c777824 */ /* 0x002fe200078e02ff */
[----:B------:R-:W1:Y:S02]  /*393e0*/  LDC R116, c[0x0][0x278] ;  /* 0x00009e00ff747b82 */ /* 0x000e640000000800 */
[----:B------:R3:W-:Y:S06]  /*393f0*/  STG.E.U16 desc[UR4][R238.64], R109 ;  /* 0x0000006dee007986 */ /* 0x0007ec000c101504 */
[----:B------:R-:W1:Y:S08]  /*39400*/  LDC R234, c[0x0][0x278] ;  /* 0x00009e00ffea7b82 */ /* 0x000e700000000800 */
[----:B0-----:R-:W0:Y:S01]  /*39410*/  LDC R115, c[0x0][0x278] ;  /* 0x00009e00ff737b82 */ /* 0x001e220000000800 */
[----:B---3--:R-:W-:Y:S01]  /*39420*/  IMAD R108, R113, 0x246, R188 ;  /* 0x00000246716c7824 */ /* 0x008fe200078e02bc */
[----:B------:R-:W-:Y:S01]  /*39430*/  LEA.HI.X.SX32 R109, R119, R3, 0x1, P4 ;  /* 0x00000003776d7211 */ /* 0x000fe200020f0eff */
[----:B------:R-:W3:Y:S04]  /*39440*/  LDL.LU R239, [R1+0x94c] ;  /* 0x00094c0001ef7983 */ /* 0x000ee80000300800 */
[----:B------:R-:W3:Y:S01]  /*39450*/  LDL.LU R237, [R1+0x948] ;  /* 0x0009480001ed7983 */ /* 0x000ee20000300800 */
[----:B------:R-:W1:Y:S03]  /*39460*/  LDC R119, c[0x0][0x278] ;  /* 0x00009e00ff777b82 */ /* 0x000e660000000800 */
[----:B------:R-:W3:Y:S05]  /*39470*/  LDL.LU R238, [R1+0x814] ;  /* 0x0008140001ee7983 */ /* 0x000eea0000300800 */
[----:B------:R-:W1:Y:S01]  /*39480*/  LDC R113, c[0x0][0x278] ;  /* 0x00009e00ff717b82 */ /* 0x000e620000000800 */
[----:B0-----:R-:W-:-:S07]  /*39490*/  IMAD R115, R115, 0x24c, RZ ;  /* 0x0000024c73737824 */ /* 0x001fce00078e02ff */
[----:B------:R-:W0:Y:S01]  /*394a0*/  LDC R236, c[0x0][0x278] ;  /* 0x00009e00ffec7b82 */ /* 0x000e220000000800 */
[----:B------:R-:W-:-:S07]  /*394b0*/  IMAD R240, R117, 0x240, R188 ;  /* 0x0000024075f07824 */ /* 0x000fce00078e02bc */
[----:B------:R-:W1:Y:S01]  /*394c0*/  LDC R117, c[0x0][0x278] ;  /* 0x00009e00ff757b82 */ /* 0x000e620000000800 */
[----:B------:R0:W-:Y:S01]  /*394d0*/  STG.E.U16 desc[UR4][R240.64], R104 ;  /* 0x00000068f0007986 */ /* 0x0001e2000c101504 */
[----:B------:R-:W-:-:S03]  /*394e0*/  IMAD R242, R112, 0x242, R188 ;  /* 0x0000024270f27824 */ /* 0x000fc600078e02bc */
[----:B0-----:R-:W3:Y:S01]  /*394f0*/  LDL.LU R240, [R1+0x804] ;  /* 0x0008040001f07983 */ /* 0x001ee20000300800 */
[----:B----4-:R-:W-:-:S03]  /*39500*/  IMAD R248, R110, 0x244, R188 ;  /* 0x000002446ef87824 */ /* 0x010fc600078e02bc */
[----:B------:R0:W-:Y:S01]  /*39510*/  STG.E.U16 desc[UR4][R242.64], R122 ;  /* 0x0000007af2007986 */ /* 0x0001e2000c101504 */
[----:B--2---:R-:W-:Y:S01]  /*39520*/  IMAD R104, R111, 0x248, R188 ;  /* 0x000002486f687824 */ /* 0x004fe200078e02bc */
[----:B------:R-:W2:Y:S02]  /*39530*/  LDC R112, c[0x0][0x278] ;  /* 0x00009e00ff707b82 */ /* 0x000ea40000000800 */
[----:B------:R4:W-:Y:S01]  /*39540*/  STG.E.U16 desc[UR4][R248.64], R105 ;  /* 0x00000069f8007986 */ /* 0x0009e2000c101504 */
[----:B------:R-:W-:Y:S02]  /*39550*/  PRMT R110, R105, 0x7632, R110 ;  /* 0x00007632696e7816 */ /* 0x000fe4000000006e */
[----:B0-----:R-:W-:Y:S01]  /*39560*/  PRMT R122, R106, 0x7632, R122 ;  /* 0x000076326a7a7816 */ /* 0x001fe2000000007a */
[----:B-1----:R-:W-:Y:S01]  /*39570*/  IMAD R117, R117, 0x127, RZ ;  /* 0x0000012775757824 */ /* 0x002fe200078e02ff */
[----:B------:R-:W3:Y:S01]  /*39580*/  LDL.LU R243, [R1+0x810] ;  /* 0x0008100001f37983 */ /* 0x000ee20000300800 */
[----:B----4-:R-:W0:Y:S03]  /*39590*/  LDC R249, c[0x0][0x278] ;  /* 0x00009e00fff97b82 */ /* 0x010e260000000800 */
[----:B------:R1:W-:Y:S01]  /*395a0*/  STG.E.U16 desc[UR4][R108.64], R110 ;  /* 0x0000006e6c007986 */ /* 0x0003e2000c101504 */
[----:B------:R-:W-:-:S02]  /*395b0*/  IMAD R188, R189, 0x24a, R188 ;  /* 0x0000024abdbc7824 */ /* 0x000fc400078e02bc */
[----:B------:R-:W-:Y:S01]  /*395c0*/  IMAD R111, R116, 0x24e, RZ ;  /* 0x0000024e746f7824 */ /* 0x000fe200078e02ff */
[----:B------:R-:W4:Y:S01]  /*395d0*/  LDL.LU R241, [R1+0x80c] ;  /* 0x00080c0001f17983 */ /* 0x000f220000300800 */
[----:B------:R-:W2:Y:S01]  /*395e0*/  LDC R116, c[0x0][0x278] ;  /* 0x00009e00ff747b82 */ /* 0x000ea20000000800 */
[----:B------:R-:W-:Y:S02]  /*395f0*/  IMAD R113, R113, 0x256, RZ ;  /* 0x0000025671717824 */ /* 0x000fe400078e02ff */
[----:B------:R-:W4:Y:S01]  /*39600*/  LDL.LU R242, [R1+0x808] ;  /* 0x0008080001f27983 */ /* 0x000f220000300800 */
[----:B0-----:R-:W-:Y:S02]  /*39610*/  IMAD R249, R249, 0x124, RZ ;  /* 0x00000124f9f97824 */ /* 0x001fe400078e02ff */
[----:B-1----:R-:W-:Y:S01]  /*39620*/  IMAD R109, R114, 0x125, RZ ;  /* 0x00000125726d7824 */ /* 0x002fe200078e02ff */
[----:B------:R-:W-:Y:S01]  /*39630*/  IADD3 R108, P4, R115, R2, RZ ;  /* 0x00000002736c7210 */ /* 0x000fe20007f9e0ff */
[----:B------:R-:W0:Y:S01]  /*39640*/  LDC R114, c[0x0][0x278] ;  /* 0x00009e00ff727b82 */ /* 0x000e220000000800 */
[-C--:B------:R-:W-:Y:S01]  /*39650*/  LEA.HI.X.SX32 R105, R249, R3.reuse, 0x1, P6 ;  /* 0x00000003f9697211 */ /* 0x080fe200030f0eff */
[----:B------:R-:W4:Y:S06]  /*39660*/  LDL.LU R248, [R1+0x800] ;  /* 0x0008000001f87983 */ /* 0x000f2c0000300800 */
[----:B------:R-:W1:Y:S01]  /*39670*/  LDC R249, c[0x0][0x278] ;  /* 0x00009e00fff97b82 */ /* 0x000e620000000800 */
[----:B------:R-:W-:-:S07]  /*39680*/  LEA.HI.X.SX32 R189, R109, R3, 0x1, P5 ;  /* 0x000000036dbd7211 */ /* 0x000fce00028f0eff */
[----:B------:R-:W2:Y:S01]  /*39690*/  LDC R115, c[0x0][0x278] ;  /* 0x00009e00ff737b82 */ /* 0x000ea20000000800 */
[----:B-1----:R-:W-:-:S05]  /*396a0*/  IMAD R249, R249, 0x126, RZ ;  /* 0x00000126f9f97824 */ /* 0x002fca00078e02ff */
[----:B------:R-:W-:Y:S02]  /*396b0*/  LEA.HI.X.SX32 R109, R249, R3, 0x1, P4 ;  /* 0x00000003f96d7211 */ /* 0x000fe400020f0eff */
[----:B------:R-:W1:Y:S01]  /*396c0*/  LDC R249, c[0x0][0x278] ;  /* 0x00009e00fff97b82 */ /* 0x000e620000000800 */
[----:B------:R0:W-:Y:S02]  /*396d0*/  STG.E.U16 desc[UR4][R104.64], R106 ;  /* 0x0000006a68007986 */ /* 0x0001e4000c101504 */
[----:B0-----:R-:W-:Y:S01]  /*396e0*/  IMAD R105, R119, 0x252, RZ ;  /* 0x0000025277697824 */ /* 0x001fe200078e02ff */
[----:B------:R-:W-:-:S04]  /*396f0*/  IADD3 R104, P5, R121, R2, RZ ;  /* 0x0000000279687210 */ /* 0x000fc80007fbe0ff */
[----:B------:R-:W-:Y:S01]  /*39700*/  IADD3 R106, P4, R105, R2, RZ ;  /* 0x00000002696a7210 */ /* 0x000fe20007f9e0ff */
[----:B-1----:R-:W-:-:S05]  /*39710*/  IMAD R249, R249, 0x128, RZ ;  /* 0x00000128f9f97824 */ /* 0x002fca00078e02ff */
[----:B------:R-:W-:Y:S02]  /*39720*/  LEA.HI.X.SX32 R105, R249, R3, 0x1, P5 ;  /* 0x00000003f9697211 */ /* 0x000fe400028f0eff */
[----:B------:R-:W0:Y:S01]  /*39730*/  LDC R249, c[0x0][0x278] ;  /* 0x00009e00fff97b82 */ /* 0x000e220000000800 */
[----:B------:R-:W-:Y:S01]  /*39740*/  IMAD R121, R118, 0x254, RZ ;  /* 0x0000025476797824 */ /* 0x000fe200078e02ff */
[----:B------:R-:W-:Y:S04]  /*39750*/  STG.E.U16 desc[UR4][R188.64], R122 ;  /* 0x0000007abc007986 */ /* 0x000fe8000c101504 */
[----:B------:R1:W-:Y:S01]  /*39760*/  STG.E.U16 desc[UR4][R108.64], R107 ;  /* 0x0000006b6c007986 */ /* 0x0003e2000c101504 */
[-C--:B------:R-:W-:Y:S01]  /*39770*/  IADD3 R110, P6, R111, R2.reuse, RZ ;  /* 0x000000026f6e7210 */ /* 0x080fe20007fde0ff */
[----:B------:R-:W-:Y:S01]  /*39780*/  IMAD R119, R120, 0x129, RZ ;  /* 0x0000012978777824 */ /* 0x000fe200078e02ff */
[----:B------:R-:W3:Y:S01]  /*39790*/  LDC R118, c[0x0][0x278] ;  /* 0x00009e00ff767b82 */ /* 0x000ee20000000800 */
[----:B-1----:R-:W-:Y:S01]  /*397a0*/  IADD3 R108, P5, R121, R2, RZ ;  /* 0x00000002796c7210 */ /* 0x002fe20007fbe0ff */
[----:B--2---:R-:W-:-:S02]  /*397b0*/  IMAD R115, R115, 0x25c, RZ ;  /* 0x0000025c73737824 */ /* 0x004fc400078e02ff */
[----:B0-----:R-:W-:Y:S01]  /*397c0*/  IMAD R249, R249, 0x12a, RZ ;  /* 0x0000012af9f97824 */ /* 0x001fe200078e02ff */
[----:B------:R-:W-:-:S03]  /*397d0*/  LEA.HI.X.SX32 R111, R117, R3, 0x1, P6 ;  /* 0x00000003756f7211 */ /* 0x000fc600030f0eff */
[----:B------:R-:W0:Y:S01]  /*397e0*/  LDC R120, c[0x0][0x278] ;  /* 0x00009e00ff787b82 */ /* 0x000e220000000800 */
[----:B------:R-:W-:-:S07]  /*397f0*/  LEA.HI.X.SX32 R109, R249, R3, 0x1, P5 ;  /* 0x00000003f96d7211 */ /* 0x000fce00028f0eff */
[----:B------:R-:W1:Y:S01]  /*39800*/  LDC R249, c[0x0][0x278] ;  /* 0x00009e00fff97b82 */ /* 0x000e620000000800 */
[----:B------:R-:W-:Y:S01]  /*39810*/  STG.E.U16 desc[UR4][R110.64], R123 ;  /* 0x0000007b6e007986 */ /* 0x000fe2000c101504 */
[----:B------:R-:W-:-:S03]  /*39820*/  LEA.HI.X.SX32 R107, R119, R3, 0x1, P4 ;  /* 0x00000003776b7211 */ /* 0x000fc600020f0eff */
[----:B------:R2:W-:Y:S01]  /*39830*/  STG.E.U16 desc[UR4][R104.64], R96 ;  /* 0x0000006068007986 */ /* 0x0005e2000c101504 */
[----:B------:R-:W-:Y:S02]  /*39840*/  PRMT R121, R96, 0x7632, R121 ;  /* 0x0000763260797816 */ /* 0x000fe40000000079 */
[----:B------:R-:W-:Y:S01]  /*39850*/  PRMT R122, R97, 0x7632, R122 ;  /* 0x00007632617a7816 */ /* 0x000fe2000000007a */
[----:B------:R-:W0:Y:S01]  /*39860*/  LDC R117, c[0x0][0x278] ;  /* 0x00009e00ff757b82 */ /* 0x000e220000000800 */
[----:B--2---:R-:W-:Y:S01]  /*39870*/  IMAD R105, R116, 0x258, RZ ;  /* 0x0000025874697824 */ /* 0x004fe200078e02ff */
[----:B------:R-:W-:Y:S01]  /*39880*/  STG.E.U16 desc[UR4][R106.64], R121 ;  /* 0x000000796a007986 */ /* 0x000fe2000c101504 */
[----:B-1----:R-:W-:-:S03]  /*39890*/  IMAD R249, R249, 0x12c, RZ ;  /* 0x0000012cf9f97824 */ /* 0x002fc600078e02ff */
[-C--:B------:R-:W-:Y:S01]  /*398a0*/  IADD3 R96, P4, R105, R2.reuse, RZ ;  /* 0x0000000269607210 */ /* 0x080fe20007f9e0ff */
[----:B------:R1:W-:Y:S01]  /*398b0*/  STG.E.U16 desc[UR4][R108.64], R97 ;  /* 0x000000616c007986 */ /* 0x0003e2000c101504 */
[----:B------:R-:W-:Y:S01]  /*398c0*/  IMAD R111, R112, 0x12b, RZ ;  /* 0x0000012b706f7824 */ /* 0x000fe200078e02ff */
[----:B------:R-:W-:Y:S01]  /*398d0*/  IADD3 R110, P6, R113, R2, RZ ;  /* 0x00000002716e7210 */ /* 0x000fe20007fde0ff */
[----:B------:R-:W-:Y:S01]  /*398e0*/  IMAD R105, R114, 0x12d, RZ ;  /* 0x0000012d72697824 */ /* 0x000fe200078e02ff */
[----:B------:R-:W2:Y:S01]  /*398f0*/  LDC R119, c[0x0][0x278] ;  /* 0x00009e00ff777b82 */ /* 0x000ea20000000800 */
[----:B-1----:R-:W-:Y:S01]  /*39900*/  LEA.HI.X.SX32 R97, R249, R3, 0x1, P4 ;  /* 0x00000003f9617211 */ /* 0x002fe200020f0eff */
[----:B0-----:R-:W-:-:S06]  /*39910*/  IMAD R117, R117, 0x25a, RZ ;  /* 0x0000025a75757824 */ /* 0x001fcc00078e02ff */
[----:B------:R-:W0:Y:S01]  /*39920*/  LDC R249, c[0x0][0x278] ;  /* 0x00009e00fff97b82 */ /* 0x000e220000000800 */
[----:B------:R-:W-:Y:S02]  /*39930*/  LEA.HI.X.SX32 R111, R111, R3, 0x1, P6 ;  /* 0x000000036f6f7211 */ /* 0x000fe400030f0eff */
[----:B------:R-:W-:Y:S02]  /*39940*/  IADD3 R106, P6, R115, R2, RZ ;  /* 0x00000002736a7210 */ /* 0x000fe40007fde0ff */
[----:B------:R-:W-:-:S03]  /*39950*/  PRMT R116, R98, 0x7632, R116 ;  /* 0x0000763262747816 */ /* 0x000fc60000000074 */
[----:B------:R-:W1:Y:S01]  /*39960*/  LDC R113, c[0x0][0x278] ;  /* 0x00009e00ff717b82 */ /* 0x000e620000000800 */
[----:B------:R-:W-:-:S07]  /*39970*/  PRMT R121, R99, 0x7632, R121 ;  /* 0x0000763263797816 */ /* 0x000fce0000000079 */
[----:B------:R-:W4:Y:S01]  /*39980*/  LDC R112, c[0x0][0x278] ;  /* 0x00009e00ff707b82 */ /* 0x000f220000000800 */
[----:B0-----:R-:W-:Y:S01]  /*39990*/  IMAD R249, R249, 0x12e, RZ ;  /* 0x0000012ef9f97824 */ /* 0x001fe200078e02ff */
[----:B------:R-:W-:Y:S01]  /*399a0*/  IADD3 R104, P5, R117, R2, RZ ;  /* 0x0000000275687210 */ /* 0x000fe20007fbe0ff */
[----:B------:R0:W-:Y:S05]  /*399b0*/  STG.E.U16 desc[UR4][R110.64], R122 ;  /* 0x0000007a6e007986 */ /* 0x0001ea000c101504 */
[----:B------:R-:W4:Y:S01]  /*399c0*/  LDC R114, c[0x0][0x278] ;  /* 0x00009e00ff727b82 */ /* 0x000f220000000800 */
[----:B------:R-:W-:-:S07]  /*399d0*/  LEA.HI.X.SX32 R107, R249, R3, 0x1, P6 ;  /* 0x00000003f96b7211 */ /* 0x000fce00030f0eff */
[----:B------:R-:W3:Y:S01]  /*399e0*/  LDC R249, c[0x0][0x278] ;  /* 0x00009e00fff97b82 */ /* 0x000ee20000000800 */
[----:B------:R-:W-:Y:S01]  /*399f0*/  IMAD R117, R120, 0x260, RZ ;  /* 0x0000026078757824 */ /* 0x000fe200078e02ff */
[----:B------:R-:W-:Y:S01]  /*39a00*/  LEA.HI.X.SX32 R105, R105, R3, 0x1, P5 ;  /* 0x0000000369697211 */ /* 0x000fe200028f0eff */
[----:B------:R2:W-:Y:S04]  /*39a10*/  STG.E.U16 desc[UR4][R96.64], R98 ;  /* 0x0000006260007986 */ /* 0x0005e8000c101504 */
[----:B------:R-:W-:Y:S01]  /*39a20*/  STG.E.U16 desc[UR4][R104.64], R116 ;  /* 0x0000007468007986 */ /* 0x000fe2000c101504 */
[----:B-1----:R-:W-:Y:S01]  /*39a30*/  IMAD R113, R113, 0x264, RZ ;  /* 0x0000026471717824 */ /* 0x002fe200078e02ff */
[----:B0-----:R-:W0:Y:S02]  /*39a40*/  LDC R110, c[0x0][0x278] ;  /* 0x00009e00ff6e7b82 */ /* 0x001e240000000800 */
[----:B------:R1:W-:Y:S01]  /*39a50*/  STG.E.U16 desc[UR4][R106.64], R99 ;  /* 0x000000636a007986 */ /* 0x0003e2000c101504 */
[----:B--2---:R-:W-:Y:S01]  /*39a60*/  IADD3 R98, P4, R117, R2, RZ ;  /* 0x0000000275627210 */ /* 0x004fe20007f9e0ff */
[----:B------:R-:W-:-:S04]  /*39a70*/  IMAD R119, R119, 0x25e, RZ ;  /* 0x0000025e77777824 */ /* 0x000fc800078e02ff */
[----:B------:R-:W2:Y:S01]  /*39a80*/  LDC R111, c[0x0][0x278] ;  /* 0x00009e00ff6f7b82 */ /* 0x000ea20000000800 */
[----:B---3--:R-:W-:-:S07]  /*39a90*/  IMAD R249, R249, 0x130, RZ ;  /* 0x00000130f9f97824 */ /* 0x008fce00078e02ff */
[----:B------:R-:W3:Y:S01]  /*39aa0*/  LDC R109, c[0x0][0x278] ;  /* 0x00009e00ff6d7b82 */ /* 0x000ee20000000800 */
[----:B-1----:R-:W-:-:S07]  /*39ab0*/  LEA.HI.X.SX32 R99, R249, R3, 0x1, P4 ;  /* 0x00000003f9637211 */ /* 0x002fce00020f0eff */
[----:B------:R-:W1:Y:S01]  /*39ac0*/  LDC R249, c[0x0][0x278] ;  /* 0x00009e00fff97b82 */ /* 0x000e620000000800 */
[-C--:B------:R-:W-:Y:S01]  /*39ad0*/  IADD3 R106, P6, R113, R2.reuse, RZ ;  /* 0x00000002716a7210 */ /* 0x080fe20007fde0ff */
[----:B------:R-:W-:Y:S01]  /*39ae0*/  IMAD R97, R118, 0x12f, RZ ;  /* 0x0000012f76617824 */ /* 0x000fe200078e02ff */
[----:B------:R-:W-:-:S05]  /*39af0*/  IADD3 R96, P5, R119, R2, RZ ;  /* 0x0000000277607210 */ /* 0x000fca0007fbe0ff */
[----:B------:R-:W2:Y:S08]  /*39b00*/  LDC R115, c[0x0][0x278] ;  /* 0x00009e00ff737b82 */ /* 0x000eb00000000800 */
[----:B------:R-:W3:Y:S01]  /*39b10*/  LDC R108, c[0x0][0x278] ;  /* 0x00009e00ff6c7b82 */ /* 0x000ee20000000800 */
[----:B-1----:R-:W-:-:S07]  /*39b20*/  IMAD R249, R249, 0x132, RZ ;  /* 0x00000132f9f97824 */ /* 0x002fce00078e02ff */
[----:B------:R-:W1:Y:S01]  /*39b30*/  LDC R116, c[0x0][0x278] ;  /* 0x00009e00ff747b82 */ /* 0x000e620000000800 */
[----:B------:R-:W-:-:S07]  /*39b40*/  LEA.HI.X.SX32 R107, R249, R3, 0x1, P6 ;  /* 0x00000003f96b7211 */ /* 0x000fce00030f0eff */
[----:B------:R-:W1:Y:S01]  /*39b50*/  LDC R249, c[0x0][0x278] ;  /* 0x00009e00fff97b82 */ /* 0x000e620000000800 */
[----:B----4-:R-:W-:Y:S01]  /*39b60*/  IMAD R119, R112, 0x262, RZ ;  /* 0x0000026270777824 */ /* 0x010fe200078e02ff */
[-C--:B------:R-:W-:Y:S01]  /*39b70*/  LEA.HI.X.SX32 R97, R97, R3.reuse, 0x1, P5 ;  /* 0x0000000361617211 */ /* 0x080fe200028f0eff */
[----:B0-----:R-:W-:Y:S02]  /*39b80*/  IMAD R105, R110, 0x131, RZ ;  /* 0x000001316e697824 */ /* 0x001fe400078e02ff */
[----:B------:R-:W-:Y:S01]  /*39b90*/  IMAD R117, R114, 0x268, RZ ;  /* 0x0000026872757824 */ /* 0x000fe200078e02ff */
[----:B------:R-:W-:Y:S01]  /*39ba0*/  IADD3 R104, P5, R119, R2, RZ ;  /* 0x0000000277687210 */ /* 0x000fe20007fbe0ff */
[----:B------:R-:W-:Y:S01]  /*39bb0*/  STG.E.U16 desc[UR4][R96.64], R121 ;  /* 0x0000007960007986 */ /* 0x000fe2000c101504 */
[----:B------:R-:W0:Y:S02]  /*39bc0*/  LDC R112, c[0x0][0x278] ;  /* 0x00009e00ff707b82 */ /* 0x000e240000000800 */
[----:B------:R-:W-:Y:S01]  /*39bd0*/  LEA.HI.X.SX32 R105, R105, R3, 0x1, P5 ;  /* 0x0000000369697211 */ /* 0x000fe200028f0eff */
[----:B------:R4:W-:Y:S01]  /*39be0*/  STG.E.U16 desc[UR4][R98.64], R100 ;  /* 0x0000006462007986 */ /* 0x0009e2000c101504 */
[----:B------:R-:W-:Y:S01]  /*39bf0*/  PRMT R118, R100, 0x7632, R118 ;  /* 0x0000763264767816 */ /* 0x000fe20000000076 */
[----:B--2---:R-:W-:-:S02]  /*39c00*/  IMAD R115, R115, 0x26a, RZ ;  /* 0x0000026a73737824 */ /* 0x004fc400078e02ff */
[----:B---3--:R-:W-:Y:S01]  /*39c10*/  IMAD R109, R109, 0x133, RZ ;  /* 0x000001336d6d7824 */ /* 0x008fe200078e02ff */
[----:B------:R-:W2:Y:S01]  /*39c20*/  LDC R113, c[0x0][0x278] ;  /* 0x00009e00ff717b82 */ /* 0x000ea20000000800 */
[----:B----4-:R-:W-:Y:S01]  /*39c30*/  IADD3 R98, P5, R117, R2, RZ ;  /* 0x0000000275627210 */ /* 0x010fe20007fbe0ff */
[----:B-1----:R-:W-:-:S06]  /*39c40*/  IMAD R249, R249, 0x134, RZ ;  /* 0x00000134f9f97824 */ /* 0x002fcc00078e02ff */
[----:B------:R-:W1:Y:S01]  /*39c50*/  LDC R110, c[0x0][0x278] ;  /* 0x00009e00ff6e7b82 */ /* 0x000e620000000800 */
[----:B------:R-:W-:-:S07]  /*39c60*/  LEA.HI.X.SX32 R99, R249, R3, 0x1, P5 ;  /* 0x00000003f9637211 */ /* 0x000fce00028f0eff */
[----:B------:R-:W3:Y:S01]  /*39c70*/  LDC R249, c[0x0][0x278] ;  /* 0x00009e00fff97b82 */ /* 0x000ee20000000800 */
[----:B------:R-:W-:Y:S01]  /*39c80*/  IMAD R97, R111, 0x266, RZ ;  /* 0x000002666f617824 */ /* 0x000fe200078e02ff */
[----:B------:R-:W-:Y:S04]  /*39c90*/  STG.E.U16 desc[UR4][R104.64], R118 ;  /* 0x0000007668007986 */ /* 0x000fe8000c101504 */
[-C--:B------:R-:W-:Y:S01]  /*39ca0*/  IADD3 R96, P4, R97, R2.reuse, RZ ;  /* 0x0000000261607210 */ /* 0x080fe20007f9e0ff */
[----:B------:R4:W-:Y:S01]  /*39cb0*/  STG.E.U16 desc[UR4][R106.64], R101 ;  /* 0x000000656a007986 */ /* 0x0009e2000c101504 */
[----:B------:R-:W-:Y:S01]  /*39cc0*/  IADD3 R100, P6, R115, R2, RZ ;  /* 0x0000000273647210 */ /* 0x000fe20007fde0ff */
[----:B0-----:R-:W-:Y:S01]  /*39cd0*/  IMAD R115, R112, 0x26c, RZ ;  /* 0x0000026c70737824 */ /* 0x001fe200078e02ff */
[----:B------:R-:W-:Y:S01]  /*39ce0*/  LEA.HI.X.SX32 R97, R109, R3, 0x1, P4 ;  /* 0x000000036d617211 */ /* 0x000fe200020f0eff */
[----:B------:R-:W0:Y:S01]  /*39cf0*/  LDC R111, c[0x0][0x278] ;  /* 0x00009e00ff6f7b82 */ /* 0x000e220000000800 */
[----:B----4-:R-:W-:-:S07]  /*39d00*/  PRMT R106, R101, 0x7632, R106 ;  /* 0x00007632656a7816 */ /* 0x010fce000000006a */
[----:B------:R-:W4:Y:S01]  /*39d10*/  LDC R114, c[0x0][0x278] ;  /* 0x00009e00ff727b82 */ /* 0x000f220000000800 */
[----:B------:R2:W-:Y:S01]  /*39d20*/  STG.E.U16 desc[UR4][R96.64], R106 ;  /* 0x0000006a60007986 */ /* 0x0005e2000c101504 */
[----:B---3--:R-:W-:Y:S02]  /*39d30*/  IMAD R249, R249, 0x136, RZ ;  /* 0x00000136f9f97824 */ /* 0x008fe400078e02ff */
[----:B------:R-:W-:Y:S01]  /*39d40*/  IMAD R105, R108, 0x135, RZ ;  /* 0x000001356c697824 */ /* 0x000fe200078e02ff */
[----:B------:R-:W-:-:S03]  /*39d50*/  PRMT R117, R102, 0x7632, R117 ;  /* 0x0000763266757816 */ /* 0x000fc60000000075 */
[----:B------:R-:W3:Y:S01]  /*39d60*/  LDC R107, c[0x0][0x278] ;  /* 0x00009e00ff6b7b82 */ /* 0x000ee20000000800 */
[----:B--2---:R-:W-:Y:S01]  /*39d70*/  IADD3 R96, P5, R115, R2, RZ ;  /* 0x0000000273607210 */ /* 0x004fe20007fbe0ff */
[----:B------:R2:W-:Y:S06]  /*39d80*/  STG.E.U16 desc[UR4][R98.64], R102 ;  /* 0x0000006662007986 */ /* 0x0005ec000c101504 */
[----:B------:R-:W1:Y:S01]  /*39d90*/  LDC R108, c[0x0][0x278] ;  /* 0x00009e00ff6c7b82 */ /* 0x000e620000000800 */
[----:B------:R-:W-:-:S07]  /*39da0*/  LEA.HI.X.SX32 R97, R249, R3, 0x1, P5 ;  /* 0x00000003f9617211 */ /* 0x000fce00028f0eff */
[----:B------:R-:W4:Y:S01]  /*39db0*/  LDC R249, c[0x0][0x278] ;  /* 0x00009e00fff97b82 */ /* 0x000f220000000800 */
[----:B------:R-:W-:Y:S01]  /*39dc0*/  LEA.HI.X.SX32 R101, R105, R3, 0x1, P6 ;  /* 0x0000000369657211 */ /* 0x000fe200030f0eff */
[----:B--2---:R-:W-:-:S04]  /*39dd0*/  IMAD R99, R116, 0x270, RZ ;  /* 0x0000027074637824 */ /* 0x004fc800078e02ff */
[----:B------:R2:W-:Y:S02]  /*39de0*/  STG.E.U16 desc[UR4][R100.64], R117 ;  /* 0x0000007564007986 */ /* 0x0005e4000c101504 */
[----:B------:R-:W3:Y:S01]  /*39df0*/  LDC R112, c[0x0][0x278] ;  /* 0x00009e00ff707b82 */ /* 0x000ee20000000800 */
[----:B------:R-:W-:Y:S02]  /*39e00*/  IMAD R113, R113, 0x26e, RZ ;  /* 0x0000026e71717824 */ /* 0x000fe400078e02ff */
[----:B0-----:R-:W-:-:S05]  /*39e10*/  IMAD R111, R111, 0x272, RZ ;  /* 0x000002726f6f7824 */ /* 0x001fca00078e02ff */
[----:B------:R-:W0:Y:S01]  /*39e20*/  LDC R109, c[0x0][0x278] ;  /* 0x00009e00ff6d7b82 */ /* 0x000e220000000800 */
[----:B--2---:R-:W-:Y:S01]  /*39e30*/  IADD3 R100, P5, R99, R2, RZ ;  /* 0x0000000263647210 */ /* 0x004fe20007fbe0ff */
[----:B----4-:R-:W-:-:S06]  /*39e40*/  IMAD R249, R249, 0x138, RZ ;  /* 0x00000138f9f97824 */ /* 0x010fcc00078e02ff */
[----:B------:R-:W2:Y:S01]  /*39e50*/  LDC R104, c[0x0][0x278] ;  /* 0x00009e00ff687b82 */ /* 0x000ea20000000800 */
[----:B------:R-:W-:-:S07]  /*39e60*/  LEA.HI.X.SX32 R101, R249, R3, 0x1, P5 ;  /* 0x00000003f9657211 */ /* 0x000fce00028f0eff */
[----:B------:R-:W4:Y:S01]  /*39e70*/  LDC R249, c[0x0][0x278] ;  /* 0x00009e00fff97b82 */ /* 0x000f220000000800 */
[----:B------:R1:W-:Y:S07]  /*39e80*/  STG.E.U16 desc[UR4][R96.64], R103 ;  /* 0x0000006760007986 */ /* 0x0003ee000c101504 */
[----:B------:R-:W2:Y:S01]  /*39e90*/  LDC R106, c[0x0][0x278] ;  /* 0x00009e00ff6a7b82 */ /* 0x000ea20000000800 */
[----:B-1----:R-:W-:Y:S01]  /*39ea0*/  IMAD R97, R108, 0x274, RZ ;  /* 0x000002746c617824 */ /* 0x002fe200078e02ff */
[-C--:B------:R-:W-:Y:S01]  /*39eb0*/  IADD3 R98, P4, R113, R2.reuse, RZ ;  /* 0x0000000271627210 */ /* 0x080fe20007f9e0ff */
[----:B------:R-:W-:Y:S01]  /*39ec0*/  IMAD R105, R110, 0x137, RZ ;  /* 0x000001376e697824 */ /* 0x000fe200078e02ff */
[-C--:B------:R-:W-:Y:S01]  /*39ed0*/  IADD3 R102, P6, R111, R2.reuse, RZ ;  /* 0x000000026f667210 */ /* 0x080fe20007fde0ff */
[----:B---3--:R-:W-:Y:S01]  /*39ee0*/  IMAD R107, R107, 0x139, RZ ;  /* 0x000001396b6b7824 */ /* 0x008fe200078e02ff */
[----:B------:R-:W-:-:S02]  /*39ef0*/  IADD3 R96, P5, R97, R2, RZ ;  /* 0x0000000261607210 */ /* 0x000fc40007fbe0ff */
[----:B------:R-:W1:Y:S01]  /*39f00*/  LDC R110, c[0x0][0x278] ;  /* 0x00009e00ff6e7b82 */ /* 0x000e620000000800 */
[----:B----4-:R-:W-:Y:S01]  /*39f10*/  IMAD R249, R249, 0x13a, RZ ;  /* 0x0000013af9f97824 */ /* 0x010fe200078e02ff */
[-C--:B------:R-:W-:Y:S02]  /*39f20*/  LEA.HI.X.SX32 R99, R105, R3.reuse, 0x1, P4 ;  /* 0x0000000369637211 */ /* 0x080fe400020f0eff */
[----:B------:R-:W-:Y:S02]  /*39f30*/  PRMT R115, R103, 0x7632, R115 ;  /* 0x0000763267737816 */ /* 0x000fe40000000073 */
[----:B------:R-:W-:Y:S01]  /*39f40*/  PRMT R116, R92, 0x7632, R116 ;  /* 0x000076325c747816 */ /* 0x000fe20000000074 */
[----:B0-----:R-:W-:Y:S01]  /*39f50*/  IMAD R109, R109, 0x276, RZ ;  /* 0x000002766d6d7824 */ /* 0x001fe200078e02ff */
[-C--:B------:R-:W-:Y:S01]  /*39f60*/  LEA.HI.X.SX32 R97, R249, R3.reuse, 0x1, P5 ;  /* 0x00000003f9617211 */ /* 0x080fe200028f0eff */
[----:B------:R-:W0:Y:S08]  /*39f70*/  LDC R105, c[0x0][0x278] ;  /* 0x00009e00ff697b82 */ /* 0x000e300000000800 */
[----:B------:R-:W3:Y:S01]  /*39f80*/  LDC R249, c[0x0][0x278] ;  /* 0x00009e00fff97b82 */ /* 0x000ee20000000800 */
[----:B------:R-:W-:Y:S01]  /*39f90*/  LEA.HI.X.SX32 R103, R107, R3, 0x1, P6 ;  /* 0x000000036b677211 */ /* 0x000fe200030f0eff */
[----:B------:R-:W-:Y:S04]  /*39fa0*/  STG.E.U16 desc[UR4][R98.64], R115 ;  /* 0x0000007362007986 */ /* 0x000fe8000c101504 */
[----:B------:R-:W-:Y:S02]  /*39fb0*/  STG.E.U16 desc[UR4][R100.64], R92 ;  /* 0x0000005c64007986 */ /* 0x000fe4000c101504 */
[----:B------:R-:W4:Y:S02]  /*39fc0*/  LDC R113, c[0x0][0x278] ;  /* 0x00009e00ff717b82 */ /* 0x000f240000000800 */
[----:B------:R2:W-:Y:S04]  /*39fd0*/  STG.E.U16 desc[UR4][R102.64], R116 ;  /* 0x0000007466007986 */ /* 0x0005e8000c101504 */
[----:B------:R1:W-:Y:S02]  /*39fe0*/  STG.E.U16 desc[UR4][R96.64], R93 ;  /* 0x0000005d60007986 */ /* 0x0003e4000c101504 */
[----:B------:R-:W4:Y:S01]  /*39ff0*/  LDC R108, c[0x0][0x278] ;  /* 0x00009e00ff6c7b82 */ /* 0x000f220000000800 */
[----:B--2---:R-:W-:-:S02]  /*3a000*/  IMAD R103, R112, 0x278, RZ ;  /* 0x0000027870677824 */ /* 0x004fc400078e02ff */
[----:B---3--:R-:W-:Y:S01]  /*3a010*/  IMAD R249, R249, 0x13c, RZ ;  /* 0x0000013cf9f97824 */ /* 0x008fe200078e02ff */
[-C--:B------:R-:W-:Y:S01]  /*3a020*/  IADD3 R98, P4, R109, R2.reuse, RZ ;  /* 0x000000026d627210 */ /* 0x080fe20007f9e0ff */
[----:B------:R-:W-:Y:S01]  /*3a030*/  IMAD R99, R104, 0x13b, RZ ;  /* 0x0000013b68637824 */ /* 0x000fe200078e02ff */
[----:B------:R-:W-:Y:S01]  /*3a040*/  IADD3 R92, P5, R103, R2, RZ ;  /* 0x00000002675c7210 */ /* 0x000fe20007fbe0ff */
[----:B------:R-:W-:Y:S01]  /*3a050*/  IMAD R115, R114, 0x27a, RZ ;  /* 0x0000027a72737824 */ /* 0x000fe200078e02ff */
[----:B------:R-:W-:Y:S01]  /*3a060*/  PRMT R112, R93, 0x7632, R112 ;  /* 0x000076325d707816 */ /* 0x000fe20000000070 */
[----:B-1----:R-:W-:Y:S01]  /*3a070*/  IMAD R109, R110, 0x27c, RZ ;  /* 0x0000027c6e6d7824 */ /* 0x002fe200078e02ff */
[-C--:B------:R-:W-:Y:S01]  /*3a080*/  LEA.HI.X.SX32 R93, R249, R3.reuse, 0x1, P5 ;  /* 0x00000003f95d7211 */ /* 0x080fe200028f0eff */
[----:B0-----:R-:W-:Y:S01]  /*3a090*/  IMAD R101, R105, 0x13d, RZ ;  /* 0x0000013d69657824 */ /* 0x001fe200078e02ff */
[----:B------:R-:W0:Y:S01]  /*3a0a0*/  LDC R249, c[0x0][0x278] ;  /* 0x00009e00fff97b82 */ /* 0x000e220000000800 */
[----:B------:R-:W-:-:S05]  /*3a0b0*/  LEA.HI.X.SX32 R99, R99, R3, 0x1, P4 ;  /* 0x0000000363637211 */ /* 0x000fca00020f0eff */
[----:B------:R-:W-:Y:S01]  /*3a0c0*/  STG.E.U16 desc[UR4][R98.64], R112 ;  /* 0x0000007062007986 */ /* 0x000fe2000c101504 */
[-C--:B------:R-:W-:Y:S01]  /*3a0d0*/  IADD3 R100, P6, R115, R2.reuse, RZ ;  /* 0x0000000273647210 */ /* 0x080fe20007fde0ff */
[----:B----4-:R-:W-:Y:S01]  /*3a0e0*/  IMAD R113, R113, 0x280, RZ ;  /* 0x0000028071717824 */ /* 0x010fe200078e02ff */
[----:B------:R-:W-:Y:S01]  /*3a0f0*/  PRMT R114, R94, 0x7632, R114 ;  /* 0x000076325e727816 */ /* 0x000fe20000000072 */
[----:B------:R1:W-:Y:S01]  /*3a100*/  STG.E.U16 desc[UR4][R92.64], R94 ;  /* 0x0000005e5c007986 */ /* 0x0003e2000c101504 */
[----:B------:R-:W2:Y:S08]  /*3a110*/  LDC R111, c[0x0][0x278] ;  /* 0x00009e00ff6f7b82 */ /* 0x000eb00000000800 */
[----:B------:R-:W3:Y:S01]  /*3a120*/  LDC R107, c[0x0][0x278] ;  /* 0x00009e00ff6b7b82 */ /* 0x000ee20000000800 */
[----:B-1----:R-:W-:Y:S01]  /*3a130*/  IADD3 R92, P5, R109, R2, RZ ;  /* 0x000000026d5c7210 */ /* 0x002fe20007fbe0ff */
[----:B0-----:R-:W-:-:S06]  /*3a140*/  IMAD R249, R249, 0x13e, RZ ;  /* 0x0000013ef9f97824 */ /* 0x001fcc00078e02ff */
[----:B------:R-:W0:Y:S01]  /*3a150*/  LDC R105, c[0x0][0x278] ;  /* 0x00009e00ff697b82 */ /* 0x000e220000000800 */
[----:B------:R-:W-:-:S07]  /*3a160*/  LEA.HI.X.SX32 R93, R249, R3, 0x1, P5 ;  /* 0x00000003f95d7211 */ /* 0x000fce00028f0eff */
[----:B------:R-:W1:Y:S01]  /*3a170*/  LDC R249, c[0x0][0x278] ;  /* 0x00009e00fff97b82 */ /* 0x000e620000000800 */
[----:B------:R-:W-:Y:S02]  /*3a180*/  LEA.HI.X.SX32 R101, R101, R3, 0x1, P6 ;  /* 0x0000000365657211 */ /* 0x000fe400030f0eff */
[----:B------:R-:W-:Y:S01]  /*3a190*/  IADD3 R94, P5, R113, R2, RZ ;  /* 0x00000002715e7210 */ /* 0x000fe20007fbe0ff */
[----:B------:R-:W-:Y:S01]  /*3a1a0*/  IMAD R109, R108, 0x282, RZ ;  /* 0x000002826c6d7824 */ /* 0x000fe200078e02ff */
[----:B------:R-:W-:Y:S01]  /*3a1b0*/  PRMT R108, R95, 0x7632, R108 ;  /* 0x000076325f6c7816 */ /* 0x000fe2000000006c */
[----:B------:R-:W-:Y:S01]  /*3a1c0*/  STG.E.U16 desc[UR4][R100.64], R114 ;  /* 0x0000007264007986 */ /* 0x000fe2000c101504 */
[----:B------:R-:W-:Y:S01]  /*3a1d0*/  IMAD R97, R106, 0x13f, RZ ;  /* 0x0000013f6a617824 */ /* 0x000fe200078e02ff */
[----:B------:R-:W4:Y:S02]  /*3a1e0*/  LDC R103, c[0x0][0x278] ;  /* 0x00009e00ff677b82 */ /* 0x000f240000000800 */
[----:B------:R2:W-:Y:S06]  /*3a1f0*/  STG.E.U16 desc[UR4][R92.64], R95 ;  /* 0x0000005f5c007986 */ /* 0x0005ec000c101504 */
[----:B------:R-:W4:Y:S01]  /*3a200*/  LDC R104, c[0x0][0x278] ;  /* 0x00009e00ff687b82 */ /* 0x000f220000000800 */
[----:B-1----:R-:W-:-:S07]  /*3a210*/  IMAD R249, R249, 0x140, RZ ;  /* 0x00000140f9f97824 */ /* 0x002fce00078e02ff */
[----:B------:R-:W1:Y:S01]  /*3a220*/  LDC R102, c[0x0][0x278] ;  /* 0x00009e00ff667b82 */ /* 0x000e620000000800 */
[----:B--2---:R-:W-:-:S07]  /*3a230*/  LEA.HI.X.SX32 R95, R249, R3, 0x1, P5 ;  /* 0x00000003f95f7211 */ /* 0x004fce00028f0eff */
[----:B------:R-:W2:Y:S01]  /*3a240*/  LDC R249, c[0x0][0x278] ;  /* 0x00009e00fff97b82 */ /* 0x000ea20000000800 */
[----:B------:R-:W-:-:S05]  /*3a250*/  IMAD R111, R111, 0x27e, RZ ;  /* 0x0000027e6f6f7824 */ /* 0x000fca00078e02ff */
[-C--:B------:R-:W-:Y:S01]  /*3a260*/  IADD3 R96, P4, R111, R2.reuse, RZ ;  /* 0x000000026f607210 */ /* 0x080fe20007f9e0ff */
[----:B---3--:R-:W-:Y:S01]  /*3a270*/  IMAD R99, R107, 0x141, RZ ;  /* 0x000001416b637824 */ /* 0x008fe200078e02ff */
[----:B------:R-:W-:Y:S01]  /*3a280*/  IADD3 R98, P6, R109, R2, RZ ;  /* 0x000000026d627210 */ /* 0x000fe20007fde0ff */
[----:B0-----:R-:W-:Y:S01]  /*3a290*/  IMAD R105, R105, 0x288, RZ ;  /* 0x0000028869697824 */ /* 0x001fe200078e02ff */
[----:B------:R-:W0:Y:S08]  /*3a2a0*/  LDC R101, c[0x0][0x278] ;  /* 0x00009e00ff657b82 */ /* 0x000e300000000800 */
[----:B------:R-:W3:Y:S01]  /*3a2b0*/  LDC R100, c[0x0][0x278] ;  /* 0x00009e00ff647b82 */ /* 0x000ee20000000800 */
[----:B--2---:R-:W-:-:S07]  /*3a2c0*/  IMAD R251, R249, 0x142, RZ ;  /* 0x00000142f9fb7824 */ /* 0x004fce00078e02ff */
[----:B------:R-:W2:Y:S01]  /*3a2d0*/  LDC R249, c[0x0][0x278] ;  /* 0x00009e00fff97b82 */ /* 0x000ea20000000800 */
[-C--:B------:R-:W-:Y:S02]  /*3a2e0*/  LEA.HI.X.SX32 R97, R97, R3.reuse, 0x1, P4 ;  /* 0x0000000361617211 */ /* 0x080fe400020f0eff */
[----:B------:R-:W-:-:S03]  /*3a2f0*/  LEA.HI.X.SX32 R99, R99, R3, 0x1, P6 ;  /* 0x0000000363637211 */ /* 0x000fc600030f0eff */
[----:B------:R4:W-:Y:S02]  /*3a300*/  STG.E.U16 desc[UR4][R96.64], R108 ;  /* 0x0000006c60007986 */ /* 0x0009e4000c101504 */
[----:B------:R-:W0:Y:S01]  /*3a310*/  LDC R106, c[0x0][0x278] ;  /* 0x00009e00ff6a7b82 */ /* 0x000e220000000800 */
[-C--:B----4-:R-:W-:Y:S01]  /*3a320*/  IADD3 R96, P6, R105, R2.reuse, RZ ;  /* 0x0000000269607210 */ /* 0x090fe20007fde0ff */
[----:B--2---:R-:W-:Y:S02]  /*3a330*/  IMAD R249, R249, 0x144, RZ ;  /* 0x00000144f9f97824 */ /* 0x004fe400078e02ff */
[----:B------:R-:W-:Y:S02]  /*3a340*/  IMAD R107, R103, 0x284, RZ ;  /* 0x00000284676b7824 */ /* 0x000fe400078e02ff */
[----:B------:R-:W-:Y:S01]  /*3a350*/  IMAD R93, R104, 0x286, RZ ;  /* 0x00000286685d7824 */ /* 0x000fe200078e02ff */
[----:B------:R-:W-:Y:S01]  /*3a360*/  LEA.HI.X.SX32 R97, R249, R3, 0x1, P6 ;  /* 0x00000003f9617211 */ /* 0x000fe200030f0eff */
[----:B------:R2:W-:Y:S01]  /*3a370*/  STG.E.U16 desc[UR4][R94.64], R88 ;  /* 0x000000585e007986 */ /* 0x0005e2000c101504 */
[----:B------:R-:W4:Y:S01]  /*3a380*/  LDC R249, c[0x0][0x278] ;  /* 0x00009e00fff97b82 */ /* 0x000f220000000800 */
[----:B------:R-:W-:-:S07]  /*3a390*/  IADD3 R92, P4, R107, R2, RZ ;  /* 0x000000026b5c7210 */ /* 0x000fce0007f9e0ff */
[----:B------:R-:W3:Y:S01]  /*3a3a0*/  LDC R104, c[0x0][0x278] ;  /* 0x00009e00ff687b82 */ /* 0x000ee20000000800 */
[----:B--2---:R-:W-:Y:S02]  /*3a3b0*/  IADD3 R94, P5, R93, R2, RZ ;  /* 0x000000025d5e7210 */ /* 0x004fe40007fbe0ff */
[----:B------:R-:W-:Y:S01]  /*3a3c0*/  LEA.HI.X.SX32 R93, R251, R3, 0x1, P4 ;  /* 0x00000003fb5d7211 */ /* 0x000fe200020f0eff */
[----:B-1----:R-:W-:Y:S01]  /*3a3d0*/  IMAD R95, R102, 0x143, RZ ;  /* 0x00000143665f7824 */ /* 0x002fe200078e02ff */
[----:B------:R-:W-:-:S03]  /*3a3e0*/  PRMT R109, R88, 0x7632, R109 ;  /* 0x00007632586d7816 */ /* 0x000fc6000000006d */
[----:B------:R-:W1:Y:S01]  /*3a3f0*/  LDC R103, c[0x0][0x278] ;  /* 0x00009e00ff677b82 */ /* 0x000e620000000800 */
[----:B----4-:R-:W-:-:S07]  /*3a400*/  IMAD R251, R249, 0x146, RZ ;  /* 0x00000146f9fb7824 */ /* 0x010fce00078e02ff */
[----:B------:R-:W2:Y:S08]  /*3a410*/  LDC R105, c[0x0][0x278] ;  /* 0x00009e00ff697b82 */ /* 0x000eb00000000800 */
[----:B------:R-:W4:Y:S01]  /*3a420*/  LDC R249, c[0x0][0x278] ;  /* 0x00009e00fff97b82 */ /* 0x000f220000000800 */
[----:B------:R-:W-:Y:S02]  /*3a430*/  LEA.HI.X.SX32 R95, R95, R3, 0x1, P5 ;  /* 0x000000035f5f7211 */ /* 0x000fe400028f0eff */
[----:B------:R-:W-:Y:S01]  /*3a440*/  PRMT R88, R89, 0x7632, R88 ;  /* 0x0000763259587816 */ /* 0x000fe20000000058 */
[----:B------:R3:W-:Y:S04]  /*3a450*/  STG.E.U16 desc[UR4][R98.64], R109 ;  /* 0x0000006d62007986 */ /* 0x0007e8000c101504 */
[----:B------:R-:W-:Y:S01]  /*3a460*/  STG.E.U16 desc[UR4][R92.64], R89 ;  /* 0x000000595c007986 */ /* 0x000fe2000c101504 */
[----:B0-----:R-:W-:Y:S01]  /*3a470*/  IMAD R111, R106, 0x28c, RZ ;  /* 0x0000028c6a6f7824 */ /* 0x001fe200078e02ff */
[----:B------:R-:W0:Y:S02]  /*3a480*/  LDC R102, c[0x0][0x278] ;  /* 0x00009e00ff667b82 */ /* 0x000e240000000800 */
[----:B------:R-:W-:Y:S04]  /*3a490*/  STG.E.U16 desc[UR4][R94.64], R88 ;  /* 0x000000585e007986 */ /* 0x000fe8000c101504 */
[----:B------:R1:W-:Y:S02]  /*3a4a0*/  STG.E.U16 desc[UR4][R96.64], R90 ;  /* 0x0000005a60007986 */ /* 0x0003e4000c101504 */
[----:B---3--:R-:W3:Y:S01]  /*3a4b0*/  LDC R98, c[0x0][0x278] ;  /* 0x00009e00ff627b82 */ /* 0x008ee20000000800 */
[----:B----4-:R-:W-:-:S02]  /*3a4c0*/  IMAD R249, R249, 0x148, RZ ;  /* 0x00000148f9f97824 */ /* 0x010fc400078e02ff */
[----:B------:R-:W-:Y:S01]  /*3a4d0*/  IMAD R109, R101, 0x28a, RZ ;  /* 0x0000028a656d7824 */ /* 0x000fe200078e02ff */
[----:B------:R-:W-:Y:S01]  /*3a4e0*/  PRMT R108, R90, 0x7632, R108 ;  /* 0x000076325a6c7816 */ /* 0x000fe2000000006c */
[----:B-1----:R-:W-:-:S03]  /*3a4f0*/  IMAD R97, R104, 0x290, RZ ;  /* 0x0000029068617824 */ /* 0x002fc600078e02ff */
[----:B------:R-:W1:Y:S02]  /*3a500*/  LDC R99, c[0x0][0x278] ;  /* 0x00009e00ff637b82 */ /* 0x000e640000000800 */
[----:B------:R-:W-:-:S04]  /*3a510*/  IADD3 R96, P6, R97, R2, RZ ;  /* 0x0000000261607210 */ /* 0x000fc80007fde0ff */
[-C--:B------:R-:W-:Y:S01]  /*3a520*/  LEA.HI.X.SX32 R97, R249, R3.reuse, 0x1, P6 ;  /* 0x00000003f9617211 */ /* 0x080fe200030f0eff */
[----:B------:R-:W-:Y:S01]  /*3a530*/  IMAD R89, R100, 0x145, RZ ;  /* 0x0000014564597824 */ /* 0x000fe200078e02ff */
[----:B------:R-:W4:Y:S01]  /*3a540*/  LDC R249, c[0x0][0x278] ;  /* 0x00009e00fff97b82 */ /* 0x000f220000000800 */
[-C--:B------:R-:W-:Y:S01]  /*3a550*/  IADD3 R88, P5, R109, R2.reuse, RZ ;  /* 0x000000026d587210 */ /* 0x080fe20007fbe0ff */
[----:B------:R-:W-:Y:S01]  /*3a560*/  IMAD R103, R103, 0x28e, RZ ;  /* 0x0000028e67677824 */ /* 0x000fe200078e02ff */
[-C--:B------:R-:W-:Y:S01]  /*3a570*/  IADD3 R92, P4, R111, R2.reuse, RZ ;  /* 0x000000026f5c7210 */ /* 0x080fe20007f9e0ff */
[----:B---3--:R-:W-:Y:S01]  /*3a580*/  IMAD R95, R98, 0x147, RZ ;  /* 0x00000147625f7824 */ /* 0x008fe200078e02ff */
[-C--:B------:R-:W-:Y:S02]  /*3a590*/  LEA.HI.X.SX32 R89, R89, R3.reuse, 0x1, P5 ;  /* 0x0000000359597211 */ /* 0x080fe400028f0eff */
[----:B------:R-:W-:Y:S01]  /*3a5a0*/  IADD3 R94, P5, R103, R2, RZ ;  /* 0x00000002675e7210 */ /* 0x000fe20007fbe0ff */
[----:B--2---:R-:W-:Y:S01]  /*3a5b0*/  IMAD R105, R105, 0x294, RZ ;  /* 0x0000029469697824 */ /* 0x004fe200078e02ff */
[-C--:B------:R-:W-:Y:S01]  /*3a5c0*/  LEA.HI.X.SX32 R93, R251, R3.reuse, 0x1, P4 ;  /* 0x00000003fb5d7211 */ /* 0x080fe200020f0eff */
[----:B------:R-:W2:Y:S01]  /*3a5d0*/  LDC R107, c[0x0][0x278] ;  /* 0x00009e00ff6b7b82 */ /* 0x000ea20000000800 */
[----:B------:R-:W-:-:S02]  /*3a5e0*/  LEA.HI.X.SX32 R95, R95, R3, 0x1, P5 ;  /* 0x000000035f5f7211 */ /* 0x000fc400028f0eff */
[----:B------:R-:W-:Y:S01]  /*3a5f0*/  PRMT R90, R91, 0x7632, R90 ;  /* 0x000076325b5a7816 */ /* 0x000fe2000000005a */
[----:B------:R-:W-:Y:S04]  /*3a600*/  STG.E.U16 desc[UR4][R88.64], R108 ;  /* 0x0000006c58007986 */ /* 0x000fe8000c101504 */
[----:B------:R-:W-:Y:S01]  /*3a610*/  STG.E.U16 desc[UR4][R92.64], R91 ;  /* 0x0000005b5c007986 */ /* 0x000fe2000c101504 */
[----:B------:R-:W3:Y:S03]  /*3a620*/  LDC R100, c[0x0][0x278] ;  /* 0x00009e00ff647b82 */ /* 0x000ee60000000800 */
[----:B------:R0:W-:Y:S01]  /*3a630*/  STG.E.U16 desc[UR4][R94.64], R90 ;  /* 0x0000005a5e007986 */ /* 0x0001e2000c101504 */
[----:B----4-:R-:W-:-:S02]  /*3a640*/  IMAD R249, R249, 0x14a, RZ ;  /* 0x0000014af9f97824 */ /* 0x010fc400078e02ff */
[----:B0-----:R-:W-:Y:S02]  /*3a650*/  IMAD R109, R102, 0x292, RZ ;  /* 0x00000292666d7824 */ /* 0x001fe400078e02ff */
[----:B------:R-:W0:Y:S01]  /*3a660*/  LDC R104, c[0x0][0x278] ;  /* 0x00009e00ff687b82 */ /* 0x000e220000000800 */
[-C--:B------:R-:W-:Y:S01]  /*3a670*/  IADD3 R90, P5, R105, R2.reuse, RZ ;  /* 0x00000002695a7210 */ /* 0x080fe20007fbe0ff */
[----:B-1----:R-:W-:Y:S01]  /*3a680*/  IMAD R89, R99, 0x149, RZ ;  /* 0x0000014963597824 */ /* 0x002fe200078e02ff */
[----:B------:R-:W-:Y:S01]  /*3a690*/  IADD3 R88, P4, R109, R2, RZ ;  /* 0x000000026d587210 */ /* 0x000fe20007f9e0ff */
[----:B------:R1:W-:Y:S01]  /*3a6a0*/  STG.E.U16 desc[UR4][R96.64], R84 ;  /* 0x0000005460007986 */ /* 0x0003e2000c101504 */
[----:B------:R-:W-:-:S03]  /*3a6b0*/  LEA.HI.X.SX32 R91, R249, R3, 0x1, P5 ;  /* 0x00000003f95b7211 */ /* 0x000fc600028f0eff */
[----:B------:R-:W4:Y:S08]  /*3a6c0*/  LDC R101, c[0x0][0x278] ;  /* 0x00009e00ff657b82 */ /* 0x000f300000000800 */
[----:B------:R-:W2:Y:S01]  /*3a6d0*/  LDC R249, c[0x0][0x278] ;  /* 0x00009e00fff97b82 */ /* 0x000ea20000000800 */
[----:B------:R-:W-:Y:S01]  /*3a6e0*/  LEA.HI.X.SX32 R89, R89, R3, 0x1, P4 ;  /* 0x0000000359597211 */ /* 0x000fe200020f0eff */
[----:B---3--:R-:W-:Y:S01]  /*3a6f0*/  IMAD R105, R100, 0x298, RZ ;  /* 0x0000029864697824 */ /* 0x008fe200078e02ff */
[----:B-1----:R-:W-:-:S05]  /*3a700*/  PRMT R84, R84, 0x7632, R84 ;  /* 0x0000763254547816 */ /* 0x002fca0000000054 */
[----:B------:R1:W-:Y:S01]  /*3a710*/  STG.E.U16 desc[UR4][R88.64], R84 ;  /* 0x0000005458007986 */ /* 0x0003e2000c101504 */
[----:B------:R-:W-:Y:S01]  /*3a720*/  PRMT R106, R85, 0x7632, R106 ;  /* 0x00007632556a7816 */ /* 0x000fe2000000006a */
[----:B------:R-:W3:Y:S02]  /*3a730*/  LDC R103, c[0x0][0x278] ;  /* 0x00009e00ff677b82 */ /* 0x000ee40000000800 */
[----:B------:R2:W-:Y:S06]  /*3a740*/  STG.E.U16 desc[UR4][R90.64], R85 ;  /* 0x000000555a007986 */ /* 0x0005ec000c101504 */
[----:B------:R-:W3:Y:S01]  /*3a750*/  LDC R98, c[0x0][0x278] ;  /* 0x00009e00ff627b82 */ /* 0x000ee20000000800 */
[----:B-1----:R-:W-:Y:S01]  /*3a760*/  IADD3 R84, P5, R105, R2, RZ ;  /* 0x0000000269547210 */ /* 0x002fe20007fbe0ff */
[----:B--2---:R-:W-:-:S06]  /*3a770*/  IMAD R249, R249, 0x14c, RZ ;  /* 0x0000014cf9f97824 */ /* 0x004fcc00078e02ff */
[----:B------:R-:W1:Y:S01]  /*3a780*/  LDC R97, c[0x0][0x278] ;  /* 0x00009e00ff617b82 */ /* 0x000e620000000800 */
[----:B------:R-:W-:-:S07]  /*3a790*/  LEA.HI.X.SX32 R85, R249, R3, 0x1, P5 ;  /* 0x00000003f9557211 */ /* 0x000fce00028f0eff */
[----:B------:R-:W2:Y:S01]  /*3a7a0*/  LDC R249, c[0x0][0x278] ;  /* 0x00009e00fff97b82 */ /* 0x000ea20000000800 */
[----:B0-----:R-:W-:-:S05]  /*3a7b0*/  IMAD R91, R104, 0x29c, RZ ;  /* 0x0000029c685b7824 */ /* 0x001fca00078e02ff */
[----:B------:R-:W-:Y:S01]  /*3a7c0*/  IADD3 R90, P5, R91, R2, RZ ;  /* 0x000000025b5a7210 */ /* 0x000fe20007fbe0ff */
[----:B------:R-:W-:Y:S01]  /*3a7d0*/  IMAD R107, R107, 0x296, RZ ;  /* 0x000002966b6b7824 */ /* 0x000fe200078e02ff */
[----:B------:R-:W0:Y:S01]  /*3a7e0*/  LDC R102, c[0x0][0x278] ;  /* 0x00009e00ff667b82 */ /* 0x000e220000000800 */
[----:B----4-:R-:W-:-:S07]  /*3a7f0*/  IMAD R93, R101, 0x14b, RZ ;  /* 0x0000014b655d7824 */ /* 0x010fce00078e02ff */
[----:B------:R-:W4:Y:S01]  /*3a800*/  LDC R99, c[0x0][0x278] ;  /* 0x00009e00ff637b82 */ /* 0x000f220000000800 */
[----:B--2---:R-:W-:Y:S01]  /*3a810*/  IMAD R249, R249, 0x14e, RZ ;  /* 0x0000014ef9f97824 */ /* 0x004fe200078e02ff */
[----:B------:R-:W-:Y:S01]  /*3a820*/  IADD3 R92, P6, R107, R2, RZ ;  /* 0x000000026b5c7210 */ /* 0x000fe20007fde0ff */
[----:B---3--:R-:W-:-:S05]  /*3a830*/  IMAD R103, R103, 0x29a, RZ ;  /* 0x0000029a67677824 */ /* 0x008fca00078e02ff */
[----:B------:R-:W2:Y:S01]  /*3a840*/  LDC R101, c[0x0][0x278] ;  /* 0x00009e00ff657b82 */ /* 0x000ea20000000800 */
[----:B------:R-:W-:-:S07]  /*3a850*/  LEA.HI.X.SX32 R91, R249, R3, 0x1, P5 ;  /* 0x00000003f95b7211 */ /* 0x000fce00028f0eff */
[----:B------:R-:W3:Y:S01]  /*3a860*/  LDC R249, c[0x0][0x278] ;  /* 0x00009e00fff97b82 */ /* 0x000ee20000000800 */
[-C--:B------:R-:W-:Y:S01]  /*3a870*/  LEA.HI.X.SX32 R93, R93, R3.reuse, 0x1, P6 ;  /* 0x000000035d5d7211 */ /* 0x080fe200030f0eff */
[----:B------:R-:W-:Y:S01]  /*3a880*/  IMAD R89, R98, 0x14d, RZ ;  /* 0x0000014d62597824 */ /* 0x000fe200078e02ff */
[----:B------:R-:W-:Y:S01]  /*3a890*/  IADD3 R88, P4, R103, R2, RZ ;  /* 0x0000000267587210 */ /* 0x000fe20007f9e0ff */
[----:B-1----:R-:W-:Y:S02]  /*3a8a0*/  IMAD R103, R97, 0x2a0, RZ ;  /* 0x000002a061677824 */ /* 0x002fe400078e02ff */
[----:B------:R-:W-:Y:S01]  /*3a8b0*/  STG.E.U16 desc[UR4][R92.64], R106 ;  /* 0x0000006a5c007986 */ /* 0x000fe2000c101504 */
[----:B------:R-:W-:Y:S01]  /*3a8c0*/  LEA.HI.X.SX32 R89, R89, R3, 0x1, P4 ;  /* 0x0000000359597211 */ /* 0x000fe200020f0eff */
[----:B------:R-:W1:Y:S02]  /*3a8d0*/  LDC R94, c[0x0][0x278] ;  /* 0x00009e00ff5e7b82 */ /* 0x000e640000000800 */
[----:B------:R0:W-:Y:S01]  /*3a8e0*/  STG.E.U16 desc[UR4][R84.64], R86 ;  /* 0x0000005654007986 */ /* 0x0001e2000c101504 */
[----:B--2---:R-:W-:-:S05]  /*3a8f0*/  IMAD R101, R101, 0x2a4, RZ ;  /* 0x000002a465657824 */ /* 0x004fca00078e02ff */
[----:B------:R-:W2:Y:S01]  /*3a900*/  LDC R100, c[0x0][0x278] ;  /* 0x00009e00ff647b82 */ /* 0x000ea20000000800 */
[----:B0-----:R-:W-:Y:S01]  /*3a910*/  PRMT R85, R86, 0x7632, R85 ;  /* 0x0000763256557816 */ /* 0x001fe20000000055 */
[----:B---3--:R-:W-:Y:S01]  /*3a920*/  IMAD R249, R249, 0x150, RZ ;  /* 0x00000150f9f97824 */ /* 0x008fe200078e02ff */
[----:B------:R-:W-:-:S05]  /*3a930*/  IADD3 R84, P5, R103, R2, RZ ;  /* 0x0000000267547210 */ /* 0x000fca0007fbe0ff */
[----:B------:R-:W0:Y:S01]  /*3a940*/  LDC R95, c[0x0][0x278] ;  /* 0x00009e00ff5f7b82 */ /* 0x000e220000000800 */
[----:B------:R3:W-:Y:S01]  /*3a950*/  STG.E.U16 desc[UR4][R88.64], R85 ;  /* 0x0000005558007986 */ /* 0x0007e2000c101504 */
[----:B------:R-:W-:-:S06]  /*3a960*/  IMAD R105, R102, 0x29e, RZ ;  /* 0x0000029e66697824 */ /* 0x000fcc00078e02ff */
[----:B------:R-:W2:Y:S01]  /*3a970*/  LDC R96, c[0x0][0x278] ;  /* 0x00009e00ff607b82 */ /* 0x000ea20000000800 */
[----:B---3--:R-:W-:-:S07]  /*3a980*/  LEA.HI.X.SX32 R85, R249, R3, 0x1, P5 ;  /* 0x00000003f9557211 */ /* 0x008fce00028f0eff */
[----:B------:R-:W3:Y:S01]  /*3a990*/  LDC R249, c[0x0][0x278] ;  /* 0x00009e00fff97b82 */ /* 0x000ee20000000800 */
[----:B------:R-:W-:-:S07]  /*3a9a0*/  IADD3 R88, P5, R101, R2, RZ ;  /* 0x0000000265587210 */ /* 0x000fce0007fbe0ff */
[----:B------:R-:W2:Y:S01]  /*3a9b0*/  LDC R102, c[0x0][0x278] ;  /* 0x00009e00ff667b82 */ /* 0x000ea20000000800 */
[----:B----4-:R-:W-:Y:S01]  /*3a9c0*/  IMAD R99, R99, 0x2a2, RZ ;  /* 0x000002a263637824 */ /* 0x010fe200078e02ff */
[----:B------:R-:W-:-:S06]  /*3a9d0*/  PRMT R104, R87, 0x7632, R104 ;  /* 0x0000763257687816 */ /* 0x000fcc0000000068 */
[----:B------:R-:W4:Y:S01]  /*3a9e0*/  LDC R98, c[0x0][0x278] ;  /* 0x00009e00ff627b82 */ /* 0x000f220000000800 */
[----:B---3--:R-:W-:-:S07]  /*3a9f0*/  IMAD R249, R249, 0x152, RZ ;  /* 0x00000152f9f97824 */ /* 0x008fce00078e02ff */
[----:B------:R-:W3:Y:S01]  /*3aa00*/  LDC R97, c[0x0][0x278] ;  /* 0x00009e00ff617b82 */ /* 0x000ee20000000800 */
[----:B------:R-:W-:-:S07]  /*3aa10*/  LEA.HI.X.SX32 R89, R249, R3, 0x1, P5 ;  /* 0x00000003f9597211 */ /* 0x000fce00028f0eff */
[----:B------:R-:W2:Y:S01]  /*3aa20*/  LDC R249, c[0x0][0x278] ;  /* 0x00009e00fff97b82 */ /* 0x000ea20000000800 */
[----:B-1----:R-:W-:Y:S01]  /*3aa30*/  IMAD R93, R94, 0x14f, RZ ;  /* 0x0000014f5e5d7824 */ /* 0x002fe200078e02ff */
[----:B------:R1:W-:Y:S01]  /*3aa40*/  STG.E.U16 desc[UR4][R90.64], R87 ;  /* 0x000000575a007986 */ /* 0x0003e2000c101504 */
[-C--:B------:R-:W-:Y:S01]  /*3aa50*/  IADD3 R92, P6, R105, R2.reuse, RZ ;  /* 0x00000002695c7210 */ /* 0x080fe20007fde0ff */
[----:B0-----:R-:W-:Y:S01]  /*3aa60*/  IMAD R95, R95, 0x151, RZ ;  /* 0x000001515f5f7824 */ /* 0x001fe200078e02ff */
[----:B------:R-:W-:Y:S01]  /*3aa70*/  IADD3 R86, P4, R99, R2, RZ ;  /* 0x0000000263567210 */ /* 0x000fe20007f9e0ff */
[----:B--2---:R-:W-:Y:S02]  /*3aa80*/  IMAD R251, R249, 0x154, RZ ;  /* 0x00000154f9fb7824 */ /* 0x004fe400078e02ff */
[----:B------:R-:W0:Y:S08]  /*3aa90*/  LDC R94, c[0x0][0x278] ;  /* 0x00009e00ff5e7b82 */ /* 0x000e300000000800 */
[----:B------:R-:W2:Y:S01]  /*3aaa0*/  LDC R249, c[0x0][0x278] ;  /* 0x00009e00fff97b82 */ /* 0x000ea20000000800 */
[----:B-1----:R-:W-:Y:S01]  /*3aab0*/  IMAD R87, R100, 0x2a6, RZ ;  /* 0x000002a664577824 */ /* 0x002fe200078e02ff */
[----:B------:R-:W-:Y:S01]  /*3aac0*/  LEA.HI.X.SX32 R93, R93, R3, 0x1, P6 ;  /* 0x000000035d5d7211 */ /* 0x000fe200030f0eff */
[----:B------:R-:W-:Y:S01]  /*3aad0*/  IMAD R91, R96, 0x153, RZ ;  /* 0x00000153605b7824 */ /* 0x000fe200078e02ff */
[----:B------:R-:W-:-:S02]  /*3aae0*/  PRMT R100, R76, 0x7632, R100 ;  /* 0x000076324c647816 */ /* 0x000fc40000000064 */
[-C--:B------:R-:W-:Y:S01]  /*3aaf0*/  IADD3 R90, P6, R87, R2.reuse, RZ ;  /* 0x00000002575a7210 */ /* 0x080fe20007fde0ff */
[----:B------:R-:W-:Y:S01]  /*3ab00*/  IMAD R101, R102, 0x2ac, RZ ;  /* 0x000002ac66657824 */ /* 0x000fe200078e02ff */
[-C--:B------:R-:W-:Y:S01]  /*3ab10*/  LEA.HI.X.SX32 R87, R95, R3.reuse, 0x1, P4 ;  /* 0x000000035f577211 */ /* 0x080fe200020f0eff */
[----:B------:R1:W-:Y:S01]  /*3ab20*/  STG.E.U16 desc[UR4][R92.64], R104 ;  /* 0x000000685c007986 */ /* 0x0003e2000c101504 */
[----:B------:R-:W-:Y:S01]  /*3ab30*/  LEA.HI.X.SX32 R91, R91, R3, 0x1, P6 ;  /* 0x000000035b5b7211 */ /* 0x000fe200030f0eff */
[----:B---3--:R-:W-:Y:S01]  /*3ab40*/  IMAD R99, R97, 0x2aa, RZ ;  /* 0x000002aa61637824 */ /* 0x008fe200078e02ff */
[----:B------:R-:W-:Y:S01]  /*3ab50*/  PRMT R103, R77, 0x7632, R103 ;  /* 0x000076324d677816 */ /* 0x000fe20000000067 */
[----:B------:R-:W-:Y:S01]  /*3ab60*/  STG.E.U16 desc[UR4][R84.64], R76 ;  /* 0x0000004c54007986 */ /* 0x000fe2000c101504 */
[----:B------:R-:W3:Y:S03]  /*3ab70*/  LDC R97, c[0x0][0x278] ;  /* 0x00009e00ff617b82 */ /* 0x000ee60000000800 */
[----:B------:R4:W-:Y:S05]  /*3ab80*/  STG.E.U16 desc[UR4][R86.64], R100 ;  /* 0x0000006456007986 */ /* 0x0009ea000c101504 */
[----:B-1----:R-:W1:Y:S01]  /*3ab90*/  LDC R93, c[0x0][0x278] ;  /* 0x00009e00ff5d7b82 */ /* 0x002e620000000800 */
[----:B--2---:R-:W-:Y:S01]  /*3aba0*/  IMAD R249, R249, 0x156, RZ ;  /* 0x00000156f9f97824 */ /* 0x004fe200078e02ff */
[----:B----4-:R-:W-:-:S06]  /*3abb0*/  IADD3 R86, P6, R101, R2, RZ ;  /* 0x0000000265567210 */ /* 0x010fcc0007fde0ff */
[----:B------:R-:W2:Y:S01]  /*3abc0*/  LDC R95, c[0x0][0x278] ;  /* 0x00009e00ff5f7b82 */ /* 0x000ea20000000800 */
[----:B------:R-:W-:-:S07]  /*3abd0*/  LEA.HI.X.SX32 R87, R249, R3, 0x1, P6 ;  /* 0x00000003f9577211 */ /* 0x000fce00030f0eff */
[----:B------:R-:W4:Y:S01]  /*3abe0*/  LDC R249, c[0x0][0x278] ;  /* 0x00009e00fff97b82 */ /* 0x000f220000000800 */
[----:B------:R-:W-:Y:S01]  /*3abf0*/  IMAD R85, R98, 0x2a8, RZ ;  /* 0x000002a862557824 */ /* 0x000fe200078e02ff */
[----:B------:R0:W-:Y:S04]  /*3ac00*/  STG.E.U16 desc[UR4][R88.64], R77 ;  /* 0x0000004d58007986 */ /* 0x0001e8000c101504 */
[----:B------:R-:W-:Y:S02]  /*3ac10*/  IADD3 R76, P4, R85, R2, RZ ;  /* 0x00000002554c7210 */ /* 0x000fe40007f9e0ff */
[----:B------:R-:W2:Y:S02]  /*3ac20*/  LDC R92, c[0x0][0x278] ;  /* 0x00009e00ff5c7b82 */ /* 0x000ea40000000800 */
[----:B0-----:R-:W-:-:S02]  /*3ac30*/  LEA.HI.X.SX32 R77, R251, R3, 0x1, P4 ;  /* 0x00000003fb4d7211 */ /* 0x001fc400020f0eff */
[----:B------:R-:W-:Y:S01]  /*3ac40*/  IADD3 R84, P5, R99, R2, RZ ;  /* 0x0000000263547210 */ /* 0x000fe20007fbe0ff */
[----:B---3--:R-:W-:Y:S01]  /*3ac50*/  IMAD R97, R97, 0x2b4, RZ ;  /* 0x000002b461617824 */ /* 0x008fe200078e02ff */
[----:B------:R-:W-:Y:S02]  /*3ac60*/  PRMT R98, R78, 0x7632, R98 ;  /* 0x000076324e627816 */ /* 0x000fe40000000062 */
[----:B------:R-:W0:Y:S01]  /*3ac70*/  LDC R96, c[0x0][0x278] ;  /* 0x00009e00ff607b82 */ /* 0x000e220000000800 */
[----:B----4-:R-:W-:-:S07]  /*3ac80*/  IMAD R251, R249, 0x158, RZ ;  /* 0x00000158f9fb7824 */ /* 0x010fce00078e02ff */
[----:B------:R-:W3:Y:S01]  /*3ac90*/  LDC R249, c[0x0][0x278] ;  /* 0x00009e00fff97b82 */ /* 0x000ee20000000800 */
[----:B------:R-:W-:Y:S01]  /*3aca0*/  IMAD R85, R94, 0x155, RZ ;  /* 0x000001555e557824 */ /* 0x000fe200078e02ff */
[----:B------:R4:W-:Y:S04]  /*3acb0*/  STG.E.U16 desc[UR4][R90.64], R103 ;  /* 0x000000675a007986 */ /* 0x0009e8000c101504 */
[----:B------:R-:W-:Y:S01]  /*3acc0*/  LEA.HI.X.SX32 R85, R85, R3, 0x1, P5 ;  /* 0x0000000355557211 */ /* 0x000fe200028f0eff */
[----:B------:R-:W-:Y:S01]  /*3acd0*/  STG.E.U16 desc[UR4][R76.64], R78 ;  /* 0x0000004e4c007986 */ /* 0x000fe2000c101504 */
[----:B------:R-:W0:Y:S01]  /*3ace0*/  LDC R88, c[0x0][0x278] ;  /* 0x00009e00ff587b82 */ /* 0x000e220000000800 */
[----:B-1----:R-:W-:Y:S02]  /*3acf0*/  IMAD R99, R93, 0x2ae, RZ ;  /* 0x000002ae5d637824 */ /* 0x002fe400078e02ff */
[----:B------:R-:W-:Y:S04]  /*3ad00*/  STG.E.U16 desc[UR4][R84.64], R98 ;  /* 0x0000006254007986 */ /* 0x000fe8000c101504 */
[----:B------:R1:W-:Y:S01]  /*3ad10*/  STG.E.U16 desc[UR4][R86.64], R79 ;  /* 0x0000004f56007986 */ /* 0x0003e2000c101504 */
[----:B------:R-:W0:Y:S01]  /*3ad20*/  LDC R93, c[0x0][0x278] ;  /* 0x00009e00ff5d7b82 */ /* 0x000e220000000800 */
[----:B---3--:R-:W-:-:S07]  /*3ad30*/  IMAD R249, R249, 0x15a, RZ ;  /* 0x0000015af9f97824 */ /* 0x008fce00078e02ff */
[----:B----4-:R-:W3:Y:S01]  /*3ad40*/  LDC R91, c[0x0][0x278] ;  /* 0x00009e00ff5b7b82 */ /* 0x010ee20000000800 */
[----:B-1----:R-:W-:-:S04]  /*3ad50*/  IADD3 R86, P6, R97, R2, RZ ;  /* 0x0000000261567210 */ /* 0x002fc80007fde0ff */
[----:B------:R-:W-:-:S03]  /*3ad60*/  LEA.HI.X.SX32 R87, R249, R3, 0x1, P6 ;  /* 0x00000003f9577211 */ /* 0x000fc600030f0eff */
[----:B------:R-:W1:Y:S01]  /*3ad70*/  LDC R249, c[0x0][0x278] ;  /* 0x00009e00fff97b82 */ /* 0x000e620000000800 */
[----:B--2---:R-:W-:Y:S01]  /*3ad80*/  IMAD R95, R95, 0x2b0, RZ ;  /* 0x000002b05f5f7824 */ /* 0x004fe200078e02ff */
[-C--:B------:R-:W-:Y:S01]  /*3ad90*/  IADD3 R76, P5, R99, R2.reuse, RZ ;  /* 0x00000002634c7210 */ /* 0x080fe20007fbe0ff */
[----:B------:R-:W-:Y:S02]  /*3ada0*/  IMAD R77, R92, 0x157, RZ ;  /* 0x000001575c4d7824 */ /* 0x000fe400078e02ff */
[----:B0-----:R-:W-:Y:S01]  /*3adb0*/  IMAD R99, R96, 0x2b2, RZ ;  /* 0x000002b260637824 */ /* 0x001fe200078e02ff */
[----:B------:R-:W-:Y:S01]  /*3adc0*/  IADD3 R78, P4, R95, R2, RZ ;  /* 0x000000025f4e7210 */ /* 0x000fe20007f9e0ff */
[----:B------:R-:W-:Y:S01]  /*3add0*/  IMAD R85, R88, 0x159, RZ ;  /* 0x0000015958557824 */ /* 0x000fe200078e02ff */
[----:B------:R-:W-:Y:S01]  /*3ade0*/  PRMT R100, R79, 0x7632, R100 ;  /* 0x000076324f647816 */ /* 0x000fe20000000064 */
[----:B------:R-:W0:Y:S01]  /*3adf0*/  LDC R89, c[0x0][0x278] ;  /* 0x00009e00ff597b82 */ /* 0x000e220000000800 */
[-C--:B------:R-:W-:Y:S01]  /*3ae00*/  LEA.HI.X.SX32 R77, R77, R3.reuse, 0x1, P5 ;  /* 0x000000034d4d7211 */ /* 0x080fe200028f0eff */
[----:B------:R-:W-:Y:S01]  /*3ae10*/  IMAD R93, R93, 0x2b8, RZ ;  /* 0x000002b85d5d7824 */ /* 0x000fe200078e02ff */
[----:B------:R-:W-:-:S02]  /*3ae20*/  LEA.HI.X.SX32 R79, R251, R3, 0x1, P4 ;  /* 0x00000003fb4f7211 */ /* 0x000fc400020f0eff */
[----:B------:R-:W-:Y:S01]  /*3ae30*/  IADD3 R84, P5, R99, R2, RZ ;  /* 0x0000000263547210 */ /* 0x000fe20007fbe0ff */
[----:B------:R-:W-:Y:S02]  /*3ae40*/  STG.E.U16 desc[UR4][R76.64], R100 ;  /* 0x000000644c007986 */ /* 0x000fe4000c101504 */
[----:B------:R-:W2:Y:S01]  /*3ae50*/  LDC R92, c[0x0][0x278] ;  /* 0x00009e00ff5c7b82 */ /* 0x000ea20000000800 */
[----:B------:R-:W-:Y:S01]  /*3ae60*/  LEA.HI.X.SX32 R85, R85, R3, 0x1, P5 ;  /* 0x0000000355557211 */ /* 0x000fe200028f0eff */
[----:B------:R4:W-:Y:S01]  /*3ae70*/  STG.E.U16 desc[UR4][R78.64], R80 ;  /* 0x000000504e007986 */ /* 0x0009e2000c101504 */
[----:B-1----:R-:W-:Y:S01]  /*3ae80*/  IMAD R249, R249, 0x15c, RZ ;  /* 0x0000015cf9f97824 */ /* 0x002fe200078e02ff */
[----:B------:R-:W-:Y:S01]  /*3ae90*/  PRMT R98, R80, 0x7632, R98 ;  /* 0x0000763250627816 */ /* 0x000fe20000000062 */
[----:B---3--:R-:W-:-:S03]  /*3aea0*/  IMAD R97, R91, 0x2b6, RZ ;  /* 0x000002b65b617824 */ /* 0x008fc600078e02ff */
[----:B------:R-:W1:Y:S01]  /*3aeb0*/  LDC R94, c[0x0][0x278] ;  /* 0x00009e00ff5e7b82 */ /* 0x000e620000000800 */
[----:B----4-:R-:W-:-:S04]  /*3aec0*/  IADD3 R78, P5, R93, R2, RZ ;  /* 0x000000025d4e7210 */ /* 0x010fc80007fbe0ff */
[-C--:B------:R-:W-:Y:S01]  /*3aed0*/  LEA.HI.X.SX32 R79, R249, R3.reuse, 0x1, P5 ;  /* 0x00000003f94f7211 */ /* 0x080fe200028f0eff */
[----:B0-----:R-:W-:Y:S02]  /*3aee0*/  IMAD R77, R89, 0x15b, RZ ;  /* 0x0000015b594d7824 */ /* 0x001fe400078e02ff */
[----:B------:R-:W0:Y:S01]  /*3aef0*/  LDC R249, c[0x0][0x278] ;  /* 0x00009e00fff97b82 */ /* 0x000e220000000800 */
[----:B------:R-:W-:Y:S01]  /*3af00*/  IADD3 R76, P4, R97, R2, RZ ;  /* 0x00000002614c7210 */ /* 0x000fe20007f9e0ff */
[----:B------:R-:W-:Y:S01]  /*3af10*/  STG.E.U16 desc[UR4][R84.64], R98 ;  /* 0x0000006254007986 */ /* 0x000fe2000c101504 */
[----:B--2---:R-:W-:Y:S02]  /*3af20*/  IMAD R97, R92, 0x2bc, RZ ;  /* 0x000002bc5c617824 */ /* 0x004fe400078e02ff */
[----:B------:R-:W-:Y:S01]  /*3af30*/  LEA.HI.X.SX32 R77, R77, R3, 0x1, P4 ;  /* 0x000000034d4d7211 */ /* 0x000fe200020f0eff */
[----:B------:R2:W-:Y:S02]  /*3af40*/  STG.E.U16 desc[UR4][R86.64], R81 ;  /* 0x0000005156007986 */ /* 0x0005e4000c101504 */
[----:B------:R-:W3:Y:S08]  /*3af50*/  LDC R90, c[0x0][0x278] ;  /* 0x00009e00ff5a7b82 */ /* 0x000ef00000000800 */
[----:B------:R-:W4:Y:S01]  /*3af60*/  LDC R96, c[0x0][0x278] ;  /* 0x00009e00ff607b82 */ /* 0x000f220000000800 */
[----:B--2---:R-:W-:-:S05]  /*3af70*/  PRMT R86, R81, 0x7632, R86 ;  /* 0x0000763251567816 */ /* 0x004fca0000000056 */
[----:B------:R2:W-:Y:S01]  /*3af80*/  STG.E.U16 desc[UR4][R76.64], R86 ;  /* 0x000000564c007986 */ /* 0x0005e2000c101504 */
[----:B0-----:R-:W-:Y:S01]  /*3af90*/  IMAD R249, R249, 0x15e, RZ ;  /* 0x0000015ef9f97824 */ /* 0x001fe200078e02ff */
[----:B------:R-:W0:Y:S01]  /*3afa0*/  LDC R89, c[0x0][0x278] ;  /* 0x00009e00ff597b82 */ /* 0x000e220000000800 */
[----:B-1----:R-:W-:-:S07]  /*3afb0*/  IMAD R99, R94, 0x2ba, RZ ;  /* 0x000002ba5e637824 */ /* 0x002fce00078e02ff */
[----:B------:R-:W1:Y:S01]  /*3afc0*/  LDC R95, c[0x0][0x278] ;  /* 0x00009e00ff5f7b82 */ /* 0x000e620000000800 */
[----:B--2---:R-:W-:-:S04]  /*3afd0*/  IADD3 R76, P5, R97, R2, RZ ;  /* 0x00000002614c7210 */ /* 0x004fc80007fbe0ff */
[----:B------:R-:W-:-:S03]  /*3afe0*/  LEA.HI.X.SX32 R77, R249, R3, 0x1, P5 ;  /* 0x00000003f94d7211 */ /* 0x000fc600028f0eff */
[----:B------:R-:W2:Y:S01]  /*3aff0*/  LDC R249, c[0x0][0x278] ;  /* 0x00009e00fff97b82 */ /* 0x000ea20000000800 */
[----:B---3--:R-:W-:Y:S01]  /*3b000*/  IMAD R85, R90, 0x15d, RZ ;  /* 0x0000015d5a557824 */ /* 0x008fe200078e02ff */
[----:B------:R-:W-:Y:S01]  /*3b010*/  IADD3 R80, P6, R99, R2, RZ ;  /* 0x0000000263507210 */ /* 0x000fe20007fde0ff */
[----:B------:R4:W-:Y:S01]  /*3b020*/  STG.E.U16 desc[UR4][R78.64], R82 ;  /* 0x000000524e007986 */ /* 0x0009e2000c101504 */
[----:B------:R-:W-:Y:S02]  /*3b030*/  PRMT R94, R82, 0x7632, R94 ;  /* 0x00007632525e7816 */ /* 0x000fe4000000005e */
[----:B------:R-:W-:Y:S02]  /*3b040*/  LEA.HI.X.SX32 R81, R85, R3, 0x1, P6 ;  /* 0x0000000355517211 */ /* 0x000fe400030f0eff */
[----:B------:R-:W3:Y:S03]  /*3b050*/  LDC R91, c[0x0][0x278] ;  /* 0x00009e00ff5b7b82 */ /* 0x000ee60000000800 */
[----:B------:R4:W-:Y:S02]  /*3b060*/  STG.E.U16 desc[UR4][R80.64], R94 ;  /* 0x0000005e50007986 */ /* 0x0009e4000c101504 */
[----:B----4-:R-:W-:-:S03]  /*3b070*/  IMAD R79, R96, 0x2c0, RZ ;  /* 0x000002c0604f7824 */ /* 0x010fc600078e02ff */
[----:B------:R-:W4:Y:S02]  /*3b080*/  LDC R88, c[0x0][0x278] ;  /* 0x00009e00ff587b82 */ /* 0x000f240000000800 */
[----:B------:R-:W-:Y:S01]  /*3b090*/  IADD3 R80, P5, R79, R2, RZ ;  /* 0x000000024f507210 */ /* 0x000fe20007fbe0ff */
[----:B--2---:R-:W-:-:S05]  /*3b0a0*/  IMAD R249, R249, 0x160, RZ ;  /* 0x00000160f9f97824 */ /* 0x004fca00078e02ff */
[----:B------:R-:W2:Y:S01]  /*3b0b0*/  LDC R87, c[0x0][0x278] ;  /* 0x00009e00ff577b82 */ /* 0x000ea20000000800 */
[----:B------:R-:W-:-:S07]  /*3b0c0*/  LEA.HI.X.SX32 R81, R249, R3, 0x1, P5 ;  /* 0x00000003f9517211 */ /* 0x000fce00028f0eff */
[----:B------:R-:W2:Y:S01]  /*3b0d0*/  LDC R249, c[0x0][0x278] ;  /* 0x00009e00fff97b82 */ /* 0x000ea20000000800 */
[----:B------:R0:W-:Y:S07]  /*3b0e0*/  STG.E.U16 desc[UR4][R76.64], R83 ;  /* 0x000000534c007986 */ /* 0x0001ee000c101504 */
[----:B------:R-:W2:Y:S01]  /*3b0f0*/  LDC R92, c[0x0][0x278] ;  /* 0x00009e00ff5c7b82 */ /* 0x000ea20000000800 */
[----:B0-----:R-:W-:Y:S02]  /*3b100*/  IMAD R77, R89, 0x2c4, RZ ;  /* 0x000002c4594d7824 */ /* 0x001fe400078e02ff */
[----:B-1----:R-:W-:Y:S01]  /*3b110*/  IMAD R95, R95, 0x2be, RZ ;  /* 0x000002be5f5f7824 */ /* 0x002fe200078e02ff */
[----:B------:R-:W-:Y:S01]  /*3b120*/  PRMT R97, R72, 0x7632, R97 ;  /* 0x0000763248617816 */ /* 0x000fe20000000061 */
[----:B---3--:R-:W-:Y:S01]  /*3b130*/  IMAD R91, R91, 0x2c2, RZ ;  /* 0x000002c25b5b7824 */ /* 0x008fe200078e02ff */
[-C--:B------:R-:W-:Y:S01]  /*3b140*/  IADD3 R76, P5, R77, R2.reuse, RZ ;  /* 0x000000024d4c7210 */ /* 0x080fe20007fbe0ff */
[----:B----4-:R-:W-:Y:S01]  /*3b150*/  IMAD R85, R88, 0x15f, RZ ;  /* 0x0000015f58557824 */ /* 0x010fe200078e02ff */
[----:B------:R-:W0:Y:S01]  /*3b160*/  LDC R90, c[0x0][0x278] ;  /* 0x00009e00ff5a7b82 */ /* 0x000e220000000800 */
[----:B--2---:R-:W-:Y:S01]  /*3b170*/  IMAD R249, R249, 0x162, RZ ;  /* 0x00000162f9f97824 */ /* 0x004fe200078e02ff */
[-C--:B------:R-:W-:Y:S01]  /*3b180*/  IADD3 R78, P4, R95, R2.reuse, RZ ;  /* 0x000000025f4e7210 */ /* 0x080fe20007f9e0ff */
[----:B------:R-:W-:Y:S01]  /*3b190*/  IMAD R87, R87, 0x161, RZ ;  /* 0x0000016157577824 */ /* 0x000fe200078e02ff */
[----:B------:R-:W-:-:S04]  /*3b1a0*/  IADD3 R82, P6, R91, R2, RZ ;  /* 0x000000025b527210 */ /* 0x000fc80007fde0ff */
[----:B------:R-:W1:Y:S01]  /*3b1b0*/  LDC R93, c[0x0][0x278] ;  /* 0x00009e00ff5d7b82 */ /* 0x000e620000000800 */
[----:B------:R-:W-:-:S07]  /*3b1c0*/  LEA.HI.X.SX32 R77, R249, R3, 0x1, P5 ;  /* 0x00000003f94d7211 */ /* 0x000fce00028f0eff */
[----:B------:R-:W2:Y:S01]  /*3b1d0*/  LDC R249, c[0x0][0x278] ;  /* 0x00009e00fff97b82 */ /* 0x000ea20000000800 */
[-C--:B------:R-:W-:Y:S02]  /*3b1e0*/  LEA.HI.X.SX32 R79, R85, R3.reuse, 0x1, P4 ;  /* 0x00000003554f7211 */ /* 0x080fe400020f0eff */
[----:B------:R-:W-:Y:S02]  /*3b1f0*/  PRMT R96, R83, 0x7632, R96 ;  /* 0x0000763253607816 */ /* 0x000fe40000000060 */
[----:B------:R-:W-:-:S03]  /*3b200*/  LEA.HI.X.SX32 R83, R87, R3, 0x1, P6 ;  /* 0x0000000357537211 */ /* 0x000fc600030f0eff */
[----:B------:R-:W-:Y:S01]  /*3b210*/  STG.E.U16 desc[UR4][R78.64], R96 ;  /* 0x000000604e007986 */ /* 0x000fe2000c101504 */
[----:B------:R-:W3:Y:S03]  /*3b220*/  LDC R84, c[0x0][0x278] ;  /* 0x00009e00ff547b82 */ /* 0x000ee60000000800 */
[----:B------:R-:W-:Y:S04]  /*3b230*/  STG.E.U16 desc[UR4][R80.64], R72 ;  /* 0x0000004850007986 */ /* 0x000fe8000c101504 */
[----:B------:R4:W-:Y:S01]  /*3b240*/  STG.E.U16 desc[UR4][R82.64], R97 ;  /* 0x0000006152007986 */ /* 0x0009e2000c101504 */
[----:B------:R-:W3:Y:S03]  /*3b250*/  LDC R88, c[0x0][0x278] ;  /* 0x00009e00ff587b82 */ /* 0x000ee60000000800 */
[----:B------:R0:W-:Y:S01]  /*3b260*/  STG.E.U16 desc[UR4][R76.64], R73 ;  /* 0x000000494c007986 */ /* 0x0001e2000c101504 */
[----:B--2---:R-:W-:-:S04]  /*3b270*/  IMAD R249, R249, 0x164, RZ ;  /* 0x00000164f9f97824 */ /* 0x004fc800078e02ff */
[----:B------:R-:W2:Y:S01]  /*3b280*/  LDC R85, c[0x0][0x278] ;  /* 0x00009e00ff557b82 */ /* 0x000ea20000000800 */
[----:B----4-:R-:W-:-:S05]  /*3b290*/  IMAD R83, R92, 0x2c8, RZ ;  /* 0x000002c85c537824 */ /* 0x010fca00078e02ff */
[-C--:B------:R-:W-:Y:S01]  /*3b2a0*/  IADD3 R72, P5, R83, R2.reuse, RZ ;  /* 0x0000000253487210 */ /* 0x080fe20007fbe0ff */
[----:B0-----:R-:W-:Y:S01]  /*3b2b0*/  IMAD R95, R90, 0x2c6, RZ ;  /* 0x000002c65a5f7824 */ /* 0x001fe200078e02ff */
[----:B------:R-:W-:Y:S01]  /*3b2c0*/  PRMT R77, R73, 0x7632, R77 ;  /* 0x00007632494d7816 */ /* 0x000fe2000000004d */
[----:B-1----:R-:W-:Y:S01]  /*3b2d0*/  IMAD R93, R93, 0x2ca, RZ ;  /* 0x000002ca5d5d7824 */ /* 0x002fe200078e02ff */
[-C--:B------:R-:W-:Y:S01]  /*3b2e0*/  LEA.HI.X.SX32 R73, R249, R3.reuse, 0x1, P5 ;  /* 0x00000003f9497211 */ /* 0x080fe200028f0eff */
[----:B---3--:R-:W-:Y:S01]  /*3b2f0*/  IMAD R79, R84, 0x163, RZ ;  /* 0x00000163544f7824 */ /* 0x008fe200078e02ff */
[----:B------:R-:W0:Y:S01]  /*3b300*/  LDC R249, c[0x0][0x278] ;  /* 0x00009e00fff97b82 */ /* 0x000e220000000800 */
[-C--:B------:R-:W-:Y:S02]  /*3b310*/  IADD3 R78, P4, R95, R2.reuse, RZ ;  /* 0x000000025f4e7210 */ /* 0x080fe40007f9e0ff */
[----:B------:R-:W-:Y:S01]  /*3b320*/  IADD3 R80, P6, R93, R2, RZ ;  /* 0x000000025d507210 */ /* 0x000fe20007fde0ff */
[----:B------:R-:W-:Y:S01]  /*3b330*/  IMAD R93, R88, 0x2cc, RZ ;  /* 0x000002cc585d7824 */ /* 0x000fe200078e02ff */
[----:B------:R-:W-:-:S03]  /*3b340*/  LEA.HI.X.SX32 R79, R79, R3, 0x1, P4 ;  /* 0x000000034f4f7211 */ /* 0x000fc600020f0eff */
[----:B------:R-:W1:Y:S01]  /*3b350*/  LDC R89, c[0x0][0x278] ;  /* 0x00009e00ff597b82 */ /* 0x000e620000000800 */
[----:B------:R-:W-:Y:S01]  /*3b360*/  IADD3 R76, P5, R93, R2, RZ ;  /* 0x000000025d4c7210 */ /* 0x000fe20007fbe0ff */
[----:B------:R3:W-:Y:S01]  /*3b370*/  STG.E.U16 desc[UR4][R78.64], R77 ;  /* 0x0000004d4e007986 */ /* 0x0007e2000c101504 */
[----:B--2---:R-:W-:Y:S01]  /*3b380*/  IMAD R81, R85, 0x165, RZ ;  /* 0x0000016555517824 */ /* 0x004fe200078e02ff */
[----:B------:R-:W-:-:S04]  /*3b390*/  PRMT R90, R74, 0x7632, R90 ;  /* 0x000076324a5a7816 */ /* 0x000fc8000000005a */
[----:B------:R-:W2:Y:S01]  /*3b3a0*/  LDC R91, c[0x0][0x278] ;  /* 0x00009e00ff5b7b82 */ /* 0x000ea20000000800 */
[----:B0-----:R-:W-:Y:S01]  /*3b3b0*/  IMAD R249, R249, 0x166, RZ ;  /* 0x00000166f9f97824 */ /* 0x001fe200078e02ff */
[----:B------:R0:W-:Y:S06]  /*3b3c0*/  STG.E.U16 desc[UR4][R72.64], R74 ;  /* 0x0000004a48007986 */ /* 0x0001ec000c101504 */
[----:B------:R-:W4:Y:S01]  /*3b3d0*/  LDC R94, c[0x0][0x278] ;  /* 0x00009e00ff5e7b82 */ /* 0x000f220000000800 */
[----:B---3--:R-:W-:-:S07]  /*3b3e0*/  LEA.HI.X.SX32 R77, R249, R3, 0x1, P5 ;  /* 0x00000003f94d7211 */ /* 0x008fce00028f0eff */
[----:B------:R-:W3:Y:S01]  /*3b3f0*/  LDC R249, c[0x0][0x278] ;  /* 0x00009e00fff97b82 */ /* 0x000ee20000000800 */
[----:B-1----:R-:W-:Y:S01]  /*3b400*/  IMAD R89, R89, 0x2d0, RZ ;  /* 0x000002d059597824 */ /* 0x002fe200078e02ff */
[----:B------:R-:W-:-:S04]  /*3b410*/  LEA.HI.X.SX32 R81, R81, R3, 0x1, P6 ;  /* 0x0000000351517211 */ /* 0x000fc800030f0eff */
[----:B0-----:R-:W-:Y:S01]  /*3b420*/  IADD3 R74, P5, R89, R2, RZ ;  /* 0x00000002594a7210 */ /* 0x001fe20007fbe0ff */
[----:B------:R-:W-:Y:S01]  /*3b430*/  STG.E.U16 desc[UR4][R80.64], R90 ;  /* 0x0000005a50007986 */ /* 0x000fe2000c101504 */
[----:B------:R-:W-:Y:S01]  /*3b440*/  PRMT R89, R75, 0x7632, R89 ;  /* 0x000076324b597816 */ /* 0x000fe20000000059 */
[----:B------:R-:W0:Y:S02]  /*3b450*/  LDC R86, c[0x0][0x278] ;  /* 0x00009e00ff567b82 */ /* 0x000e240000000800 */
[----:B------:R1:W-:Y:S06]  /*3b460*/  STG.E.U16 desc[UR4][R76.64], R75 ;  /* 0x0000004b4c007986 */ /* 0x0003ec000c101504 */
[----:B------:R-:W0:Y:S01]  /*3b470*/  LDC R87, c[0x0][0x278] ;  /* 0x00009e00ff577b82 */ /* 0x000e220000000800 */
[----:B---3--:R-:W-:-:S07]  /*3b480*/  IMAD R249, R249, 0x168, RZ ;  /* 0x00000168f9f97824 */ /* 0x008fce00078e02ff */
[----:B------:R-:W3:Y:S01]  /*3b490*/  LDC R88, c[0x0][0x278] ;  /* 0x00009e00ff587b82 */ /* 0x000ee20000000800 */
[----:B-1----:R-:W-:-:S07]  /*3b4a0*/  LEA.HI.X.SX32 R75, R249, R3, 0x1, P5 ;  /* 0x00000003f94b7211 */ /* 0x002fce00028f0eff */
[----:B------:R-:W1:Y:S08]  /*3b4b0*/  LDC R249, c[0x0][0x278] ;  /* 0x00009e00fff97b82 */ /* 0x000e700000000800 */
[----:B------:R-:W3:Y:S01]  /*3b4c0*/  LDC R85, c[0x0][0x278] ;  /* 0x00009e00ff557b82 */ /* 0x000ee20000000800 */
[----:B--2---:R-:W-:Y:S02]  /*3b4d0*/  IMAD R91, R91, 0x2ce, RZ ;  /* 0x000002ce5b5b7824 */ /* 0x004fe400078e02ff */
[----:B----4-:R-:W-:-:S05]  /*3b4e0*/  IMAD R73, R94, 0x2d2, RZ ;  /* 0x000002d25e497824 */ /* 0x010fca00078e02ff */
[----:B------:R-:W2:Y:S01]  /*3b4f0*/  LDC R84, c[0x0][0x278] ;  /* 0x00009e00ff547b82 */ /* 0x000ea20000000800 */
[----:B-1----:R-:W-:-:S07]  /*3b500*/  IMAD R251, R249, 0x16a, RZ ;  /* 0x0000016af9fb7824 */ /* 0x002fce00078e02ff */
[----:B------:R-:W1:Y:S08]  /*3b510*/  LDC R82, c[0x0][0x278] ;  /* 0x00009e00ff527b82 */ /* 0x000e700000000800 */
[----:B------:R-:W4:Y:S01]  /*3b520*/  LDC R249, c[0x0][0x278] ;  /* 0x00009e00fff97b82 */ /* 0x000f220000000800 */
[----:B0-----:R-:W-:Y:S01]  /*3b530*/  IMAD R83, R86, 0x167, RZ ;  /* 0x0000016756537824 */ /* 0x001fe200078e02ff */
[-C--:B------:R-:W-:Y:S01]  /*3b540*/  IADD3 R72, P4, R91, R2.reuse, RZ ;  /* 0x000000025b487210 */ /* 0x080fe20007f9e0ff */
[----:B------:R-:W-:Y:S01]  /*3b550*/  IMAD R79, R87, 0x169, RZ ;  /* 0x00000169574f7824 */ /* 0x000fe200078e02ff */
[-C--:B------:R-:W-:Y:S01]  /*3b560*/  IADD3 R78, P6, R73, R2.reuse, RZ ;  /* 0x00000002494e7210 */ /* 0x080fe20007fde0ff */
[----:B---3--:R-:W-:Y:S01]  /*3b570*/  IMAD R87, R88, 0x2d8, RZ ;  /* 0x000002d858577824 */ /* 0x008fe200078e02ff */
[-C--:B------:R-:W-:Y:S01]  /*3b580*/  LEA.HI.X.SX32 R73, R83, R3.reuse, 0x1, P4 ;  /* 0x0000000353497211 */ /* 0x080fe200020f0eff */
[----:B------:R-:W-:Y:S01]  /*3b590*/  IMAD R77, R85, 0x2d6, RZ ;  /* 0x000002d6554d7824 */ /* 0x000fe200078e02ff */
[----:B------:R-:W-:Y:S01]  /*3b5a0*/  LEA.HI.X.SX32 R79, R79, R3, 0x1, P6 ;  /* 0x000000034f4f7211 */ /* 0x000fe200030f0eff */
[----:B--2---:R-:W-:Y:S01]  /*3b5b0*/  IMAD R81, R84, 0x2d4, RZ ;  /* 0x000002d454517824 */ /* 0x004fe200078e02ff */
[-C--:B------:R-:W-:Y:S01]  /*3b5c0*/  IADD3 R76, P6, R87, R2.reuse, RZ ;  /* 0x00000002574c7210 */ /* 0x080fe20007fde0ff */
[----:B------:R-:W-:Y:S01]  /*3b5d0*/  STG.E.U16 desc[UR4][R72.64], R89 ;  /* 0x0000005948007986 */ /* 0x000fe2000c101504 */
[----:B------:R-:W0:Y:S03]  /*3b5e0*/  LDC R83, c[0x0][0x278] ;  /* 0x00009e00ff537b82 */ /* 0x000e260000000800 */
[----:B------:R2:W-:Y:S05]  /*3b5f0*/  STG.E.U16 desc[UR4][R74.64], R68 ;  /* 0x000000444a007986 */ /* 0x0005ea000c101504 */
[----:B------:R-:W3:Y:S01]  /*3b600*/  LDC R80, c[0x0][0x278] ;  /* 0x00009e00ff507b82 */ /* 0x000ee20000000800 */
[----:B----4-:R-:W-:Y:S01]  /*3b610*/  IMAD R249, R249, 0x16c, RZ ;  /* 0x0000016cf9f97824 */ /* 0x010fe200078e02ff */
[----:B--2---:R-:W-:-:S06]  /*3b620*/  IADD3 R74, P5, R77, R2, RZ ;  /* 0x000000024d4a7210 */ /* 0x004fcc0007fbe0ff */
[----:B------:R-:W2:Y:S01]  /*3b630*/  LDC R85, c[0x0][0x278] ;  /* 0x00009e00ff557b82 */ /* 0x000ea20000000800 */
[----:B------:R-:W-:-:S07]  /*3b640*/  LEA.HI.X.SX32 R77, R249, R3, 0x1, P6 ;  /* 0x00000003f94d7211 */ /* 0x000fce00030f0eff */
[----:B------:R-:W4:Y:S01]  /*3b650*/  LDC R249, c[0x0][0x278] ;  /* 0x00009e00fff97b82 */ /* 0x000f220000000800 */
[----:B------:R-:W-:-:S04]  /*3b660*/  IADD3 R72, P4, R81, R2, RZ ;  /* 0x0000000251487210 */ /* 0x000fc80007f9e0ff */
[----:B------:R-:W-:Y:S01]  /*3b670*/  LEA.HI.X.SX32 R73, R251, R3, 0x1, P4 ;  /* 0x00000003fb497211 */ /* 0x000fe200020f0eff */
[----:B-1----:R-:W-:Y:S01]  /*3b680*/  IMAD R75, R82, 0x16b, RZ ;  /* 0x0000016b524b7824 */ /* 0x002fe200078e02ff */
[----:B------:R-:W-:Y:S01]  /*3b690*/  PRMT R90, R68, 0x7632, R90 ;  /* 0x00007632445a7816 */ /* 0x000fe2000000005a */
[----:B0-----:R-:W-:Y:S01]  /*3b6a0*/  IMAD R89, R83, 0x2da, RZ ;  /* 0x000002da53597824 */ /* 0x001fe200078e02ff */
[----:B------:R-:W-:Y:S01]  /*3b6b0*/  PRMT R68, R69, 0x7632, R68 ;  /* 0x0000763245447816 */ /* 0x000fe20000000044 */
[----:B------:R-:W0:Y:S01]  /*3b6c0*/  LDC R86, c[0x0][0x278] ;  /* 0x00009e00ff567b82 */ /* 0x000e220000000800 */
[----:B--2---:R-:W-:-:S07]  /*3b6d0*/  IMAD R85, R85, 0x2e0, RZ ;  /* 0x000002e055557824 */ /* 0x004fce00078e02ff */
[----:B------:R-:W1:Y:S01]  /*3b6e0*/  LDC R84, c[0x0][0x278] ;  /* 0x00009e00ff547b82 */ /* 0x000e620000000800 */
[----:B----4-:R-:W-:-:S07]  /*3b6f0*/  IMAD R251, R249, 0x16e, RZ ;  /* 0x0000016ef9fb7824 */ /* 0x010fce00078e02ff */
[----:B------:R-:W2:Y:S01]  /*3b700*/  LDC R249, c[0x0][0x278] ;  /* 0x00009e00fff97b82 */ /* 0x000ea20000000800 */
[----:B------:R-:W-:Y:S01]  /*3b710*/  LEA.HI.X.SX32 R75, R75, R3, 0x1, P5 ;  /* 0x000000034b4b7211 */ /* 0x000fe200028f0eff */
[----:B------:R4:W-:Y:S04]  /*3b720*/  STG.E.U16 desc[UR4][R78.64], R90 ;  /* 0x0000005a4e007986 */ /* 0x0009e8000c101504 */
[----:B------:R3:W-:Y:S02]  /*3b730*/  STG.E.U16 desc[UR4][R72.64], R69 ;  /* 0x0000004548007986 */ /* 0x0007e4000c101504 */
[----:B------:R-:W1:Y:S02]  /*3b740*/  LDC R83, c[0x0][0x278] ;  /* 0x00009e00ff537b82 */ /* 0x000e640000000800 */
[----:B------:R0:W-:Y:S04]  /*3b750*/  STG.E.U16 desc[UR4][R74.64], R68 ;  /* 0x000000444a007986 */ /* 0x0001e8000c101504 */
[----:B------:R2:W-:Y:S02]  /*3b760*/  STG.E.U16 desc[UR4][R76.64], R70 ;  /* 0x000000464c007986 */ /* 0x0005e4000c101504 */
[----:B----4-:R-:W4:Y:S01]  /*3b770*/  LDC R78, c[0x0][0x278] ;  /* 0x00009e00ff4e7b82 */ /* 0x010f220000000800 */
[----:B---3--:R-:W-:Y:S01]  /*3b780*/  IMAD R69, R80, 0x16d, RZ ;  /* 0x0000016d50457824 */ /* 0x008fe200078e02ff */
[----:B0-----:R-:W-:Y:S01]  /*3b790*/  IADD3 R68, P5, R89, R2, RZ ;  /* 0x0000000259447210 */ /* 0x001fe20007fbe0ff */
[----:B--2---:R-:W-:-:S05]  /*3b7a0*/  IMAD R249, R249, 0x170, RZ ;  /* 0x00000170f9f97824 */ /* 0x004fca00078e02ff */
[----:B------:R-:W0:Y:S01]  /*3b7b0*/  LDC R82, c[0x0][0x278] ;  /* 0x00009e00ff527b82 */ /* 0x000e220000000800 */
[----:B------:R-:W-:Y:S02]  /*3b7c0*/  PRMT R77, R70, 0x7632, R77 ;  /* 0x00007632464d7816 */ /* 0x000fe4000000004d */
[----:B------:R-:W-:Y:S02]  /*3b7d0*/  LEA.HI.X.SX32 R69, R69, R3, 0x1, P5 ;  /* 0x0000000345457211 */ /* 0x000fe400028f0eff */
[----:B------:R-:W-:-:S03]  /*3b7e0*/  IADD3 R76, P6, R85, R2, RZ ;  /* 0x00000002554c7210 */ /* 0x000fc60007fde0ff */
[----:B------:R2:W-:Y:S01]  /*3b7f0*/  STG.E.U16 desc[UR4][R68.64], R77 ;  /* 0x0000004d44007986 */ /* 0x0005e2000c101504 */
[----:B------:R-:W-:Y:S01]  /*3b800*/  IMAD R91, R86, 0x2dc, RZ ;  /* 0x000002dc565b7824 */ /* 0x000fe200078e02ff */
[----:B------:R-:W3:Y:S01]  /*3b810*/  LDC R79, c[0x0][0x278] ;  /* 0x00009e00ff4f7b82 */ /* 0x000ee20000000800 */
[----:B-1----:R-:W-:Y:S02]  /*3b820*/  IMAD R73, R84, 0x2de, RZ ;  /* 0x000002de54497824 */ /* 0x002fe400078e02ff */
[----:B------:R-:W-:Y:S02]  /*3b830*/  IMAD R83, R83, 0x2e4, RZ ;  /* 0x000002e453537824 */ /* 0x000fe400078e02ff */
[----:B----4-:R-:W-:-:S03]  /*3b840*/  IMAD R75, R78, 0x16f, RZ ;  /* 0x0000016f4e4b7824 */ /* 0x010fc600078e02ff */
[----:B------:R-:W1:Y:S01]  /*3b850*/  LDC R80, c[0x0][0x278] ;  /* 0x00009e00ff507b82 */ /* 0x000e620000000800 */
[----:B--2---:R-:W-:-:S07]  /*3b860*/  LEA.HI.X.SX32 R77, R249, R3, 0x1, P6 ;  /* 0x00000003f94d7211 */ /* 0x004fce00030f0eff */
[----:B------:R-:W2:Y:S01]  /*3b870*/  LDC R249, c[0x0][0x278] ;  /* 0x00009e00fff97b82 */ /* 0x000ea20000000800 */
[-C--:B------:R-:W-:Y:S02]  /*3b880*/  IADD3 R72, P4, R91, R2.reuse, RZ ;  /* 0x000000025b487210 */ /* 0x080fe40007f9e0ff */
[----:B------:R-:W-:Y:S02]  /*3b890*/  IADD3 R74, P5, R73, R2, RZ ;  /* 0x00000002494a7210 */ /* 0x000fe40007fbe0ff */
[-C--:B------:R-:W-:Y:S02]  /*3b8a0*/  LEA.HI.X.SX32 R73, R251, R3.reuse, 0x1, P4 ;  /* 0x00000003fb497211 */ /* 0x080fe400020f0eff */
[----:B------:R-:W-:Y:S01]  /*3b8b0*/  LEA.HI.X.SX32 R75, R75, R3, 0x1, P5 ;  /* 0x000000034b4b7211 */ /* 0x000fe200028f0eff */
[----:B0-----:R-:W-:Y:S01]  /*3b8c0*/  IMAD R89, R82, 0x2e2, RZ ;  /* 0x000002e252597824 */ /* 0x001fe200078e02ff */
[----:B------:R-:W-:Y:S01]  /*3b8d0*/  PRMT R70, R71, 0x7632, R70 ;  /* 0x0000763247467816 */ /* 0x000fe20000000046 */
[----:B------:R0:W-:Y:S01]  /*3b8e0*/  STG.E.U16 desc[UR4][R72.64], R71 ;  /* 0x0000004748007986 */ /* 0x0001e2000c101504 */
[----:B------:R-:W4:Y:S01]  /*3b8f0*/  LDC R87, c[0x0][0x278] ;  /* 0x00009e00ff577b82 */ /* 0x000f220000000800 */
[----:B---3--:R-:W-:-:S07]  /*3b900*/  IMAD R69, R79, 0x171, RZ ;  /* 0x000001714f457824 */ /* 0x008fce00078e02ff */
[----:B------:R-:W3:Y:S01]  /*3b910*/  LDC R81, c[0x0][0x278] ;  /* 0x00009e00ff517b82 */ /* 0x000ee20000000800 */
[-C--:B0-----:R-:W-:Y:S01]  /*3b920*/  IADD3 R72, P5, R83, R2.reuse, RZ ;  /* 0x0000000253487210 */ /* 0x081fe20007fbe0ff */
[----:B--2---:R-:W-:Y:S01]  /*3b930*/  IMAD R249, R249, 0x172, RZ ;  /* 0x00000172f9f97824 */ /* 0x004fe200078e02ff */
[----:B------:R-:W-:Y:S01]  /*3b940*/  IADD3 R68, P4, R89, R2, RZ ;  /* 0x0000000259447210 */ /* 0x000fe20007f9e0ff */
[----:B------:R-:W-:Y:S04]  /*3b950*/  STG.E.U16 desc[UR4][R74.64], R70 ;  /* 0x000000464a007986 */ /* 0x000fe8000c101504 */
[----:B------:R-:W0:Y:S01]  /*3b960*/  LDC R85, c[0x0][0x278] ;  /* 0x00009e00ff557b82 */ /* 0x000e220000000800 */
[----:B------:R-:W-:-:S07]  /*3b970*/  LEA.HI.X.SX32 R73, R249, R3, 0x1, P5 ;  /* 0x00000003f9497211 */ /* 0x000fce00028f0eff */
[----:B------:R-:W2:Y:S01]  /*3b980*/  LDC R249, c[0x0][0x278] ;  /* 0x00009e00fff97b82 */ /* 0x000ea20000000800 */
[----:B------:R4:W-:Y:S01]  /*3b990*/  STG.E.U16 desc[UR4][R76.64], R64 ;  /* 0x000000404c007986 */ /* 0x0009e2000c101504 */
[----:B------:R-:W-:Y:S01]  /*3b9a0*/  LEA.HI.X.SX32 R69, R69, R3, 0x1, P4 ;  /* 0x0000000345457211 */ /* 0x000fe200020f0eff */
[----:B-1----:R-:W-:Y:S01]  /*3b9b0*/  IMAD R83, R80, 0x2e8, RZ ;  /* 0x000002e850537824 */ /* 0x002fe200078e02ff */
[----:B------:R-:W-:-:S04]  /*3b9c0*/  PRMT R86, R65, 0x7632, R86 ;  /* 0x0000763241567816 */ /* 0x000fc80000000056 */
[----:B------:R-:W1:Y:S01]  /*3b9d0*/  LDC R82, c[0x0][0x278] ;  /* 0x00009e00ff527b82 */ /* 0x000e620000000800 */
[----:B----4-:R-:W-:Y:S01]  /*3b9e0*/  PRMT R64, R64, 0x7632, R64 ;  /* 0x0000763240407816 */ /* 0x010fe20000000040 */
[----:B------:R-:W-:Y:S02]  /*3b9f0*/  IMAD R87, R87, 0x2e6, RZ ;  /* 0x000002e657577824 */ /* 0x000fe400078e02ff */
[----:B---3--:R-:W-:-:S04]  /*3ba00*/  IMAD R71, R81, 0x173, RZ ;  /* 0x0000017351477824 */ /* 0x008fc800078e02ff */
[----:B------:R-:W3:Y:S01]  /*3ba10*/  LDC R84, c[0x0][0x278] ;  /* 0x00009e00ff547b82 */ /* 0x000ee20000000800 */
[----:B------:R4:W-:Y:S01]  /*3ba20*/  STG.E.U16 desc[UR4][R68.64], R64 ;  /* 0x0000004044007986 */ /* 0x0009e2000c101504 */
[----:B--2---:R-:W-:-:S03]  /*3ba30*/  IMAD R249, R249, 0x174, RZ ;  /* 0x00000174f9f97824 */ /* 0x004fc600078e02ff */
[----:B------:R2:W-:Y:S01]  /*3ba40*/  STG.E.U16 desc[UR4][R72.64], R65 ;  /* 0x0000004148007986 */ /* 0x0005e2000c101504 */
[-C--:B------:R-:W-:Y:S01]  /*3ba50*/  IADD3 R70, P6, R87, R2.reuse, RZ ;  /* 0x0000000257467210 */ /* 0x080fe20007fde0ff */
[----:B0-----:R-:W-:Y:S01]  /*3ba60*/  IMAD R85, R85, 0x2ec, RZ ;  /* 0x000002ec55557824 */ /* 0x001fe200078e02ff */
[----:B------:R-:W0:Y:S01]  /*3ba70*/  LDC R78, c[0x0][0x278] ;  /* 0x00009e00ff4e7b82 */ /* 0x000e220000000800 */
[----:B----4-:R-:W-:-:S07]  /*3ba80*/  IADD3 R64, P5, R83, R2, RZ ;  /* 0x0000000253407210 */ /* 0x010fce0007fbe0ff */
[----:B------:R-:W4:Y:S01]  /*3ba90*/  LDC R77, c[0x0][0x278] ;  /* 0x00009e00ff4d7b82 */ /* 0x000f220000000800 */
[----:B--2---:R-:W-:-:S07]  /*3baa0*/  LEA.HI.X.SX32 R65, R249, R3, 0x1, P5 ;  /* 0x00000003f9417211 */ /* 0x004fce00028f0eff */
[----:B------:R-:W2:Y:S01]  /*3bab0*/  LDC R249, c[0x0][0x278] ;  /* 0x00009e00fff97b82 */ /* 0x000ea20000000800 */
[----:B------:R-:W-:-:S05]  /*3bac0*/  LEA.HI.X.SX32 R71, R71, R3, 0x1, P6 ;  /* 0x0000000347477211 */ /* 0x000fca00030f0eff */
[----:B------:R1:W-:Y:S02]  /*3bad0*/  STG.E.U16 desc[UR4][R70.64], R86 ;  /* 0x0000005646007986 */ /* 0x0003e4000c101504 */
[----:B------:R-:W4:Y:S08]  /*3bae0*/  LDC R80, c[0x0][0x278] ;  /* 0x00009e00ff507b82 */ /* 0x000f300000000800 */
[----:B------:R-:W4:Y:S01]  /*3baf0*/  LDC R79, c[0x0][0x278] ;  /* 0x00009e00ff4f7b82 */ /* 0x000f220000000800 */
[----:B-1----:R-:W-:Y:S01]  /*3bb00*/  IMAD R71, R82, 0x2ee, RZ ;  /* 0x000002ee52477824 */ /* 0x002fe200078e02ff */
[----:B------:R-:W-:Y:S01]  /*3bb10*/  IADD3 R70, P5, R85, R2, RZ ;  /* 0x0000000255467210 */ /* 0x000fe20007fbe0ff */
[----:B--2---:R-:W-:-:S03]  /*3bb20*/  IMAD R249, R249, 0x176, RZ ;  /* 0x00000176f9f97824 */ /* 0x004fc600078e02ff */
[----:B------:R-:W-:Y:S01]  /*3bb30*/  IADD3 R72, P6, R71, R2, RZ ;  /* 0x0000000247487210 */ /* 0x000fe20007fde0ff */
[----:B---3--:R-:W-:Y:S01]  /*3bb40*/  IMAD R87, R84, 0x2ea, RZ ;  /* 0x000002ea54577824 */ /* 0x008fe200078e02ff */
[----:B------:R-:W1:Y:S01]  /*3bb50*/  LDC R74, c[0x0][0x278] ;  /* 0x00009e00ff4a7b82 */ /* 0x000e620000000800 */
[----:B------:R-:W-:-:S07]  /*3bb60*/  LEA.HI.X.SX32 R71, R249, R3, 0x1, P5 ;  /* 0x00000003f9477211 */ /* 0x000fce00028f0eff */
[----:B------:R-:W2:Y:S01]  /*3bb70*/  LDC R249, c[0x0][0x278] ;  /* 0x00009e00fff97b82 */ /* 0x000ea20000000800 */
[----:B0-----:R-:W-:Y:S01]  /*3bb80*/  IMAD R69, R78, 0x175, RZ ;  /* 0x000001754e457824 */ /* 0x001fe200078e02ff */
[----:B------:R-:W-:Y:S01]  /*3bb90*/  IADD3 R68, P4, R87, R2, RZ ;  /* 0x0000000257447210 */ /* 0x000fe20007f9e0ff */
[----:B----4-:R-:W-:Y:S01]  /*3bba0*/  IMAD R83, R77, 0x2f0, RZ ;  /* 0x000002f04d537824 */ /* 0x010fe200078e02ff */
[----:B------:R0:W-:Y:S02]  /*3bbb0*/  STG.E.U16 desc[UR4][R64.64], R66 ;  /* 0x0000004240007986 */ /* 0x0001e4000c101504 */
[----:B------:R-:W-:Y:S02]  /*3bbc0*/  LEA.HI.X.SX32 R69, R69, R3, 0x1, P4 ;  /* 0x0000000345457211 */ /* 0x000fe400020f0eff */
[----:B------:R-:W3:Y:S01]  /*3bbd0*/  LDC R75, c[0x0][0x278] ;  /* 0x00009e00ff4b7b82 */ /* 0x000ee20000000800 */
[----:B0-----:R-:W-:-:S07]  /*3bbe0*/  PRMT R65, R66, 0x7632, R65 ;  /* 0x0000763242417816 */ /* 0x001fce0000000041 */
[----:B------:R-:W0:Y:S01]  /*3bbf0*/  LDC R81, c[0x0][0x278] ;  /* 0x00009e00ff517b82 */ /* 0x000e220000000800 */
[----:B------:R-:W-:Y:S01]  /*3bc00*/  IADD3 R64, P5, R83, R2, RZ ;  /* 0x0000000253407210 */ /* 0x000fe20007fbe0ff */
[----:B--2---:R-:W-:Y:S01]  /*3bc10*/  IMAD R249, R249, 0x178, RZ ;  /* 0x00000178f9f97824 */ /* 0x004fe200078e02ff */
[----:B------:R2:W-:Y:S05]  /*3bc20*/  STG.E.U16 desc[UR4][R68.64], R65 ;  /* 0x0000004144007986 */ /* 0x0005ea000c101504 */
[----:B------:R-:W4:Y:S08]  /*3bc30*/  LDC R76, c[0x0][0x278] ;  /* 0x00009e00ff4c7b82 */ /* 0x000f300000000800 */
[----:B------:R-:W4:Y:S01]  /*3bc40*/  LDC R82, c[0x0][0x278] ;  /* 0x00009e00ff527b82 */ /* 0x000f220000000800 */
[----:B--2---:R-:W-:-:S07]  /*3bc50*/  LEA.HI.X.SX32 R65, R249, R3, 0x1, P5 ;  /* 0x00000003f9417211 */ /* 0x004fce00028f0eff */
[----:B------:R-:W2:Y:S01]  /*3bc60*/  LDC R249, c[0x0][0x278] ;  /* 0x00009e00fff97b82 */ /* 0x000ea20000000800 */
[----:B------:R-:W-:-:S05]  /*3bc70*/  IMAD R69, R80, 0x2f4, RZ ;  /* 0x000002f450457824 */ /* 0x000fca00078e02ff */
[-C--:B------:R-:W-:Y:S01]  /*3bc80*/  IADD3 R68, P5, R69, R2.reuse, RZ ;  /* 0x0000000245447210 */ /* 0x080fe20007fbe0ff */
[----:B------:R-:W-:Y:S01]  /*3bc90*/  IMAD R79, R79, 0x2f2, RZ ;  /* 0x000002f24f4f7824 */ /* 0x000fe200078e02ff */
[----:B------:R-:W-:Y:S01]  /*3bca0*/  PRMT R84, R67, 0x7632, R84 ;  /* 0x0000763243547816 */ /* 0x000fe20000000054 */
[----:B-1----:R-:W-:Y:S01]  /*3bcb0*/  IMAD R73, R74, 0x177, RZ ;  /* 0x000001774a497824 */ /* 0x002fe200078e02ff */
[----:B------:R-:W1:Y:S08]  /*3bcc0*/  LDC R78, c[0x0][0x278] ;  /* 0x00009e00ff4e7b82 */ /* 0x000e700000000800 */
[----:B------:R-:W1:Y:S01]  /*3bcd0*/  LDC R77, c[0x0][0x278] ;  /* 0x00009e00ff4d7b82 */ /* 0x000e620000000800 */
[----:B--2---:R-:W-:Y:S01]  /*3bce0*/  IMAD R249, R249, 0x17a, RZ ;  /* 0x0000017af9f97824 */ /* 0x004fe200078e02ff */
[----:B------:R-:W-:Y:S01]  /*3bcf0*/  IADD3 R66, P4, R79, R2, RZ ;  /* 0x000000024f427210 */ /* 0x000fe20007f9e0ff */
[----:B---3--:R-:W-:-:S02]  /*3bd00*/  IMAD R75, R75, 0x179, RZ ;  /* 0x000001794b4b7824 */ /* 0x008fc400078e02ff */
[----:B0-----:R-:W-:Y:S01]  /*3bd10*/  IMAD R81, R81, 0x2f6, RZ ;  /* 0x000002f651517824 */ /* 0x001fe200078e02ff */
[-C--:B------:R-:W-:Y:S01]  /*3bd20*/  LEA.HI.X.SX32 R69, R249, R3.reuse, 0x1, P5 ;  /* 0x00000003f9457211 */ /* 0x080fe200028f0eff */
[----:B------:R4:W-:Y:S01]  /*3bd30*/  STG.E.U16 desc[UR4][R70.64], R67 ;  /* 0x0000004346007986 */ /* 0x0009e2000c101504 */
[----:B------:R-:W0:Y:S01]  /*3bd40*/  LDC R249, c[0x0][0x278] ;  /* 0x00009e00fff97b82 */ /* 0x000e220000000800 */
[----:B------:R-:W-:Y:S02]  /*3bd50*/  LEA.HI.X.SX32 R73, R73, R3, 0x1, P6 ;  /* 0x0000000349497211 */ /* 0x000fe400030f0eff */
[----:B------:R-:W-:-:S05]  /*3bd60*/  PRMT R80, R52, 0x7632, R80 ;  /* 0x0000763234507816 */ /* 0x000fca0000000050 */
[----:B------:R-:W2:Y:S01]  /*3bd70*/  LDC R74, c[0x0][0x278] ;  /* 0x00009e00ff4a7b82 */ /* 0x000ea20000000800 */
[----:B0-----:R-:W-:-:S07]  /*3bd80*/  IMAD R251, R249, 0x17c, RZ ;  /* 0x0000017cf9fb7824 */ /* 0x001fce00078e02ff */
[----:B------:R-:W0:Y:S01]  /*3bd90*/  LDC R249, c[0x0][0x278] ;  /* 0x00009e00fff97b82 */ /* 0x000e220000000800 */
[----:B----4-:R-:W-:Y:S01]  /*3bda0*/  IMAD R71, R76, 0x17b, RZ ;  /* 0x0000017b4c477824 */ /* 0x010fe200078e02ff */
[-C--:B------:R-:W-:Y:S01]  /*3bdb0*/  IADD3 R70, P6, R81, R2.reuse, RZ ;  /* 0x0000000251467210 */ /* 0x080fe20007fde0ff */
[----:B------:R-:W-:Y:S01]  /*3bdc0*/  IMAD R81, R82, 0x2fc, RZ ;  /* 0x000002fc52517824 */ /* 0x000fe200078e02ff */
[-C--:B------:R-:W-:Y:S01]  /*3bdd0*/  LEA.HI.X.SX32 R67, R75, R3.reuse, 0x1, P4 ;  /* 0x000000034b437211 */ /* 0x080fe200020f0eff */
[----:B------:R3:W-:Y:S01]  /*3bde0*/  STG.E.U16 desc[UR4][R72.64], R84 ;  /* 0x0000005448007986 */ /* 0x0007e2000c101504 */
[----:B------:R-:W-:Y:S01]  /*3bdf0*/  LEA.HI.X.SX32 R71, R71, R3, 0x1, P6 ;  /* 0x0000000347477211 */ /* 0x000fe200030f0eff */
[----:B-1----:R-:W-:Y:S01]  /*3be00*/  IMAD R79, R77, 0x2fa, RZ ;  /* 0x000002fa4d4f7824 */ /* 0x002fe200078e02ff */
[----:B------:R-:W-:Y:S01]  /*3be10*/  PRMT R83, R53, 0x7632, R83 ;  /* 0x0000763235537816 */ /* 0x000fe20000000053 */
[----:B------:R-:W-:Y:S01]  /*3be20*/  STG.E.U16 desc[UR4][R64.64], R52 ;  /* 0x0000003440007986 */ /* 0x000fe2000c101504 */
[----:B------:R-:W1:Y:S03]  /*3be30*/  LDC R77, c[0x0][0x278] ;  /* 0x00009e00ff4d7b82 */ /* 0x000e660000000800 */
[----:B------:R4:W-:Y:S05]  /*3be40*/  STG.E.U16 desc[UR4][R66.64], R80 ;  /* 0x0000005042007986 */ /* 0x0009ea000c101504 */
[----:B---3--:R-:W3:Y:S01]  /*3be50*/  LDC R73, c[0x0][0x278] ;  /* 0x00009e00ff497b82 */ /* 0x008ee20000000800 */
[----:B0-----:R-:W-:Y:S01]  /*3be60*/  IMAD R249, R249, 0x17e, RZ ;  /* 0x0000017ef9f97824 */ /* 0x001fe200078e02ff */
[----:B----4-:R-:W-:-:S06]  /*3be70*/  IADD3 R66, P6, R81, R2, RZ ;  /* 0x0000000251427210 */ /* 0x010fcc0007fde0ff */
[----:B------:R-:W0:Y:S01]  /*3be80*/  LDC R75, c[0x0][0x278] ;  /* 0x00009e00ff4b7b82 */ /* 0x000e220000000800 */
[----:B------:R-:W-:-:S07]  /*3be90*/  LEA.HI.X.SX32 R67, R249, R3, 0x1, P6 ;  /* 0x00000003f9437211 */ /* 0x000fce00030f0eff */
[----:B------:R-:W4:Y:S01]  /*3bea0*/  LDC R249, c[0x0][0x278] ;  /* 0x00009e00fff97b82 */ /* 0x000f220000000800 */
[----:B------:R-:W-:-:S05]  /*3beb0*/  IMAD R65, R78, 0x2f8, RZ ;  /* 0x000002f84e417824 */ /* 0x000fca00078e02ff */
[-C--:B------:R-:W-:Y:S02]  /*3bec0*/  IADD3 R64, P4, R65, R2.reuse, RZ ;  /* 0x0000000241407210 */ /* 0x080fe40007f9e0ff */
[----:B------:R-:W0:Y:S02]  /*3bed0*/  LDC R72, c[0x0][0x278] ;  /* 0x00009e00ff487b82 */ /* 0x000e240000000800 */
[----:B------:R-:W-:Y:S01]  /*3bee0*/  LEA.HI.X.SX32 R65, R251, R3, 0x1, P4 ;  /* 0x00000003fb417211 */ /* 0x000fe200020f0eff */
[----:B------:R2:W-:Y:S05]  /*3bef0*/  STG.E.U16 desc[UR4][R68.64], R53 ;  /* 0x0000003544007986 */ /* 0x0005ea000c101504 */
[----:B------:R-:W0:Y:S01]  /*3bf00*/  LDC R76, c[0x0][0x278] ;  /* 0x00009e00ff4c7b82 */ /* 0x000e220000000800 */
[----:B----4-:R-:W-:Y:S01]  /*3bf10*/  IMAD R251, R249, 0x180, RZ ;  /* 0x00000180f9fb7824 */ /* 0x010fe200078e02ff */
[----:B------:R-:W-:-:S06]  /*3bf20*/  IADD3 R52, P5, R79, R2, RZ ;  /* 0x000000024f347210 */ /* 0x000fcc0007fbe0ff */
[----:B------:R-:W4:Y:S01]  /*3bf30*/  LDC R249, c[0x0][0x278] ;  /* 0x00009e00fff97b82 */ /* 0x000f220000000800 */
[----:B--2---:R-:W-:Y:S01]  /*3bf40*/  IMAD R53, R74, 0x17d, RZ ;  /* 0x0000017d4a357824 */ /* 0x004fe200078e02ff */
[----:B------:R-:W-:Y:S01]  /*3bf50*/  PRMT R78, R54, 0x7632, R78 ;  /* 0x00007632364e7816 */ /* 0x000fe2000000004e */
[----:B-1----:R-:W-:-:S03]  /*3bf60*/  IMAD R77, R77, 0x304, RZ ;  /* 0x000003044d4d7824 */ /* 0x002fc600078e02ff */
[----:B------:R-:W-:Y:S01]  /*3bf70*/  LEA.HI.X.SX32 R53, R53, R3, 0x1, P5 ;  /* 0x0000000335357211 */ /* 0x000fe200028f0eff */
[----:B------:R1:W-:Y:S01]  /*3bf80*/  STG.E.U16 desc[UR4][R70.64], R83 ;  /* 0x0000005346007986 */ /* 0x0003e2000c101504 */
[----:B------:R-:W2:Y:S03]  /*3bf90*/  LDC R68, c[0x0][0x278] ;  /* 0x00009e00ff447b82 */ /* 0x000ea60000000800 */
[----:B------:R-:W-:Y:S01]  /*3bfa0*/  STG.E.U16 desc[UR4][R64.64], R54 ;  /* 0x0000003640007986 */ /* 0x000fe2000c101504 */
[----:B---3--:R-:W-:-:S03]  /*3bfb0*/  IMAD R79, R73, 0x2fe, RZ ;  /* 0x000002fe494f7824 */ /* 0x008fc600078e02ff */
[----:B------:R-:W-:Y:S01]  /*3bfc0*/  STG.E.U16 desc[UR4][R52.64], R78 ;  /* 0x0000004e34007986 */ /* 0x000fe2000c101504 */
[----:B------:R-:W3:Y:S03]  /*3bfd0*/  LDC R73, c[0x0][0x278] ;  /* 0x00009e00ff497b82 */ /* 0x000ee60000000800 */
[----:B------:R0:W-:Y:S01]  /*3bfe0*/  STG.E.U16 desc[UR4][R66.64], R55 ;  /* 0x0000003742007986 */ /* 0x0001e2000c101504 */
[----:B----4-:R-:W-:-:S04]  /*3bff0*/  IMAD R249, R249, 0x182, RZ ;  /* 0x00000182f9f97824 */ /* 0x010fc800078e02ff */
[----:B-1----:R-:W1:Y:S01]  /*3c000*/  LDC R71, c[0x0][0x278] ;  /* 0x00009e00ff477b82 */ /* 0x002e620000000800 */
[----:B0-----:R-:W-:Y:S01]  /*3c010*/  IADD3 R66, P6, R77, R2, RZ ;  /* 0x000000024d427210 */ /* 0x001fe20007fde0ff */
[----:B------:R-:W-:Y:S01]  /*3c020*/  IMAD R75, R75, 0x300, RZ ;  /* 0x000003004b4b7824 */ /* 0x000fe200078e02ff */
[----:B------:R-:W-:-:S05]  /*3c030*/  PRMT R80, R55, 0x7632, R80 ;  /* 0x0000763237507816 */ /* 0x000fca0000000050 */
[----:B------:R-:W0:Y:S01]  /*3c040*/  LDC R69, c[0x0][0x278] ;  /* 0x00009e00ff457b82 */ /* 0x000e220000000800 */
[----:B------:R-:W-:-:S07]  /*3c050*/  LEA.HI.X.SX32 R67, R249, R3, 0x1, P6 ;  /* 0x00000003f9437211 */ /* 0x000fce00030f0eff */
[----:B------:R-:W4:Y:S01]  /*3c060*/  LDC R249, c[0x0][0x278] ;  /* 0x00009e00fff97b82 */ /* 0x000f220000000800 */
[----:B------:R-:W-:Y:S01]  /*3c070*/  IMAD R65, R72, 0x17f, RZ ;  /* 0x0000017f48417824 */ /* 0x000fe200078e02ff */
[-C--:B------:R-:W-:Y:S01]  /*3c080*/  IADD3 R52, P5, R79, R2.reuse, RZ ;  /* 0x000000024f347210 */ /* 0x080fe20007fbe0ff */
[----:B------:R-:W-:Y:S01]  /*3c090*/  IMAD R79, R76, 0x302, RZ ;  /* 0x000003024c4f7824 */ /* 0x000fe200078e02ff */
[-C--:B------:R-:W-:Y:S02]  /*3c0a0*/  IADD3 R54, P4, R75, R2.reuse, RZ ;  /* 0x000000024b367210 */ /* 0x080fe40007f9e0ff */
[-C--:B------:R-:W-:Y:S01]  /*3c0b0*/  LEA.HI.X.SX32 R53, R65, R3.reuse, 0x1, P5 ;  /* 0x0000000341357211 */ /* 0x080fe200028f0eff */
[----:B--2---:R-:W-:Y:S01]  /*3c0c0*/  IMAD R65, R68, 0x181, RZ ;  /* 0x0000018144417824 */ /* 0x004fe200078e02ff */
[-C--:B------:R-:W-:Y:S01]  /*3c0d0*/  LEA.HI.X.SX32 R55, R251, R3.reuse, 0x1, P4 ;  /* 0x00000003fb377211 */ /* 0x080fe200020f0eff */
[----:B---3--:R-:W-:Y:S01]  /*3c0e0*/  IMAD R73, R73, 0x308, RZ ;  /* 0x0000030849497824 */ /* 0x008fe200078e02ff */
[----:B------:R-:W-:Y:S01]  /*3c0f0*/  IADD3 R64, P5, R79, R2, RZ ;  /* 0x000000024f407210 */ /* 0x000fe20007fbe0ff */
[----:B------:R-:W-:Y:S01]  /*3c100*/  STG.E.U16 desc[UR4][R52.64], R80 ;  /* 0x0000005034007986 */ /* 0x000fe2000c101504 */
[----:B------:R-:W2:Y:S02]  /*3c110*/  LDC R72, c[0x0][0x278] ;  /* 0x00009e00ff487b82 */ /* 0x000ea40000000800 */
[----:B------:R-:W-:Y:S01]  /*3c120*/  LEA.HI.X.SX32 R65, R65, R3, 0x1, P5 ;  /* 0x0000000341417211 */ /* 0x000fe200028f0eff */
[----:B------:R3:W-:Y:S01]  /*3c130*/  STG.E.U16 desc[UR4][R54.64], R60 ;  /* 0x0000003c36007986 */ /* 0x0007e2000c101504 */
[----:B-1----:R-:W-:Y:S01]  /*3c140*/  IMAD R77, R71, 0x306, RZ ;  /* 0x00000306474d7824 */ /* 0x002fe200078e02ff */
[----:B------:R-:W-:-:S03]  /*3c150*/  PRMT R78, R60, 0x7632, R78 ;  /* 0x000076323c4e7816 */ /* 0x000fc6000000004e */
[----:B------:R-:W1:Y:S01]  /*3c160*/  LDC R74, c[0x0][0x278] ;  /* 0x00009e00ff4a7b82 */ /* 0x000e620000000800 */
[----:B----4-:R-:W-:Y:S01]  /*3c170*/  IMAD R249, R249, 0x184, RZ ;  /* 0x00000184f9f97824 */ /* 0x010fe200078e02ff */
[-C--:B---3--:R-:W-:Y:S01]  /*3c180*/  IADD3 R54, P5, R73, R2.reuse, RZ ;  /* 0x0000000249367210 */ /* 0x088fe20007fbe0ff */
[----:B0-----:R-:W-:Y:S01]  /*3c190*/  IMAD R53, R69, 0x183, RZ ;  /* 0x0000018345357824 */ /* 0x001fe200078e02ff */
[----:B------:R-:W-:Y:S01]  /*3c1a0*/  IADD3 R52, P4, R77, R2, RZ ;  /* 0x000000024d347210 */ /* 0x000fe20007f9e0ff */
[----:B------:R0:W-:Y:S01]  /*3c1b0*/  STG.E.U16 desc[UR4][R64.64], R78 ;  /* 0x0000004e40007986 */ /* 0x0001e2000c101504 */
[-C--:B------:R-:W-:Y:S02]  /*3c1c0*/  LEA.HI.X.SX32 R55, R249, R3.reuse, 0x1, P5 ;  /* 0x00000003f9377211 */ /* 0x080fe400028f0eff */
[----:B------:R-:W3:Y:S08]  /*3c1d0*/  LDC R70, c[0x0][0x278] ;  /* 0x00009e00ff467b82 */ /* 0x000ef00000000800 */
[----:B------:R-:W4:Y:S01]  /*3c1e0*/  LDC R249, c[0x0][0x278] ;  /* 0x00009e00fff97b82 */ /* 0x000f220000000800 */
[----:B------:R-:W-:Y:S01]  /*3c1f0*/  LEA.HI.X.SX32 R53, R53, R3, 0x1, P4 ;  /* 0x0000000335357211 */ /* 0x000fe200020f0eff */
[----:B--2---:R-:W-:Y:S01]  /*3c200*/  IMAD R77, R72, 0x30c, RZ ;  /* 0x0000030c484d7824 */ /* 0x004fe200078e02ff */
[----:B0-----:R-:W-:Y:S01]  /*3c210*/  PRMT R64, R61, 0x7632, R64 ;  /* 0x000076323d407816 */ /* 0x001fe20000000040 */
[----:B------:R-:W-:Y:S04]  /*3c220*/  STG.E.U16 desc[UR4][R66.64], R61 ;  /* 0x0000003d42007986 */ /* 0x000fe8000c101504 */
[----:B------:R0:W-:Y:S01]  /*3c230*/  STG.E.U16 desc[UR4][R52.64], R64 ;  /* 0x0000004034007986 */ /* 0x0001e2000c101504 */
[----:B------:R-:W2:Y:S01]  /*3c240*/  LDC R76, c[0x0][0x278] ;  /* 0x00009e00ff4c7b82 */ /* 0x000ea20000000800 */
[----:B-1----:R-:W-:-:S02]  /*3c250*/  IMAD R79, R74, 0x30a, RZ ;  /* 0x0000030a4a4f7824 */ /* 0x002fc400078e02ff */
[----:B---3--:R-:W-:-:S05]  /*3c260*/  IMAD R65, R70, 0x185, RZ ;  /* 0x0000018546417824 */ /* 0x008fca00078e02ff */
[----:B------:R-:W1:Y:S01]  /*3c270*/  LDC R69, c[0x0][0x278] ;  /* 0x00009e00ff457b82 */ /* 0x000e620000000800 */
[-C--:B0-----:R-:W-:Y:S01]  /*3c280*/  IADD3 R52, P5, R77, R2.reuse, RZ ;  /* 0x000000024d347210 */ /* 0x081fe20007fbe0ff */
[----:B----4-:R-:W-:Y:S01]  /*3c290*/  IMAD R249, R249, 0x186, RZ ;  /* 0x00000186f9f97824 */ /* 0x010fe200078e02ff */
[----:B------:R-:W-:Y:S01]  /*3c2a0*/  IADD3 R60, P6, R79, R2, RZ ;  /* 0x000000024f3c7210 */ /* 0x000fe20007fde0ff */
[----:B------:R2:W-:Y:S01]  /*3c2b0*/  STG.E.U16 desc[UR4][R54.64], R62 ;  /* 0x0000003e36007986 */ /* 0x0005e2000c101504 */
[----:B------:R-:W-:-:S03]  /*3c2c0*/  PRMT R74, R62, 0x7632, R74 ;  /* 0x000076323e4a7816 */ /* 0x000fc6000000004a */
[----:B------:R-:W0:Y:S01]  /*3c2d0*/  LDC R75, c[0x0][0x278] ;  /* 0x00009e00ff4b7b82 */ /* 0x000e220000000800 */
[----:B------:R-:W-:-:S07]  /*3c2e0*/  LEA.HI.X.SX32 R53, R249, R3, 0x1, P5 ;  /* 0x00000003f9357211 */ /* 0x000fce00028f0eff */
[----:B------:R-:W3:Y:S01]  /*3c2f0*/  LDC R249, c[0x0][0x278] ;  /* 0x00009e00fff97b82 */ /* 0x000ee20000000800 */
[----:B------:R-:W-:Y:S01]  /*3c300*/  LEA.HI.X.SX32 R61, R65, R3, 0x1, P6 ;  /* 0x00000003413d7211 */ /* 0x000fe200030f0eff */
[----:B--2---:R-:W-:-:S04]  /*3c310*/  IMAD R55, R76, 0x310, RZ ;  /* 0x000003104c377824 */ /* 0x004fc800078e02ff */
[----:B------:R2:W-:Y:S02]  /*3c320*/  STG.E.U16 desc[UR4][R60.64], R74 ;  /* 0x0000004a3c007986 */ /* 0x0005e4000c101504 */
[----:B------:R-:W4:Y:S08]  /*3c330*/  LDC R68, c[0x0][0x278] ;  /* 0x00009e00ff447b82 */ /* 0x000f300000000800 */
[----:B------:R-:W4:Y:S01]  /*3c340*/  LDC R71, c[0x0][0x278] ;  /* 0x00009e00ff477b82 */ /* 0x000f220000000800 */
[----:B--2---:R-:W-:Y:S01]  /*3c350*/  IADD3 R60, P5, R55, R2, RZ ;  /* 0x00000002373c7210 */ /* 0x004fe20007fbe0ff */
[----:B---3--:R-:W-:-:S06]  /*3c360*/  IMAD R249, R249, 0x188, RZ ;  /* 0x00000188f9f97824 */ /* 0x008fcc00078e02ff */
[----:B------:R-:W2:Y:S01]  /*3c370*/  LDC R72, c[0x0][0x278] ;  /* 0x00009e00ff487b82 */ /* 0x000ea20000000800 */
[----:B------:R-:W-:-:S07]  /*3c380*/  LEA.HI.X.SX32 R61, R249, R3, 0x1, P5 ;  /* 0x00000003f93d7211 */ /* 0x000fce00028f0eff */
[----:B------:R-:W3:Y:S01]  /*3c390*/  LDC R249, c[0x0][0x278] ;  /* 0x00009e00fff97b82 */ /* 0x000ee20000000800 */
[----:B------:R1:W-:Y:S01]  /*3c3a0*/  STG.E.U16 desc[UR4][R52.64], R63 ;  /* 0x0000003f34007986 */ /* 0x0003e2000c101504 */
[----:B0-----:R-:W-:Y:S01]  /*3c3b0*/  IMAD R75, R75, 0x30e, RZ ;  /* 0x0000030e4b4b7824 */ /* 0x001fe200078e02ff */
[----:B------:R-:W-:-:S05]  /*3c3c0*/  PRMT R76, R63, 0x7632, R76 ;  /* 0x000076323f4c7816 */ /* 0x000fca000000004c */
[----:B------:R-:W0:Y:S01]  /*3c3d0*/  LDC R67, c[0x0][0x278] ;  /* 0x00009e00ff437b82 */ /* 0x000e220000000800 */
[----:B-1----:R-:W-:-:S07]  /*3c3e0*/  IMAD R53, R69, 0x314, RZ ;  /* 0x0000031445357824 */ /* 0x002fce00078e02ff */
[----:B------:R-:W1:Y:S01]  /*3c3f0*/  LDC R70, c[0x0][0x278] ;  /* 0x00009e00ff467b82 */ /* 0x000e620000000800 */
[-C--:B------:R-:W-:Y:S01]  /*3c400*/  IADD3 R52, P5, R53, R2.reuse, RZ ;  /* 0x0000000235347210 */ /* 0x080fe20007fbe0ff */
[----:B---3--:R-:W-:Y:S01]  /*3c410*/  IMAD R249, R249, 0x18a, RZ ;  /* 0x0000018af9f97824 */ /* 0x008fe200078e02ff */
[----:B------:R-:W-:Y:S01]  /*3c420*/  IADD3 R54, P4, R75, R2, RZ ;  /* 0x000000024b367210 */ /* 0x000fe20007f9e0ff */
[----:B----4-:R-:W-:-:S04]  /*3c430*/  IMAD R65, R68, 0x187, RZ ;  /* 0x0000018744417824 */ /* 0x010fc800078e02ff */
[----:B------:R-:W3:Y:S01]  /*3c440*/  LDC R66, c[0x0][0x278] ;  /* 0x00009e00ff427b82 */ /* 0x000ee20000000800 */
[----:B------:R-:W-:-:S07]  /*3c450*/  LEA.HI.X.SX32 R53, R249, R3, 0x1, P5 ;  /* 0x00000003f9357211 */ /* 0x000fce00028f0eff */
[----:B------:R-:W4:Y:S01]  /*3c460*/  LDC R249, c[0x0][0x278] ;  /* 0x00009e00fff97b82 */ /* 0x000f220000000800 */
[----:B------:R-:W-:Y:S01]  /*3c470*/  LEA.HI.X.SX32 R55, R65, R3, 0x1, P4 ;  /* 0x0000000341377211 */ /* 0x000fe200020f0eff */
[----:B------:R-:W-:-:S04]  /*3c480*/  IMAD R71, R71, 0x312, RZ ;  /* 0x0000031247477824 */ /* 0x000fc800078e02ff */
[----:B------:R-:W-:Y:S02]  /*3c490*/  STG.E.U16 desc[UR4][R54.64], R76 ;  /* 0x0000004c36007986 */ /* 0x000fe4000c101504 */
[----:B------:R-:W3:Y:S02]  /*3c4a0*/  LDC R74, c[0x0][0x278] ;  /* 0x00009e00ff4a7b82 */ /* 0x000ee40000000800 */
[----:B------:R2:W-:Y:S01]  /*3c4b0*/  STG.E.U16 desc[UR4][R60.64], R56 ;  /* 0x000000383c007986 */ /* 0x0005e2000c101504 */
[----:B------:R-:W-:-:S05]  /*3c4c0*/  IADD3 R64, P6, R71, R2, RZ ;  /* 0x0000000247407210 */ /* 0x000fca0007fde0ff */
[----:B------:R-:W3:Y:S01]  /*3c4d0*/  LDC R71, c[0x0][0x278] ;  /* 0x00009e00ff477b82 */ /* 0x000ee20000000800 */
[----:B--2---:R-:W-:Y:S02]  /*3c4e0*/  IMAD R61, R72, 0x318, RZ ;  /* 0x00000318483d7824 */ /* 0x004fe400078e02ff */
[----:B----4-:R-:W-:Y:S01]  /*3c4f0*/  IMAD R249, R249, 0x18c, RZ ;  /* 0x0000018cf9f97824 */ /* 0x010fe200078e02ff */
[----:B------:R-:W-:Y:S01]  /*3c500*/  PRMT R77, R56, 0x7632, R77 ;  /* 0x00007632384d7816 */ /* 0x000fe2000000004d */
[----:B0-----:R-:W-:Y:S01]  /*3c510*/  IMAD R67, R67, 0x189, RZ ;  /* 0x0000018943437824 */ /* 0x001fe200078e02ff */
[----:B------:R-:W-:Y:S01]  /*3c520*/  IADD3 R60, P5, R61, R2, RZ ;  /* 0x000000023d3c7210 */ /* 0x000fe20007fbe0ff */
[----:B-1----:R-:W-:Y:S01]  /*3c530*/  IMAD R63, R70, 0x316, RZ ;  /* 0x00000316463f7824 */ /* 0x002fe200078e02ff */
[----:B------:R-:W0:Y:S02]  /*3c540*/  LDC R69, c[0x0][0x278] ;  /* 0x00009e00ff457b82 */ /* 0x000e240000000800 */
[----:B------:R-:W-:-:S06]  /*3c550*/  LEA.HI.X.SX32 R61, R249, R3, 0x1, P5 ;  /* 0x00000003f93d7211 */ /* 0x000fcc00028f0eff */
[----:B------:R-:W1:Y:S01]  /*3c560*/  LDC R249, c[0x0][0x278] ;  /* 0x00009e00fff97b82 */ /* 0x000e620000000800 */
[-C--:B------:R-:W-:Y:S01]  /*3c570*/  LEA.HI.X.SX32 R65, R67, R3.reuse, 0x1, P6 ;  /* 0x0000000343417211 */ /* 0x080fe200030f0eff */
[----:B---3--:R-:W-:Y:S01]  /*3c580*/  IMAD R55, R66, 0x18b, RZ ;  /* 0x0000018b42377824 */ /* 0x008fe200078e02ff */
[-C--:B------:R-:W-:Y:S01]  /*3c590*/  IADD3 R54, P4, R63, R2.reuse, RZ ;  /* 0x000000023f367210 */ /* 0x080fe20007f9e0ff */
[----:B------:R-:W-:Y:S01]  /*3c5a0*/  IMAD R71, R71, 0x31c, RZ ;  /* 0x0000031c47477824 */ /* 0x000fe200078e02ff */
[----:B------:R-:W-:Y:S01]  /*3c5b0*/  PRMT R56, R57, 0x7632, R56 ;  /* 0x0000763239387816 */ /* 0x000fe20000000038 */
[----:B------:R-:W-:Y:S01]  /*3c5c0*/  STG.E.U16 desc[UR4][R64.64], R77 ;  /* 0x0000004d40007986 */ /* 0x000fe2000c101504 */
[----:B------:R-:W-:Y:S01]  /*3c5d0*/  LEA.HI.X.SX32 R55, R55, R3, 0x1, P4 ;  /* 0x0000000337377211 */ /* 0x000fe200020f0eff */
[----:B------:R-:W2:Y:S02]  /*3c5e0*/  LDC R67, c[0x0][0x278] ;  /* 0x00009e00ff437b82 */ /* 0x000ea40000000800 */
[----:B------:R3:W-:Y:S04]  /*3c5f0*/  STG.E.U16 desc[UR4][R52.64], R57 ;  /* 0x0000003934007986 */ /* 0x0007e8000c101504 */
[----:B------:R4:W-:Y:S01]  /*3c600*/  STG.E.U16 desc[UR4][R54.64], R56 ;  /* 0x0000003836007986 */ /* 0x0009e2000c101504 */
[----:B0-----:R-:W-:Y:S01]  /*3c610*/  IMAD R69, R69, 0x320, RZ ;  /* 0x0000032045457824 */ /* 0x001fe200078e02ff */
[----:B------:R-:W0:Y:S01]  /*3c620*/  LDC R73, c[0x0][0x278] ;  /* 0x00009e00ff497b82 */ /* 0x000e220000000800 */
[----:B---3--:R-:W-:Y:S01]  /*3c630*/  IMAD R53, R74, 0x31e, RZ ;  /* 0x0000031e4a357824 */ /* 0x008fe200078e02ff */
[----:B------:R-:W-:Y:S01]  /*3c640*/  IADD3 R52, P5, R71, R2, RZ ;  /* 0x0000000247347210 */ /* 0x000fe20007fbe0ff */
[----:B-1----:R-:W-:-:S05]  /*3c650*/  IMAD R249, R249, 0x18e, RZ ;  /* 0x0000018ef9f97824 */ /* 0x002fca00078e02ff */
[----:B------:R-:W1:Y:S01]  /*3c660*/  LDC R62, c[0x0][0x278] ;  /* 0x00009e00ff3e7b82 */ /* 0x000e620000000800 */
[----:B----4-:R-:W-:Y:S02]  /*3c670*/  IADD3 R54, P4, R53, R2, RZ ;  /* 0x0000000235367210 */ /* 0x010fe40007f9e0ff */
[----:B------:R-:W-:-:S05]  /*3c680*/  LEA.HI.X.SX32 R53, R249, R3, 0x1, P5 ;  /* 0x00000003f9357211 */ /* 0x000fca00028f0eff */
[----:B------:R-:W3:Y:S01]  /*3c690*/  LDC R249, c[0x0][0x278] ;  /* 0x00009e00fff97b82 */ /* 0x000ee20000000800 */
[----:B--2---:R-:W-:Y:S01]  /*3c6a0*/  IMAD R57, R67, 0x18f, RZ ;  /* 0x0000018f43397824 */ /* 0x004fe200078e02ff */
[----:B------:R-:W-:-:S04]  /*3c6b0*/  IADD3 R56, P5, R69, R2, RZ ;  /* 0x0000000245387210 */ /* 0x000fc80007fbe0ff */
[----:B------:R-:W-:Y:S02]  /*3c6c0*/  LEA.HI.X.SX32 R55, R57, R3, 0x1, P4 ;  /* 0x0000000339377211 */ /* 0x000fe400020f0eff */
[----:B------:R-:W2:Y:S08]  /*3c6d0*/  LDC R75, c[0x0][0x278] ;  /* 0x00009e00ff4b7b82 */ /* 0x000eb00000000800 */
[----:B------:R-:W4:Y:S01]  /*3c6e0*/  LDC R68, c[0x0][0x278] ;  /* 0x00009e00ff447b82 */ /* 0x000f220000000800 */
[----:B---3--:R-:W-:-:S07]  /*3c6f0*/  IMAD R249, R249, 0x190, RZ ;  /* 0x00000190f9f97824 */ /* 0x008fce00078e02ff */
[----:B------:R-:W3:Y:S01]  /*3c700*/  LDC R70, c[0x0][0x278] ;  /* 0x00009e00ff467b82 */ /* 0x000ee20000000800 */
[----:B------:R-:W-:-:S07]  /*3c710*/  LEA.HI.X.SX32 R57, R249, R3, 0x1, P5 ;  /* 0x00000003f9397211 */ /* 0x000fce00028f0eff */
[----:B------:R-:W2:Y:S01]  /*3c720*/  LDC R249, c[0x0][0x278] ;  /* 0x00009e00fff97b82 */ /* 0x000ea20000000800 */
[----:B0-----:R-:W-:Y:S02]  /*3c730*/  IMAD R73, R73, 0x31a, RZ ;  /* 0x0000031a49497824 */ /* 0x001fe400078e02ff */
[----:B-1----:R-:W-:-:S03]  /*3c740*/  IMAD R63, R62, 0x18d, RZ ;  /* 0x0000018d3e3f7824 */ /* 0x002fc600078e02ff */
[----:B------:R-:W-:Y:S02]  /*3c750*/  IADD3 R62, P6, R73, R2, RZ ;  /* 0x00000002493e7210 */ /* 0x000fe40007fde0ff */
[----:B------:R-:W-:Y:S01]  /*3c760*/  PRMT R72, R58, 0x7632, R72 ;  /* 0x000076323a487816 */ /* 0x000fe20000000048 */
[----:B------:R-:W0:Y:S01]  /*3c770*/  LDC R65, c[0x0][0x278] ;  /* 0x00009e00ff417b82 */ /* 0x000e220000000800 */
[----:B------:R-:W-:-:S07]  /*3c780*/  LEA.HI.X.SX32 R63, R63, R3, 0x1, P6 ;  /* 0x000000033f3f7211 */ /* 0x000fce00030f0eff */
[----:B------:R-:W1:Y:S01]  /*3c790*/  LDC R66, c[0x0][0x278] ;  /* 0x00009e00ff427b82 */ /* 0x000e620000000800 */
[----:B--2---:R-:W-:-:S07]  /*3c7a0*/  IMAD R251, R249, 0x192, RZ ;  /* 0x00000192f9fb7824 */ /* 0x004fce00078e02ff */
[----:B------:R-:W2:Y:S08]  /*3c7b0*/  LDC R64, c[0x0][0x278] ;  /* 0x00009e00ff407b82 */ /* 0x000eb00000000800 */
[----:B------:R-:W1:Y:S01]  /*3c7c0*/  LDC R249, c[0x0][0x278] ;  /* 0x00009e00fff97b82 */ /* 0x000e620000000800 */
[----:B------:R-:W-:Y:S01]  /*3c7d0*/  IMAD R75, R75, 0x322, RZ ;  /* 0x000003224b4b7824 */ /* 0x000fe200078e02ff */
[----:B------:R4:W-:Y:S04]  /*3c7e0*/  STG.E.U16 desc[UR4][R60.64], R58 ;  /* 0x0000003a3c007986 */ /* 0x0009e8000c101504 */
[----:B------:R3:W-:Y:S04]  /*3c7f0*/  STG.E.U16 desc[UR4][R62.64], R72 ;  /* 0x000000483e007986 */ /* 0x0007e8000c101504 */
[----:B------:R3:W-:Y:S01]  /*3c800*/  STG.E.U16 desc[UR4][R52.64], R59 ;  /* 0x0000003b34007986 */ /* 0x0007e2000c101504 */
[----:B----4-:R-:W-:Y:S01]  /*3c810*/  IMAD R61, R68, 0x191, RZ ;  /* 0x00000191443d7824 */ /* 0x010fe200078e02ff */
[----:B------:R-:W-:Y:S01]  /*3c820*/  PRMT R68, R59, 0x7632, R68 ;  /* 0x000076323b447816 */ /* 0x000fe20000000044 */
[----:B0-----:R-:W-:Y:S01]  /*3c830*/  IMAD R67, R65, 0x324, RZ ;  /* 0x0000032441437824 */ /* 0x001fe200078e02ff */
[-C--:B------:R-:W-:Y:S01]  /*3c840*/  IADD3 R60, P6, R75, R2.reuse, RZ ;  /* 0x000000024b3c7210 */ /* 0x080fe20007fde0ff */
[----:B---3--:R-:W0:Y:S01]  /*3c850*/  LDC R62, c[0x0][0x278] ;  /* 0x00009e00ff3e7b82 */ /* 0x008e220000000800 */
[----:B------:R-:W-:Y:S01]  /*3c860*/  IMAD R59, R70, 0x328, RZ ;  /* 0x00000328463b7824 */ /* 0x000fe200078e02ff */
[----:B------:R-:W-:Y:S01]  /*3c870*/  STG.E.U16 desc[UR4][R54.64], R68 ;  /* 0x0000004436007986 */ /* 0x000fe2000c101504 */
[----:B------:R-:W-:Y:S01]  /*3c880*/  LEA.HI.X.SX32 R61, R61, R3, 0x1, P6 ;  /* 0x000000033d3d7211 */ /* 0x000fe200030f0eff */
[----:B-1----:R-:W-:Y:S01]  /*3c890*/  IMAD R249, R249, 0x194, RZ ;  /* 0x00000194f9f97824 */ /* 0x002fe200078e02ff */
[----:B------:R-:W-:Y:S01]  /*3c8a0*/  PRMT R69, R48, 0x7632, R69 ;  /* 0x0000763230457816 */ /* 0x000fe20000000045 */
[----:B------:R1:W-:Y:S01]  /*3c8b0*/  STG.E.U16 desc[UR4][R56.64], R48 ;  /* 0x0000003038007986 */ /* 0x0003e2000c101504 */
[----:B------:R-:W-:Y:S01]  /*3c8c0*/  IMAD R53, R66, 0x326, RZ ;  /* 0x0000032642357824 */ /* 0x000fe200078e02ff */
[-C--:B------:R-:W-:Y:S01]  /*3c8d0*/  IADD3 R52, P4, R67, R2.reuse, RZ ;  /* 0x0000000243347210 */ /* 0x080fe20007f9e0ff */
[----:B------:R-:W3:Y:S08]  /*3c8e0*/  LDC R66, c[0x0][0x278] ;  /* 0x00009e00ff427b82 */ /* 0x000ef00000000800 */
[----:B------:R-:W4:Y:S01]  /*3c8f0*/  LDC R58, c[0x0][0x278] ;  /* 0x00009e00ff3a7b82 */ /* 0x000f220000000800 */
[----:B-1----:R-:W-:-:S04]  /*3c900*/  IADD3 R56, P6, R59, R2, RZ ;  /* 0x000000023b387210 */ /* 0x002fc80007fde0ff */
[----:B------:R-:W-:-:S03]  /*3c910*/  LEA.HI.X.SX32 R57, R249, R3, 0x1, P6 ;  /* 0x00000003f9397211 */ /* 0x000fc600030f0eff */
[----:B------:R-:W1:Y:S01]  /*3c920*/  LDC R249, c[0x0][0x278] ;  /* 0x00009e00fff97b82 */ /* 0x000e620000000800 */
[----:B------:R-:W-:Y:S02]  /*3c930*/  IADD3 R54, P5, R53, R2, RZ ;  /* 0x0000000235367210 */ /* 0x000fe40007fbe0ff */
[-C--:B------:R-:W-:Y:S01]  /*3c940*/  LEA.HI.X.SX32 R53, R251, R3.reuse, 0x1, P4 ;  /* 0x00000003fb357211 */ /* 0x080fe200020f0eff */
[----:B--2---:R-:W-:Y:S01]  /*3c950*/  IMAD R55, R64, 0x193, RZ ;  /* 0x0000019340377824 */ /* 0x004fe200078e02ff */
[----:B------:R-:W-:Y:S01]  /*3c960*/  PRMT R48, R49, 0x7632, R48 ;  /* 0x0000763231307816 */ /* 0x000fe20000000030 */
[----:B------:R0:W-:Y:S02]  /*3c970*/  STG.E.U16 desc[UR4][R60.64], R69 ;  /* 0x000000453c007986 */ /* 0x0001e4000c101504 */
[----:B------:R-:W2:Y:S01]  /*3c980*/  LDC R63, c[0x0][0x278] ;  /* 0x00009e00ff3f7b82 */ /* 0x000ea20000000800 */
[----:B------:R-:W-:-:S07]  /*3c990*/  LEA.HI.X.SX32 R55, R55, R3, 0x1, P5 ;  /* 0x0000000337377211 */ /* 0x000fce00028f0eff */
[----:B------:R-:W4:Y:S01]  /*3c9a0*/  LDC R65, c[0x0][0x278] ;  /* 0x00009e00ff417b82 */ /* 0x000f220000000800 */
[----:B-1----:R-:W-:-:S07]  /*3c9b0*/  IMAD R251, R249, 0x196, RZ ;  /* 0x00000196f9fb7824 */ /* 0x002fce00078e02ff */
[----:B------:R-:W1:Y:S08]  /*3c9c0*/  LDC R59, c[0x0][0x278] ;  /* 0x00009e00ff3b7b82 */ /* 0x000e700000000800 */
[----:B------:R-:W2:Y:S01]  /*3c9d0*/  LDC R249, c[0x0][0x278] ;  /* 0x00009e00fff97b82 */ /* 0x000ea20000000800 */
[----:B------:R-:W-:Y:S04]  /*3c9e0*/  STG.E.U16 desc[UR4][R52.64], R49 ;  /* 0x0000003134007986 */ /* 0x000fe8000c101504 */
[----:B------:R-:W-:Y:S01]  /*3c9f0*/  STG.E.U16 desc[UR4][R54.64], R48 ;  /* 0x0000003036007986 */ /* 0x000fe2000c101504 */
[----:B0-----:R-:W-:-:S02]  /*3ca00*/  IMAD R69, R62, 0x32a, RZ ;  /* 0x0000032a3e457824 */ /* 0x001fc400078e02ff */
[----:B------:R-:W0:Y:S01]  /*3ca10*/  LDC R62, c[0x0][0x278] ;  /* 0x00009e00ff3e7b82 */ /* 0x000e220000000800 */
[----:B------:R3:W-:Y:S01]  /*3ca20*/  STG.E.U16 desc[UR4][R56.64], R50 ;  /* 0x0000003238007986 */ /* 0x0007e2000c101504 */
[----:B------:R-:W-:-:S06]  /*3ca30*/  PRMT R68, R50, 0x7632, R68 ;  /* 0x0000763232447816 */ /* 0x000fcc0000000044 */
[----:B------:R-:W0:Y:S01]  /*3ca40*/  LDC R64, c[0x0][0x278] ;  /* 0x00009e00ff407b82 */ /* 0x000e220000000800 */
[----:B---3--:R-:W-:Y:S02]  /*3ca50*/  IMAD R57, R66, 0x330, RZ ;  /* 0x0000033042397824 */ /* 0x008fe400078e02ff */
[----:B--2---:R-:W-:-:S05]  /*3ca60*/  IMAD R249, R249, 0x198, RZ ;  /* 0x00000198f9f97824 */ /* 0x004fca00078e02ff */
[----:B------:R-:W2:Y:S01]  /*3ca70*/  LDC R60, c[0x0][0x278] ;  /* 0x00009e00ff3c7b82 */ /* 0x000ea20000000800 */
[----:B------:R-:W-:-:S04]  /*3ca80*/  IADD3 R56, P6, R57, R2, RZ ;  /* 0x0000000239387210 */ /* 0x000fc80007fde0ff */
[----:B------:R-:W-:-:S03]  /*3ca90*/  LEA.HI.X.SX32 R57, R249, R3, 0x1, P6 ;  /* 0x00000003f9397211 */ /* 0x000fc600030f0eff */
[----:B------:R-:W3:Y:S01]  /*3caa0*/  LDC R249, c[0x0][0x278] ;  /* 0x00009e00fff97b82 */ /* 0x000ee20000000800 */
[----:B------:R-:W-:Y:S01]  /*3cab0*/  IMAD R63, R63, 0x32c, RZ ;  /* 0x0000032c3f3f7824 */ /* 0x000fe200078e02ff */
[-C--:B------:R-:W-:Y:S01]  /*3cac0*/  IADD3 R48, P5, R69, R2.reuse, RZ ;  /* 0x0000000245307210 */ /* 0x080fe20007fbe0ff */
[----:B----4-:R-:W-:Y:S02]  /*3cad0*/  IMAD R49, R58, 0x195, RZ ;  /* 0x000001953a317824 */ /* 0x010fe400078e02ff */
[----:B------:R-:W-:Y:S01]  /*3cae0*/  IMAD R65, R65, 0x32e, RZ ;  /* 0x0000032e41417824 */ /* 0x000fe200078e02ff */
[-C--:B------:R-:W-:Y:S01]  /*3caf0*/  IADD3 R52, P4, R63, R2.reuse, RZ ;  /* 0x000000023f347210 */ /* 0x080fe20007f9e0ff */
[----:B-1----:R-:W-:Y:S01]  /*3cb00*/  IMAD R55, R59, 0x197, RZ ;  /* 0x000001973b377824 */ /* 0x002fe200078e02ff */
[----:B------:R-:W-:Y:S01]  /*3cb10*/  LEA.HI.X.SX32 R49, R49, R3, 0x1, P5 ;  /* 0x0000000331317211 */ /* 0x000fe200028f0eff */
[----:B------:R-:W1:Y:S01]  /*3cb20*/  LDC R67, c[0x0][0x278] ;  /* 0x00009e00ff437b82 */ /* 0x000e620000000800 */
[----:B------:R-:W-:-:S02]  /*3cb30*/  IADD3 R54, P5, R65, R2, RZ ;  /* 0x0000000241367210 */ /* 0x000fc40007fbe0ff */
[-C--:B------:R-:W-:Y:S01]  /*3cb40*/  LEA.HI.X.SX32 R53, R251, R3.reuse, 0x1, P4 ;  /* 0x00000003fb357211 */ /* 0x080fe200020f0eff */
[----:B0-----:R-:W-:Y:S01]  /*3cb50*/  IMAD R71, R62, 0x334, RZ ;  /* 0x000003343e477824 */ /* 0x001fe200078e02ff */
[----:B------:R-:W-:Y:S02]  /*3cb60*/  LEA.HI.X.SX32 R55, R55, R3, 0x1, P5 ;  /* 0x0000000337377211 */ /* 0x000fe400028f0eff */
[----:B------:R-:W-:Y:S01]  /*3cb70*/  PRMT R50, R51, 0x7632, R50 ;  /* 0x0000763233327816 */ /* 0x000fe20000000032 */
[----:B------:R-:W-:Y:S01]  /*3cb80*/  STG.E.U16 desc[UR4][R48.64], R68 ;  /* 0x0000004430007986 */ /* 0x000fe2000c101504 */
[----:B------:R-:W0:Y:S03]  /*3cb90*/  LDC R59, c[0x0][0x278] ;  /* 0x00009e00ff3b7b82 */ /* 0x000e260000000800 */
[----:B------:R-:W-:Y:S01]  /*3cba0*/  STG.E.U16 desc[UR4][R52.64], R51 ;  /* 0x0000003334007986 */ /* 0x000fe2000c101504 */
[----:B---3--:R-:W-:-:S03]  /*3cbb0*/  IMAD R249, R249, 0x19a, RZ ;  /* 0x0000019af9f97824 */ /* 0x008fc600078e02ff */
[----:B------:R3:W-:Y:S01]  /*3cbc0*/  STG.E.U16 desc[UR4][R54.64], R50 ;  /* 0x0000003236007986 */ /* 0x0007e2000c101504 */
[----:B------:R-:W-:Y:S01]  /*3cbd0*/  IMAD R69, R64, 0x332, RZ ;  /* 0x0000033240457824 */ /* 0x000fe200078e02ff */
[----:B------:R-:W4:Y:S01]  /*3cbe0*/  LDC R61, c[0x0][0x278] ;  /* 0x00009e00ff3d7b82 */ /* 0x000f220000000800 */
[----:B-1----:R-:W-:-:S07]  /*3cbf0*/  IMAD R67, R67, 0x336, RZ ;  /* 0x0000033643437824 */ /* 0x002fce00078e02ff */
[----:B------:R-:W1:Y:S01]  /*3cc00*/  LDC R65, c[0x0][0x278] ;  /* 0x00009e00ff417b82 */ /* 0x000e620000000800 */
[----:B---3--:R-:W-:-:S04]  /*3cc10*/  IADD3 R50, P5, R71, R2, RZ ;  /* 0x0000000247327210 */ /* 0x008fc80007fbe0ff */
[----:B------:R-:W-:-:S03]  /*3cc20*/  LEA.HI.X.SX32 R51, R249, R3, 0x1, P5 ;  /* 0x00000003f9337211 */ /* 0x000fc600028f0eff */
[----:B------:R-:W3:Y:S01]  /*3cc30*/  LDC R249, c[0x0][0x278] ;  /* 0x00009e00fff97b82 */ /* 0x000ee20000000800 */
[----:B--2---:R-:W-:Y:S01]  /*3cc40*/  IMAD R49, R60, 0x199, RZ ;  /* 0x000001993c317824 */ /* 0x004fe200078e02ff */
[-C--:B------:R-:W-:Y:S01]  /*3cc50*/  IADD3 R48, P4, R69, R2.reuse, RZ ;  /* 0x0000000245307210 */ /* 0x080fe20007f9e0ff */
[----:B------:R2:W-:Y:S01]  /*3cc60*/  STG.E.U16 desc[UR4][R56.64], R44 ;  /* 0x0000002c38007986 */ /* 0x0005e2000c101504 */
[----:B------:R-:W-:Y:S01]  /*3cc70*/  IADD3 R52, P6, R67, R2, RZ ;  /* 0x0000000243347210 */ /* 0x000fe20007fde0ff */
[----:B0-----:R-:W-:Y:S01]  /*3cc80*/  IMAD R67, R59, 0x338, RZ ;  /* 0x000003383b437824 */ /* 0x001fe200078e02ff */
[----:B------:R-:W-:Y:S02]  /*3cc90*/  LEA.HI.X.SX32 R49, R49, R3, 0x1, P4 ;  /* 0x0000000331317211 */ /* 0x000fe400020f0eff */
[----:B------:R-:W-:Y:S01]  /*3cca0*/  PRMT R62, R45, 0x7632, R62 ;  /* 0x000076322d3e7816 */ /* 0x000fe2000000003e */
[----:B------:R-:W0:Y:S01]  /*3ccb0*/  LDC R64, c[0x0][0x278] ;  /* 0x00009e00ff407b82 */ /* 0x000e220000000800 */
[----:B--2---:R-:W-:Y:S01]  /*3ccc0*/  PRMT R44, R44, 0x7632, R44 ;  /* 0x000076322c2c7816 */ /* 0x004fe2000000002c */
[----:B----4-:R-:W-:-:S06]  /*3ccd0*/  IMAD R53, R61, 0x19b, RZ ;  /* 0x0000019b3d357824 */ /* 0x010fcc00078e02ff */
[----:B------:R-:W2:Y:S01]  /*3cce0*/  LDC R63, c[0x0][0x278] ;  /* 0x00009e00ff3f7b82 */ /* 0x000ea20000000800 */
[----:B------:R4:W-:Y:S01]  /*3ccf0*/  STG.E.U16 desc[UR4][R48.64], R44 ;  /* 0x0000002c30007986 */ /* 0x0009e2000c101504 */
[----:B---3--:R-:W-:-:S03]  /*3cd00*/  IMAD R249, R249, 0x19c, RZ ;  /* 0x0000019cf9f97824 */ /* 0x008fc600078e02ff */
[----:B------:R3:W-:Y:S01]  /*3cd10*/  STG.E.U16 desc[UR4][R50.64], R45 ;  /* 0x0000002d32007986 */ /* 0x0007e2000c101504 */
[----:B-1----:R-:W-:Y:S02]  /*3cd20*/  IMAD R65, R65, 0x33c, RZ ;  /* 0x0000033c41417824 */ /* 0x002fe400078e02ff */
[----:B------:R-:W1:Y:S01]  /*3cd30*/  LDC R57, c[0x0][0x278] ;  /* 0x00009e00ff397b82 */ /* 0x000e620000000800 */
[----:B----4-:R-:W-:-:S07]  /*3cd40*/  IADD3 R44, P5, R67, R2, RZ ;  /* 0x00000002432c7210 */ /* 0x010fce0007fbe0ff */
[----:B------:R-:W4:Y:S01]  /*3cd50*/  LDC R58, c[0x0][0x278] ;  /* 0x00009e00ff3a7b82 */ /* 0x000f220000000800 */
[----:B---3--:R-:W-:-:S07]  /*3cd60*/  LEA.HI.X.SX32 R45, R249, R3, 0x1, P5 ;  /* 0x00000003f92d7211 */ /* 0x008fce00028f0eff */
[----:B------:R-:W3:Y:S01]  /*3cd70*/  LDC R249, c[0x0][0x278] ;  /* 0x00009e00fff97b82 */ /* 0x000ee20000000800 */
[----:B------:R-:W-:Y:S01]  /*3cd80*/  LEA.HI.X.SX32 R53, R53, R3, 0x1, P6 ;  /* 0x0000000335357211 */ /* 0x000fe200030f0eff */
[----:B0-----:R-:W-:Y:S01]  /*3cd90*/  IMAD R51, R64, 0x33e, RZ ;  /* 0x0000033e40337824 */ /* 0x001fe200078e02ff */
[----:B------:R-:W-:-:S03]  /*3cda0*/  IADD3 R50, P5, R65, R2, RZ ;  /* 0x0000000241327210 */ /* 0x000fc60007fbe0ff */
[----:B------:R0:W-:Y:S02]  /*3cdb0*/  STG.E.U16 desc[UR4][R52.64], R62 ;  /* 0x0000003e34007986 */ /* 0x0001e4000c101504 */
[----:B------:R-:W1:Y:S08]  /*3cdc0*/  LDC R60, c[0x0][0x278] ;  /* 0x00009e00ff3c7b82 */ /* 0x000e700000000800 */
[----:B------:R-:W1:Y:S01]  /*3cdd0*/  LDC R59, c[0x0][0x278] ;  /* 0x00009e00ff3b7b82 */ /* 0x000e620000000800 */
[----:B0-----:R-:W-:Y:S01]  /*3cde0*/  IADD3 R52, P6, R51, R2, RZ ;  /* 0x0000000233347210 */ /* 0x001fe20007fde0ff */
[----:B---3--:R-:W-:-:S06]  /*3cdf0*/  IMAD R249, R249, 0x19e, RZ ;  /* 0x0000019ef9f97824 */ /* 0x008fcc00078e02ff */
[----:B------:R-:W0:Y:S01]  /*3ce00*/  LDC R54, c[0x0][0x278] ;  /* 0x00009e00ff367b82 */ /* 0x000e220000000800 */
[----:B------:R-:W-:-:S07]  /*3ce10*/  LEA.HI.X.SX32 R51, R249, R3, 0x1, P5 ;  /* 0x00000003f9337211 */ /* 0x000fce00028f0eff */
[----:B------:R-:W3:Y:S01]  /*3ce20*/  LDC R249, c[0x0][0x278] ;  /* 0x00009e00fff97b82 */ /* 0x000ee20000000800 */
[----:B--2---:R-:W-:Y:S01]  /*3ce30*/  IMAD R63, R63, 0x33a, RZ ;  /* 0x0000033a3f3f7824 */ /* 0x004fe200078e02ff */
[----:B------:R2:W-:Y:S01]  /*3ce40*/  STG.E.U16 desc[UR4][R44.64], R46 ;  /* 0x0000002e2c007986 */ /* 0x0005e2000c101504 */
[----:B----4-:R-:W-:-:S03]  /*3ce50*/  IMAD R49, R58, 0x19d, RZ ;  /* 0x0000019d3a317824 */ /* 0x010fc600078e02ff */
[-C--:B------:R-:W-:Y:S01]  /*3ce60*/  IADD3 R48, P4, R63, R2.reuse, RZ ;  /* 0x000000023f307210 */ /* 0x080fe20007f9e0ff */
[----:B-1----:R-:W-:Y:S01]  /*3ce70*/  IMAD R63, R57, 0x340, RZ ;  /* 0x00000340393f7824 */ /* 0x002fe200078e02ff */
[----:B------:R-:W-:Y:S01]  /*3ce80*/  PRMT R64, R46, 0x7632, R64 ;  /* 0x000076322e407816 */ /* 0x000fe20000000040 */
[----:B------:R-:W-:Y:S01]  /*3ce90*/  IMAD R59, R59, 0x344, RZ ;  /* 0x000003443b3b7824 */ /* 0x000fe200078e02ff */
[----:B------:R-:W-:Y:S01]  /*3cea0*/  LEA.HI.X.SX32 R49, R49, R3, 0x1, P4 ;  /* 0x0000000331317211 */ /* 0x000fe200020f0eff */
[----:B------:R-:W1:Y:S01]  /*3ceb0*/  LDC R55, c[0x0][0x278] ;  /* 0x00009e00ff377b82 */ /* 0x000e620000000800 */
[----:B--2---:R-:W-:Y:S01]  /*3cec0*/  IMAD R45, R60, 0x342, RZ ;  /* 0x000003423c2d7824 */ /* 0x004fe200078e02ff */
[----:B------:R-:W-:-:S04]  /*3ced0*/  IADD3 R44, P5, R63, R2, RZ ;  /* 0x000000023f2c7210 */ /* 0x000fc80007fbe0ff */
[----:B------:R-:W-:Y:S02]  /*3cee0*/  IADD3 R46, P4, R45, R2, RZ ;  /* 0x000000022d2e7210 */ /* 0x000fe40007f9e0ff */
[----:B------:R-:W2:Y:S01]  /*3cef0*/  LDC R61, c[0x0][0x278] ;  /* 0x00009e00ff3d7b82 */ /* 0x000ea20000000800 */
[----:B---3--:R-:W-:-:S07]  /*3cf00*/  IMAD R249, R249, 0x1a0, RZ ;  /* 0x000001a0f9f97824 */ /* 0x008fce00078e02ff */
[----:B------:R-:W3:Y:S01]  /*3cf10*/  LDC R56, c[0x0][0x278] ;  /* 0x00009e00ff387b82 */ /* 0x000ee20000000800 */
[----:B------:R-:W-:-:S07]  /*3cf20*/  LEA.HI.X.SX32 R45, R249, R3, 0x1, P5 ;  /* 0x00000003f92d7211 */ /* 0x000fce00028f0eff */
[----:B------:R-:W4:Y:S01]  /*3cf30*/  LDC R249, c[0x0][0x278] ;  /* 0x00009e00fff97b82 */ /* 0x000f220000000800 */
[----:B------:R0:W-:Y:S07]  /*3cf40*/  STG.E.U16 desc[UR4][R48.64], R64 ;  /* 0x0000004030007986 */ /* 0x0001ee000c101504 */
[----:B------:R-:W3:Y:S01]  /*3cf50*/  LDC R62, c[0x0][0x278] ;  /* 0x00009e00ff3e7b82 */ /* 0x000ee20000000800 */
[----:B0-----:R-:W-:Y:S01]  /*3cf60*/  IADD3 R48, P5, R59, R2, RZ ;  /* 0x000000023b307210 */ /* 0x001fe20007fbe0ff */
[----:B------:R-:W-:Y:S01]  /*3cf70*/  IMAD R53, R54, 0x19f, RZ ;  /* 0x0000019f36357824 */ /* 0x000fe200078e02ff */
[----:B------:R-:W-:-:S05]  /*3cf80*/  PRMT R65, R47, 0x7632, R65 ;  /* 0x000076322f417816 */ /* 0x000fca0000000041 */
[----:B------:R-:W0:Y:S01]  /*3cf90*/  LDC R58, c[0x0][0x278] ;  /* 0x00009e00ff3a7b82 */ /* 0x000e220000000800 */
[----:B----4-:R-:W-:-:S07]  /*3cfa0*/  IMAD R249, R249, 0x1a2, RZ ;  /* 0x000001a2f9f97824 */ /* 0x010fce00078e02ff */
[----:B------:R-:W4:Y:S01]  /*3cfb0*/  LDC R57, c[0x0][0x278] ;  /* 0x00009e00ff397b82 */ /* 0x000f220000000800 */
[----:B------:R-:W-:-:S07]  /*3cfc0*/  LEA.HI.X.SX32 R49, R249, R3, 0x1, P5 ;  /* 0x00000003f9317211 */ /* 0x000fce00028f0eff */
[----:B------:R-:W3:Y:S01]  /*3cfd0*/  LDC R249, c[0x0][0x278] ;  /* 0x00009e00fff97b82 */ /* 0x000ee20000000800 */
[----:B-1----:R-:W-:Y:S02]  /*3cfe0*/  IMAD R55, R55, 0x1a1, RZ ;  /* 0x000001a137377824 */ /* 0x002fe400078e02ff */
[----:B--2---:R-:W-:Y:S01]  /*3cff0*/  IMAD R61, R61, 0x346, RZ ;  /* 0x000003463d3d7824 */ /* 0x004fe200078e02ff */
[----:B------:R-:W-:Y:S01]  /*3d000*/  LEA.HI.X.SX32 R53, R53, R3, 0x1, P6 ;  /* 0x0000000335357211 */ /* 0x000fe200030f0eff */
[----:B------:R1:W-:Y:S01]  /*3d010*/  STG.E.U16 desc[UR4][R50.64], R47 ;  /* 0x0000002f32007986 */ /* 0x0003e2000c101504 */
[----:B------:R-:W-:Y:S02]  /*3d020*/  PRMT R60, R32, 0x7632, R60 ;  /* 0x00007632203c7816 */ /* 0x000fe4000000003c */
[----:B------:R-:W2:Y:S01]  /*3d030*/  LDC R54, c[0x0][0x278] ;  /* 0x00009e00ff367b82 */ /* 0x000ea20000000800 */
[----:B---3--:R-:W-:-:S07]  /*3d040*/  IMAD R251, R249, 0x1a4, RZ ;  /* 0x000001a4f9fb7824 */ /* 0x008fce00078e02ff */
[----:B------:R-:W3:Y:S01]  /*3d050*/  LDC R249, c[0x0][0x278] ;  /* 0x00009e00fff97b82 */ /* 0x000ee20000000800 */
[----:B-1----:R-:W-:Y:S01]  /*3d060*/  IMAD R51, R56, 0x1a3, RZ ;  /* 0x000001a338337824 */ /* 0x002fe200078e02ff */
[-C--:B------:R-:W-:Y:S01]  /*3d070*/  IADD3 R50, P6, R61, R2.reuse, RZ ;  /* 0x000000023d327210 */ /* 0x080fe20007fde0ff */
[----:B------:R-:W-:Y:S01]  /*3d080*/  IMAD R61, R62, 0x34c, RZ ;  /* 0x0000034c3e3d7824 */ /* 0x000fe200078e02ff */
[-C--:B------:R-:W-:Y:S01]  /*3d090*/  LEA.HI.X.SX32 R47, R55, R3.reuse, 0x1, P4 ;  /* 0x00000003372f7211 */ /* 0x080fe200020f0eff */
[----:B------:R1:W-:Y:S01]  /*3d0a0*/  STG.E.U16 desc[UR4][R52.64], R65 ;  /* 0x0000004134007986 */ /* 0x0003e2000c101504 */
[----:B------:R-:W-:Y:S01]  /*3d0b0*/  LEA.HI.X.SX32 R51, R51, R3, 0x1, P6 ;  /* 0x0000000333337211 */ /* 0x000fe200030f0eff */
[----:B----4-:R-:W-:Y:S01]  /*3d0c0*/  IMAD R59, R57, 0x34a, RZ ;  /* 0x0000034a393b7824 */ /* 0x010fe200078e02ff */
[----:B------:R-:W-:Y:S01]  /*3d0d0*/  PRMT R63, R33, 0x7632, R63 ;  /* 0x00007632213f7816 */ /* 0x000fe2000000003f */
[----:B------:R-:W-:Y:S01]  /*3d0e0*/  STG.E.U16 desc[UR4][R44.64], R32 ;  /* 0x000000202c007986 */ /* 0x000fe2000c101504 */
[----:B------:R-:W4:Y:S03]  /*3d0f0*/  LDC R57, c[0x0][0x278] ;  /* 0x00009e00ff397b82 */ /* 0x000f260000000800 */
[----:B------:R0:W-:Y:S05]  /*3d100*/  STG.E.U16 desc[UR4][R46.64], R60 ;  /* 0x0000003c2e007986 */ /* 0x0001ea000c101504 */
[----:B-1----:R-:W1:Y:S01]  /*3d110*/  LDC R53, c[0x0][0x278] ;  /* 0x00009e00ff357b82 */ /* 0x002e620000000800 */
[----:B---3--:R-:W-:Y:S01]  /*3d120*/  IMAD R249, R249, 0x1a6, RZ ;  /* 0x000001a6f9f97824 */ /* 0x008fe200078e02ff */
[----:B0-----:R-:W-:-:S06]  /*3d130*/  IADD3 R46, P6, R61, R2, RZ ;  /* 0x000000023d2e7210 */ /* 0x001fcc0007fde0ff */
[----:B------:R-:W0:Y:S01]  /*3d140*/  LDC R55, c[0x0][0x278] ;  /* 0x00009e00ff377b82 */ /* 0x000e220000000800 */
[----:B------:R-:W-:-:S07]  /*3d150*/  LEA.HI.X.SX32 R47, R249, R3, 0x1, P6 ;  /* 0x00000003f92f7211 */ /* 0x000fce00030f0eff */
[----:B------:R-:W3:Y:S01]  /*3d160*/  LDC R249, c[0x0][0x278] ;  /* 0x00009e00fff97b82 */ /* 0x000ee20000000800 */
[----:B------:R-:W-:-:S05]  /*3d170*/  IMAD R45, R58, 0x348, RZ ;  /* 0x000003483a2d7824 */ /* 0x000fca00078e02ff */
[-C--:B------:R-:W-:Y:S02]  /*3d180*/  IADD3 R44, P4, R45, R2.reuse, RZ ;  /* 0x000000022d2c7210 */ /* 0x080fe40007f9e0ff */
[----:B------:R-:W0:Y:S02]  /*3d190*/  LDC R52, c[0x0][0x278] ;  /* 0x00009e00ff347b82 */ /* 0x000e240000000800 */
[----:B------:R-:W-:Y:S01]  /*3d1a0*/  LEA.HI.X.SX32 R45, R251, R3, 0x1, P4 ;  /* 0x00000003fb2d7211 */ /* 0x000fe200020f0eff */
[----:B------:R2:W-:Y:S05]  /*3d1b0*/  STG.E.U16 desc[UR4][R48.64], R33 ;  /* 0x0000002130007986 */ /* 0x0005ea000c101504 */
[----:B------:R-:W0:Y:S01]  /*3d1c0*/  LDC R56, c[0x0][0x278] ;  /* 0x00009e00ff387b82 */ /* 0x000e220000000800 */
[----:B---3--:R-:W-:Y:S01]  /*3d1d0*/  IMAD R251, R249, 0x1a8, RZ ;  /* 0x000001a8f9fb7824 */ /* 0x008fe200078e02ff */
[----:B------:R-:W-:-:S06]  /*3d1e0*/  IADD3 R32, P5, R59, R2, RZ ;  /* 0x000000023b207210 */ /* 0x000fcc0007fbe0ff */
[----:B------:R-:W3:Y:S01]  /*3d1f0*/  LDC R249, c[0x0][0x278] ;  /* 0x00009e00fff97b82 */ /* 0x000ee20000000800 */
[----:B--2---:R-:W-:Y:S01]  /*3d200*/  IMAD R33, R54, 0x1a5, RZ ;  /* 0x000001a536217824 */ /* 0x004fe200078e02ff */
[----:B------:R-:W-:Y:S01]  /*3d210*/  PRMT R58, R34, 0x7632, R58 ;  /* 0x00007632223a7816 */ /* 0x000fe2000000003a */
[----:B----4-:R-:W-:-:S03]  /*3d220*/  IMAD R57, R57, 0x354, RZ ;  /* 0x0000035439397824 */ /* 0x010fc600078e02ff */
[----:B------:R-:W-:Y:S01]  /*3d230*/  LEA.HI.X.SX32 R33, R33, R3, 0x1, P5 ;  /* 0x0000000321217211 */ /* 0x000fe200028f0eff */
[----:B------:R2:W-:Y:S01]  /*3d240*/  STG.E.U16 desc[UR4][R50.64], R63 ;  /* 0x0000003f32007986 */ /* 0x0005e2000c101504 */
[----:B------:R-:W4:Y:S03]  /*3d250*/  LDC R48, c[0x0][0x278] ;  /* 0x00009e00ff307b82 */ /* 0x000f260000000800 */
[----:B------:R-:W-:Y:S01]  /*3d260*/  STG.E.U16 desc[UR4][R44.64], R34 ;  /* 0x000000222c007986 */ /* 0x000fe2000c101504 */
[----:B-1----:R-:W-:-:S03]  /*3d270*/  IMAD R59, R53, 0x34e, RZ ;  /* 0x0000034e353b7824 */ /* 0x002fc600078e02ff */
[----:B------:R-:W-:Y:S01]  /*3d280*/  STG.E.U16 desc[UR4][R32.64], R58 ;  /* 0x0000003a20007986 */ /* 0x000fe2000c101504 */
[----:B------:R-:W1:Y:S03]  /*3d290*/  LDC R53, c[0x0][0x278] ;  /* 0x00009e00ff357b82 */ /* 0x000e660000000800 */
[----:B------:R0:W-:Y:S01]  /*3d2a0*/  STG.E.U16 desc[UR4][R46.64], R35 ;  /* 0x000000232e007986 */ /* 0x0001e2000c101504 */
[----:B---3--:R-:W-:-:S04]  /*3d2b0*/  IMAD R249, R249, 0x1aa, RZ ;  /* 0x000001aaf9f97824 */ /* 0x008fc800078e02ff */
[----:B--2---:R-:W2:Y:S01]  /*3d2c0*/  LDC R51, c[0x0][0x278] ;  /* 0x00009e00ff337b82 */ /* 0x004ea20000000800 */
[----:B0-----:R-:W-:Y:S01]  /*3d2d0*/  IADD3 R46, P6, R57, R2, RZ ;  /* 0x00000002392e7210 */ /* 0x001fe20007fde0ff */
[----:B------:R-:W-:Y:S01]  /*3d2e0*/  IMAD R55, R55, 0x350, RZ ;  /* 0x0000035037377824 */ /* 0x000fe200078e02ff */
[----:B------:R-:W-:-:S05]  /*3d2f0*/  PRMT R60, R35, 0x7632, R60 ;  /* 0x00007632233c7816 */ /* 0x000fca000000003c */
[----:B------:R-:W0:Y:S01]  /*3d300*/  LDC R49, c[0x0][0x278] ;  /* 0x00009e00ff317b82 */ /* 0x000e220000000800 */
[----:B------:R-:W-:-:S07]  /*3d310*/  LEA.HI.X.SX32 R47, R249, R3, 0x1, P6 ;  /* 0x00000003f92f7211 */ /* 0x000fce00030f0eff */
[----:B------:R-:W3:Y:S01]  /*3d320*/  LDC R249, c[0x0][0x278] ;  /* 0x00009e00fff97b82 */ /* 0x000ee20000000800 */
[----:B------:R-:W-:Y:S01]  /*3d330*/  IMAD R45, R52, 0x1a7, RZ ;  /* 0x000001a7342d7824 */ /* 0x000fe200078e02ff */
[-C--:B------:R-:W-:Y:S01]  /*3d340*/  IADD3 R32, P5, R59, R2.reuse, RZ ;  /* 0x000000023b207210 */ /* 0x080fe20007fbe0ff */
[----:B------:R-:W-:Y:S01]  /*3d350*/  IMAD R59, R56, 0x352, RZ ;  /* 0x00000352383b7824 */ /* 0x000fe200078e02ff */
[-C--:B------:R-:W-:Y:S02]  /*3d360*/  IADD3 R34, P4, R55, R2.reuse, RZ ;  /* 0x0000000237227210 */ /* 0x080fe40007f9e0ff */
[-C--:B------:R-:W-:Y:S01]  /*3d370*/  LEA.HI.X.SX32 R33, R45, R3.reuse, 0x1, P5 ;  /* 0x000000032d217211 */ /* 0x080fe200028f0eff */
[----:B----4-:R-:W-:Y:S01]  /*3d380*/  IMAD R45, R48, 0x1a9, RZ ;  /* 0x000001a9302d7824 */ /* 0x010fe200078e02ff */
[-C--:B------:R-:W-:Y:S01]  /*3d390*/  LEA.HI.X.SX32 R35, R251, R3.reuse, 0x1, P4 ;  /* 0x00000003fb237211 */ /* 0x080fe200020f0eff */
[----:B-1----:R-:W-:Y:S01]  /*3d3a0*/  IMAD R53, R53, 0x358, RZ ;  /* 0x0000035835357824 */ /* 0x002fe200078e02ff */
[----:B------:R-:W-:Y:S01]  /*3d3b0*/  IADD3 R44, P5, R59, R2, RZ ;  /* 0x000000023b2c7210 */ /* 0x000fe20007fbe0ff */
[----:B------:R-:W-:Y:S01]  /*3d3c0*/  STG.E.U16 desc[UR4][R32.64], R60 ;  /* 0x0000003c20007986 */ /* 0x000fe2000c101504 */
[----:B------:R-:W1:Y:S02]  /*3d3d0*/  LDC R52, c[0x0][0x278] ;  /* 0x00009e00ff347b82 */ /* 0x000e640000000800 */
[----:B------:R-:W-:Y:S01]  /*3d3e0*/  LEA.HI.X.SX32 R45, R45, R3, 0x1, P5 ;  /* 0x000000032d2d7211 */ /* 0x000fe200028f0eff */
[----:B------:R4:W-:Y:S01]  /*3d3f0*/  STG.E.U16 desc[UR4][R34.64], R40 ;  /* 0x0000002822007986 */ /* 0x0009e2000c101504 */
[----:B--2---:R-:W-:Y:S01]  /*3d400*/  IMAD R57, R51, 0x356, RZ ;  /* 0x0000035633397824 */ /* 0x004fe200078e02ff */
[----:B------:R-:W-:-:S03]  /*3d410*/  PRMT R58, R40, 0x7632, R58 ;  /* 0x00007632283a7816 */ /* 0x000fc6000000003a */
[----:B------:R-:W2:Y:S01]  /*3d420*/  LDC R54, c[0x0][0x278] ;  /* 0x00009e00ff367b82 */ /* 0x000ea20000000800 */
[----:B---3--:R-:W-:Y:S01]  /*3d430*/  IMAD R249, R249, 0x1ac, RZ ;  /* 0x000001acf9f97824 */ /* 0x008fe200078e02ff */
[-C--:B----4-:R-:W-:Y:S01]  /*3d440*/  IADD3 R34, P5, R53, R2.reuse, RZ ;  /* 0x0000000235227210 */ /* 0x090fe20007fbe0ff */
[----:B0-----:R-:W-:Y:S01]  /*3d450*/  IMAD R33, R49, 0x1ab, RZ ;  /* 0x000001ab31217824 */ /* 0x001fe200078e02ff */
[----:B------:R-:W-:Y:S01]  /*3d460*/  IADD3 R32, P4, R57, R2, RZ ;  /* 0x0000000239207210 */ /* 0x000fe20007f9e0ff */
[----:B------:R0:W-:Y:S01]  /*3d470*/  STG.E.U16 desc[UR4][R44.64], R58 ;  /* 0x0000003a2c007986 */ /* 0x0001e2000c101504 */
[-C--:B------:R-:W-:Y:S02]  /*3d480*/  LEA.HI.X.SX32 R35, R249, R3.reuse, 0x1, P5 ;  /* 0x00000003f9237211 */ /* 0x080fe400028f0eff */
[----:B------:R-:W3:Y:S08]  /*3d490*/  LDC R50, c[0x0][0x278] ;  /* 0x00009e00ff327b82 */ /* 0x000ef00000000800 */
[----:B------:R-:W4:Y:S01]  /*3d4a0*/  LDC R249, c[0x0][0x278] ;  /* 0x00009e00fff97b82 */ /* 0x000f220000000800 */
[----:B------:R-:W-:Y:S01]  /*3d4b0*/  LEA.HI.X.SX32 R33, R33, R3, 0x1, P4 ;  /* 0x0000000321217211 */ /* 0x000fe200020f0eff */
[----:B-1----:R-:W-:Y:S01]  /*3d4c0*/  IMAD R57, R52, 0x35c, RZ ;  /* 0x0000035c34397824 */ /* 0x002fe200078e02ff */
[----:B0-----:R-:W-:Y:S01]  /*3d4d0*/  PRMT R44, R41, 0x7632, R44 ;  /* 0x00007632292c7816 */ /* 0x001fe2000000002c */
[----:B------:R-:W-:Y:S04]  /*3d4e0*/  STG.E.U16 desc[UR4][R46.64], R41 ;  /* 0x000000292e007986 */ /* 0x000fe8000c101504 */
[----:B------:R0:W-:Y:S01]  /*3d4f0*/  STG.E.U16 desc[UR4][R32.64], R44 ;  /* 0x0000002c20007986 */ /* 0x0001e2000c101504 */
[----:B------:R-:W1:Y:S01]  /*3d500*/  LDC R56, c[0x0][0x278] ;  /* 0x00009e00ff387b82 */ /* 0x000e620000000800 */
[----:B--2---:R-:W-:-:S02]  /*3d510*/  IMAD R59, R54, 0x35a, RZ ;  /* 0x0000035a363b7824 */ /* 0x004fc400078e02ff */
[----:B---3--:R-:W-:-:S05]  /*3d520*/  IMAD R45, R50, 0x1ad, RZ ;  /* 0x000001ad322d7824 */ /* 0x008fca00078e02ff */
[----:B------:R-:W2:Y:S01]  /*3d530*/  LDC R49, c[0x0][0x278] ;  /* 0x00009e00ff317b82 */ /* 0x000ea20000000800 */
        /* <DEDUP_REMOVED lines=9> */
[----:B-1----:R-:W-:-:S04]  /*3d5d0*/  IMAD R35, R56, 0x360, RZ ;  /* 0x0000036038237824 */ /* 0x002fc800078e02ff */
[----:B------:R1:W-:Y:S02]  /*3d5e0*/  STG.E.U16 desc[UR4][R40.64], R54 ;  /* 0x0000003628007986 */ /* 0x0003e4000c101504 */
[----:B------:R-:W4:Y:S08]  /*3d5f0*/  LDC R48, c[0x0][0x278] ;  /* 0x00009e00ff307b82 */ /* 0x000f300000000800 */
[----:B------:R-:W4:Y:S01]  /*3d600*/  LDC R51, c[0x0][0x278] ;  /* 0x00009e00ff337b82 */ /* 0x000f220000000800 */
[----:B-1----:R-:W-:Y:S01]  /*3d610*/  IADD3 R40, P5, R35, R2, RZ ;  /* 0x0000000223287210 */ /* 0x002fe20007fbe0ff */
[----:B---3--:R-:W-:-:S06]  /*3d620*/  IMAD R249, R249, 0x1b0, RZ ;  /* 0x000001b0f9f97824 */ /* 0x008fcc00078e02ff */
[----:B------:R-:W1:Y:S01]  /*3d630*/  LDC R52, c[0x0][0x278] ;  /* 0x00009e00ff347b82 */ /* 0x000e620000000800 */
[----:B------:R-:W-:-:S07]  /*3d640*/  LEA.HI.X.SX32 R41, R249, R3, 0x1, P5 ;  /* 0x00000003f9297211 */ /* 0x000fce00028f0eff */
[----:B------:R-:W3:Y:S01]  /*3d650*/  LDC R249, c[0x0][0x278] ;  /* 0x00009e00fff97b82 */ /* 0x000ee20000000800 */
[----:B------:R2:W-:Y:S01]  /*3d660*/  STG.E.U16 desc[UR4][R32.64], R43 ;  /* 0x0000002b20007986 */ /* 0x0005e2000c101504 */
[----:B0-----:R-:W-:Y:S01]  /*3d670*/  IMAD R55, R55, 0x35e, RZ ;  /* 0x0000035e37377824 */ /* 0x001fe200078e02ff */
[----:B------:R-:W-:-:S05]  /*3d680*/  PRMT R56, R43, 0x7632, R56 ;  /* 0x000076322b387816 */ /* 0x000fca0000000038 */
[----:B------:R-:W0:Y:S01]  /*3d690*/  LDC R47, c[0x0][0x278] ;  /* 0x00009e00ff2f7b82 */ /* 0x000e220000000800 */
[----:B--2---:R-:W-:-:S07]  /*3d6a0*/  IMAD R33, R49, 0x364, RZ ;  /* 0x0000036431217824 */ /* 0x004fce00078e02ff */
[----:B------:R-:W2:Y:S01]  /*3d6b0*/  LDC R50, c[0x0][0x278] ;  /* 0x00009e00ff327b82 */ /* 0x000ea20000000800 */
        /* <DEDUP_REMOVED lines=14> */
[----:B-1----:R-:W-:Y:S02]  /*3d7a0*/  IMAD R41, R52, 0x368, RZ ;  /* 0x0000036834297824 */ /* 0x002fe400078e02ff */
[----:B----4-:R-:W-:Y:S01]  /*3d7b0*/  IMAD R249, R249, 0x1b4, RZ ;  /* 0x000001b4f9f97824 */ /* 0x010fe200078e02ff */
[----:B------:R-:W-:Y:S01]  /*3d7c0*/  PRMT R57, R36, 0x7632, R57 ;  /* 0x0000763224397816 */ /* 0x000fe20000000039 */
[----:B0-----:R-:W-:Y:S01]  /*3d7d0*/  IMAD R47, R47, 0x1b1, RZ ;  /* 0x000001b12f2f7824 */ /* 0x001fe200078e02ff */
[----:B------:R-:W-:Y:S01]  /*3d7e0*/  IADD3 R40, P5, R41, R2, RZ ;  /* 0x0000000229287210 */ /* 0x000fe20007fbe0ff */
[----:B--2---:R-:W-:Y:S01]  /*3d7f0*/  IMAD R43, R50, 0x366, RZ ;  /* 0x00000366322b7824 */ /* 0x004fe200078e02ff */
        /* <DEDUP_REMOVED lines=436> */
[----:B------:R-:W4:Y:S08]  /*3f340*/  LDC R20, c[0x0][0x278] ;  /* 0x00009e00ff147b82 */ /* 0x000f300000000800 */
[----:B------:R-:W4:Y:S01]  /*3f350*/  LDC R19, c[0x0][0x278] ;  /* 0x00009e00ff137b82 */ /* 0x000f220000000800 */
[----:B0-----:R-:W-:Y:S01]  /*3f360*/  IADD3 R12, P6, R11, R2, RZ ;  /* 0x000000020b0c7210 */ /* 0x001fe20007fde0ff */
[----:B---3--:R-:W-:-:S06]  /*3f370*/  IMAD R249, R249, 0x1ee, RZ ;  /* 0x000001eef9f97824 */ /* 0x008fcc00078e02ff */
[----:B------:R-:W0:Y:S01]  /*3f380*/  LDC R14, c[0x0][0x278] ;  /* 0x00009e00ff0e7b82 */ /* 0x000e220000000800 */
[----:B------:R-:W-:-:S07]  /*3f390*/  LEA.HI.X.SX32 R11, R249, R3, 0x1, P5 ;  /* 0x00000003f90b7211 */ /* 0x000fce00028f0eff */
[----:B------:R-:W3:Y:S01]  /*3f3a0*/  LDC R249, c[0x0][0x278] ;  /* 0x00009e00fff97b82 */ /* 0x000ee20000000800 */
[----:B--2---:R-:W-:Y:S02]  /*3f3b0*/  IMAD R23, R23, 0x3da, RZ ;  /* 0x000003da17177824 */ /* 0x004fe400078e02ff */
[----:B-1----:R-:W-:-:S03]  /*3f3c0*/  IMAD R9, R18, 0x1ed, RZ ;  /* 0x000001ed12097824 */ /* 0x002fc600078e02ff */
[-C--:B------:R-:W-:Y:S01]  /*3f3d0*/  IADD3 R8, P4, R23, R2.reuse, RZ ;  /* 0x0000000217087210 */ /* 0x080fe20007f9e0ff */
[----:B----4-:R-:W-:Y:S01]  /*3f3e0*/  IMAD R23, R17, 0x3e0, RZ ;  /* 0x000003e011177824 */ /* 0x010fe200078e02ff */
[----:B------:R1:W-:Y:S01]  /*3f3f0*/  STG.E.U16 desc[UR4][R4.64], R6 ;  /* 0x0000000604007986 */ /* 0x0003e2000c101504 */
[----:B------:R-:W-:Y:S01]  /*3f400*/  PRMT R22, R6, 0x7632, R22 ;  /* 0x0000763206167816 */ /* 0x000fe20000000016 */
[----:B------:R-:W-:Y:S01]  /*3f410*/  IMAD R19, R19, 0x3e4, RZ ;  /* 0x000003e413137824 */ /* 0x000fe200078e02ff */
[----:B------:R-:W-:Y:S01]  /*3f420*/  LEA.HI.X.SX32 R9, R9, R3, 0x1, P4 ;  /* 0x0000000309097211 */ /* 0x000fe200020f0eff */
[----:B------:R-:W2:Y:S04]  /*3f430*/  LDC R21, c[0x0][0x278] ;  /* 0x00009e00ff157b82 */ /* 0x000ea80000000800 */
[----:B------:R4:W-:Y:S01]  /*3f440*/  STG.E.U16 desc[UR4][R8.64], R22 ;  /* 0x0000001608007986 */ /* 0x0009e2000c101504 */
[----:B-1----:R-:W-:Y:S01]  /*3f450*/  IMAD R5, R20, 0x3e2, RZ ;  /* 0x000003e214057824 */ /* 0x002fe200078e02ff */
[----:B------:R-:W-:-:S02]  /*3f460*/  IADD3 R4, P5, R23, R2, RZ ;  /* 0x0000000217047210 */ /* 0x000fc40007fbe0ff */
[----:B------:R-:W1:Y:S01]  /*3f470*/  LDC R15, c[0x0][0x278] ;  /* 0x00009e00ff0f7b82 */ /* 0x000e620000000800 */
[----:B---3--:R-:W-:Y:S01]  /*3f480*/  IMAD R249, R249, 0x1f0, RZ ;  /* 0x000001f0f9f97824 */ /* 0x008fe200078e02ff */
[----:B----4-:R-:W-:-:S04]  /*3f490*/  IADD3 R8, P4, R5, R2, RZ ;  /* 0x0000000205087210 */ /* 0x010fc80007f9e0ff */
[----:B------:R-:W-:Y:S01]  /*3f4a0*/  LEA.HI.X.SX32 R5, R249, R3, 0x1, P5 ;  /* 0x00000003f9057211 */ /* 0x000fe200028f0eff */
[----:B------:R3:W-:Y:S01]  /*3f4b0*/  STG.E.U16 desc[UR4][R10.64], R7 ;  /* 0x000000070a007986 */ /* 0x0007e2000c101504 */
[----:B------:R-:W4:Y:S08]  /*3f4c0*/  LDC R249, c[0x0][0x278] ;  /* 0x00009e00fff97b82 */ /* 0x000f300000000800 */
[----:B------:R-:W1:Y:S01]  /*3f4d0*/  LDC R16, c[0x0][0x278] ;  /* 0x00009e00ff107b82 */ /* 0x000e620000000800 */
[----:B---3--:R-:W-:-:S07]  /*3f4e0*/  IADD3 R10, P5, R19, R2, RZ ;  /* 0x00000002130a7210 */ /* 0x008fce0007fbe0ff */
[----:B------:R-:W3:Y:S01]  /*3f4f0*/  LDC R17, c[0x0][0x278] ;  /* 0x00009e00ff117b82 */ /* 0x000ee20000000800 */
[----:B----4-:R-:W-:Y:S01]  /*3f500*/  IMAD R249, R249, 0x1f2, RZ ;  /* 0x000001f2f9f97824 */ /* 0x010fe200078e02ff */
[----:B------:R-:W-:Y:S01]  /*3f510*/  PRMT R24, R7, 0x7632, R24 ;  /* 0x0000763207187816 */ /* 0x000fe20000000018 */
[----:B0-----:R-:W-:-:S05]  /*3f520*/  IMAD R13, R14, 0x1ef, RZ ;  /* 0x000001ef0e0d7824 */ /* 0x001fca00078e02ff */
[----:B------:R-:W0:Y:S01]  /*3f530*/  LDC R18, c[0x0][0x278] ;  /* 0x00009e00ff127b82 */ /* 0x000e220000000800 */
[----:B------:R-:W-:-:S07]  /*3f540*/  LEA.HI.X.SX32 R11, R249, R3, 0x1, P5 ;  /* 0x00000003f90b7211 */ /* 0x000fce00028f0eff */
[----:B------:R-:W4:Y:S01]  /*3f550*/  LDC R249, c[0x0][0x278] ;  /* 0x00009e00fff97b82 */ /* 0x000f220000000800 */
[----:B------:R-:W-:Y:S01]  /*3f560*/  LEA.HI.X.SX32 R13, R13, R3, 0x1, P6 ;  /* 0x000000030d0d7211 */ /* 0x000fe200030f0eff */
[----:B--2---:R-:W-:Y:S02]  /*3f570*/  IMAD R21, R21, 0x3e6, RZ ;  /* 0x000003e615157824 */ /* 0x004fe400078e02ff */
[----:B-1----:R-:W-:Y:S02]  /*3f580*/  IMAD R15, R15, 0x1f1, RZ ;  /* 0x000001f10f0f7824 */ /* 0x002fe400078e02ff */
[----:B------:R1:W-:Y:S01]  /*3f590*/  STG.E.U16 desc[UR4][R12.64], R24 ;  /* 0x000000180c007986 */ /* 0x0003e2000c101504 */
[----:B------:R-:W-:Y:S01]  /*3f5a0*/  IMAD R7, R16, 0x1f3, RZ ;  /* 0x000001f310077824 */ /* 0x000fe200078e02ff */
[----:B------:R-:W2:Y:S01]  /*3f5b0*/  LDC R6, c[0x0][0x278] ;  /* 0x00009e00ff067b82 */ /* 0x000ea20000000800 */
[----:B------:R-:W-:Y:S01]  /*3f5c0*/  PRMT R22, R245, 0x7632, R22 ;  /* 0x00007632f5167816 */ /* 0x000fe20000000016 */
[----:B---3--:R-:W-:-:S06]  /*3f5d0*/  IMAD R27, R17, 0x3ec, RZ ;  /* 0x000003ec111b7824 */ /* 0x008fcc00078e02ff */
[----:B------:R-:W3:Y:S01]  /*3f5e0*/  LDC R14, c[0x0][0x278] ;  /* 0x00009e00ff0e7b82 */ /* 0x000ee20000000800 */
[----:B----4-:R-:W-:Y:S01]  /*3f5f0*/  IMAD R251, R249, 0x1f4, RZ ;  /* 0x000001f4f9fb7824 */ /* 0x010fe200078e02ff */
[----:B-1----:R-:W-:-:S06]  /*3f600*/  IADD3 R12, P6, R21, R2, RZ ;  /* 0x00000002150c7210 */ /* 0x002fcc0007fde0ff */
[----:B------:R-:W1:Y:S01]  /*3f610*/  LDC R249, c[0x0][0x278] ;  /* 0x00009e00fff97b82 */ /* 0x000e620000000800 */
[-C--:B------:R-:W-:Y:S02]  /*3f620*/  LEA.HI.X.SX32 R9, R15, R3.reuse, 0x1, P4 ;  /* 0x000000030f097211 */ /* 0x080fe400020f0eff */
[----:B------:R-:W-:Y:S02]  /*3f630*/  PRMT R16, R244, 0x7632, R16 ;  /* 0x00007632f4107816 */ /* 0x000fe40000000010 */
[----:B------:R-:W-:Y:S01]  /*3f640*/  LEA.HI.X.SX32 R13, R7, R3, 0x1, P6 ;  /* 0x00000003070d7211 */ /* 0x000fe200030f0eff */
[----:B------:R-:W-:Y:S02]  /*3f650*/  STG.E.U16 desc[UR4][R4.64], R244 ;  /* 0x000000f404007986 */ /* 0x000fe4000c101504 */
[----:B------:R-:W4:Y:S02]  /*3f660*/  LDC R20, c[0x0][0x278] ;  /* 0x00009e00ff147b82 */ /* 0x000f240000000800 */
[----:B------:R3:W-:Y:S04]  /*3f670*/  STG.E.U16 desc[UR4][R8.64], R16 ;  /* 0x0000001008007986 */ /* 0x0007e8000c101504 */
[----:B------:R3:W-:Y:S01]  /*3f680*/  STG.E.U16 desc[UR4][R10.64], R245 ;  /* 0x000000f50a007986 */ /* 0x0007e2000c101504 */
[----:B0-----:R-:W-:Y:S01]  /*3f690*/  IMAD R23, R18, 0x3e8, RZ ;  /* 0x000003e812177824 */ /* 0x001fe200078e02ff */
[----:B------:R-:W-:Y:S01]  /*3f6a0*/  PRMT R24, R246, 0x7632, R24 ;  /* 0x00007632f6187816 */ /* 0x000fe20000000018 */
[----:B--2---:R-:W-:Y:S01]  /*3f6b0*/  IMAD R25, R6, 0x3ea, RZ ;  /* 0x000003ea06197824 */ /* 0x004fe200078e02ff */
[----:B------:R0:W-:Y:S01]  /*3f6c0*/  STG.E.U16 desc[UR4][R12.64], R22 ;  /* 0x000000160c007986 */ /* 0x0001e2000c101504 */
[----:B------:R-:W2:Y:S01]  /*3f6d0*/  LDC R17, c[0x0][0x278] ;  /* 0x00009e00ff117b82 */ /* 0x000ea20000000800 */
[----:B-1----:R-:W-:Y:S01]  /*3f6e0*/  IMAD R249, R249, 0x1f6, RZ ;  /* 0x000001f6f9f97824 */ /* 0x002fe200078e02ff */
[-C--:B---3--:R-:W-:Y:S01]  /*3f6f0*/  IADD3 R8, P4, R23, R2.reuse, RZ ;  /* 0x0000000217087210 */ /* 0x088fe20007f9e0ff */
[----:B------:R-:W-:Y:S01]  /*3f700*/  IMAD R11, R14, 0x1f5, RZ ;  /* 0x000001f50e0b7824 */ /* 0x000fe200078e02ff */
[----:B------:R-:W-:-:S04]  /*3f710*/  IADD3 R10, P5, R25, R2, RZ ;  /* 0x00000002190a7210 */ /* 0x000fc80007fbe0ff */
[----:B------:R-:W1:Y:S01]  /*3f720*/  LDC R14, c[0x0][0x278] ;  /* 0x00009e00ff0e7b82 */ /* 0x000e620000000800 */
[----:B------:R-:W3:Y:S01]  /*3f730*/  LDS.128 R4, [R0] ;  /* 0x0000000000047984 */ /* 0x000ee20000000c00 */
[----:B0-----:R-:W-:-:S04]  /*3f740*/  IADD3 R12, P6, R27, R2, RZ ;  /* 0x000000021b0c7210 */ /* 0x001fc80007fde0ff */
[-C--:B------:R-:W-:Y:S02]  /*3f750*/  LEA.HI.X.SX32 R13, R249, R3.reuse, 0x1, P6 ;  /* 0x00000003f90d7211 */ /* 0x080fe400030f0eff */
[----:B------:R-:W0:Y:S01]  /*3f760*/  LDC R249, c[0x0][0x278] ;  /* 0x00009e00fff97b82 */ /* 0x000e220000000800 */
[-C--:B------:R-:W-:Y:S01]  /*3f770*/  LEA.HI.X.SX32 R9, R251, R3.reuse, 0x1, P4 ;  /* 0x00000003fb097211 */ /* 0x080fe200020f0eff */
[----:B----4-:R-:W-:Y:S01]  /*3f780*/  IMAD R27, R20, 0x3f0, RZ ;  /* 0x000003f0141b7824 */ /* 0x010fe200078e02ff */
[----:B------:R-:W-:-:S03]  /*3f790*/  LEA.HI.X.SX32 R11, R11, R3, 0x1, P5 ;  /* 0x000000030b0b7211 */ /* 0x000fc600028f0eff */
[----:B------:R-:W-:Y:S02]  /*3f7a0*/  STG.E.U16 desc[UR4][R8.64], R246 ;  /* 0x000000f608007986 */ /* 0x000fe4000c101504 */
[----:B------:R-:W4:Y:S02]  /*3f7b0*/  LDC R15, c[0x0][0x278] ;  /* 0x00009e00ff0f7b82 */ /* 0x000f240000000800 */
[----:B------:R2:W-:Y:S02]  /*3f7c0*/  STG.E.U16 desc[UR4][R10.64], R24 ;  /* 0x000000180a007986 */ /* 0x0005e4000c101504 */
[----:B--2---:R-:W-:-:S04]  /*3f7d0*/  IMAD R17, R17, 0x3f4, RZ ;  /* 0x000003f411117824 */ /* 0x004fc800078e02ff */
[----:B------:R-:W2:Y:S01]  /*3f7e0*/  LDC R19, c[0x0][0x278] ;  /* 0x00009e00ff137b82 */ /* 0x000ea20000000800 */
[----:B------:R-:W-:Y:S01]  /*3f7f0*/  IADD3 R10, P4, R27, R2, RZ ;  /* 0x000000021b0a7210 */ /* 0x000fe20007f9e0ff */
[----:B0-----:R-:W-:-:S06]  /*3f800*/  IMAD R251, R249, 0x1f8, RZ ;  /* 0x000001f8f9fb7824 */ /* 0x001fcc00078e02ff */
[----:B------:R-:W0:Y:S01]  /*3f810*/  LDC R21, c[0x0][0x278] ;  /* 0x00009e00ff157b82 */ /* 0x000e220000000800 */
[----:B------:R-:W-:Y:S02]  /*3f820*/  LEA.HI.X.SX32 R11, R251, R3, 0x1, P4 ;  /* 0x00000003fb0b7211 */ /* 0x000fe400020f0eff */
[----:B------:R-:W3:Y:S05]  /*3f830*/  LDL.LU R251, [R1+0xd40] ;  /* 0x000d400001fb7983 */ /* 0x000eea0000300800 */
[----:B------:R-:W2:Y:S01]  /*3f840*/  LDC R249, c[0x0][0x278] ;  /* 0x00009e00fff97b82 */ /* 0x000ea20000000800 */
[----:B------:R1:W-:Y:S01]  /*3f850*/  STG.E.U16 desc[UR4][R12.64], R247 ;  /* 0x000000f70c007986 */ /* 0x0003e2000c101504 */
[----:B----4-:R-:W-:-:S06]  /*3f860*/  IMAD R9, R15, 0x1f7, RZ ;  /* 0x000001f70f097824 */ /* 0x010fcc00078e02ff */
[----:B------:R-:W4:Y:S01]  /*3f870*/  LDC R18, c[0x0][0x278] ;  /* 0x00009e00ff127b82 */ /* 0x000f220000000800 */
[----:B-1----:R-:W-:Y:S01]  /*3f880*/  IMAD R13, R14, 0x1f9, RZ ;  /* 0x000001f90e0d7824 */ /* 0x002fe200078e02ff */
[----:B------:R-:W-:-:S06]  /*3f890*/  IADD3 R14, P6, R17, R2, RZ ;  /* 0x00000002110e7210 */ /* 0x000fcc0007fde0ff */
[----:B------:R-:W1:Y:S01]  /*3f8a0*/  LDC R22, c[0x0][0x278] ;  /* 0x00009e00ff167b82 */ /* 0x000e620000000800 */
[----:B--2---:R-:W-:-:S07]  /*3f8b0*/  IMAD R249, R249, 0x1fa, RZ ;  /* 0x000001faf9f97824 */ /* 0x004fce00078e02ff */
[----:B------:R-:W2:Y:S01]  /*3f8c0*/  LDC R0, c[0x0][0x278] ;  /* 0x00009e00ff007b82 */ /* 0x000ea20000000800 */
[----:B------:R-:W-:Y:S02]  /*3f8d0*/  LEA.HI.X.SX32 R15, R249, R3, 0x1, P6 ;  /* 0x00000003f90f7211 */ /* 0x000fe400030f0eff */
[----:B------:R-:W2:Y:S01]  /*3f8e0*/  LDL.LU R249, [R1+0xd44] ;  /* 0x000d440001f97983 */ /* 0x000ea20000300800 */
[----:B------:R-:W-:-:S04]  /*3f8f0*/  IMAD R25, R19, 0x3ee, RZ ;  /* 0x000003ee13197824 */ /* 0x000fc800078e02ff */
[----:B------:R-:W2:Y:S08]  /*3f900*/  LDC R23, c[0x0][0x278] ;  /* 0x00009e00ff177b82 */ /* 0x000eb00000000800 */
[----:B------:R-:W2:Y:S08]  /*3f910*/  LDC R19, c[0x0][0x278] ;  /* 0x00009e00ff137b82 */ /* 0x000eb00000000800 */
[----:B------:R-:W2:Y:S01]  /*3f920*/  LDC R20, c[0x0][0x278] ;  /* 0x00009e00ff147b82 */ /* 0x000ea20000000800 */
[----:B------:R-:W-:Y:S01]  /*3f930*/  IADD3 R8, P5, R25, R2, RZ ;  /* 0x0000000219087210 */ /* 0x000fe20007fbe0ff */
[----:B0-----:R-:W-:-:S06]  /*3f940*/  IMAD R21, R21, 0x3f2, RZ ;  /* 0x000003f215157824 */ /* 0x001fcc00078e02ff */
[----:B------:R-:W0:Y:S01]  /*3f950*/  LDC R16, c[0x0][0x278] ;  /* 0x00009e00ff107b82 */ /* 0x000e220000000800 */
[----:B------:R-:W-:-:S07]  /*3f960*/  LEA.HI.X.SX32 R9, R9, R3, 0x1, P5 ;  /* 0x0000000309097211 */ /* 0x000fce00028f0eff */
[----:B------:R-:W0:Y:S01]  /*3f970*/  LDC R17, c[0x0][0x278] ;  /* 0x00009e00ff117b82 */ /* 0x000e220000000800 */
[----:B------:R-:W-:Y:S02]  /*3f980*/  IADD3 R12, P5, R21, R2, RZ ;  /* 0x00000002150c7210 */ /* 0x000fe40007fbe0ff */
[----:B------:R-:W-:Y:S01]  /*3f990*/  PRMT R26, R247, 0x7632, R26 ;  /* 0x00007632f71a7816 */ /* 0x000fe2000000001a */
[----:B----4-:R-:W-:Y:S01]  /*3f9a0*/  IMAD R21, R18, 0x3f6, RZ ;  /* 0x000003f612157824 */ /* 0x010fe200078e02ff */
[----:B------:R-:W-:Y:S02]  /*3f9b0*/  LEA.HI.X.SX32 R13, R13, R3, 0x1, P5 ;  /* 0x000000030d0d7211 */ /* 0x000fe400028f0eff */
[----:B---3--:R-:W-:Y:S01]  /*3f9c0*/  PRMT R24, R4, 0x7632, R24 ;  /* 0x0000763204187816 */ /* 0x008fe20000000018 */
[----:B-1----:R-:W-:Y:S01]  /*3f9d0*/  IMAD R25, R22, 0x3f8, RZ ;  /* 0x000003f816197824 */ /* 0x002fe200078e02ff */
[----:B------:R1:W-:Y:S01]  /*3f9e0*/  STG.E.U16 desc[UR4][R8.64], R26 ;  /* 0x0000001a08007986 */ /* 0x0003e2000c101504 */
[----:B--2---:R-:W-:-:S03]  /*3f9f0*/  IMAD R19, R19, 0x3fa, RZ ;  /* 0x000003fa13137824 */ /* 0x004fc600078e02ff */
[----:B------:R2:W-:Y:S01]  /*3fa00*/  STG.E.U16 desc[UR4][R10.64], R4 ;  /* 0x000000040a007986 */ /* 0x0005e2000c101504 */
[----:B------:R-:W-:Y:S02]  /*3fa10*/  IMAD R23, R23, 0x3fc, RZ ;  /* 0x000003fc17177824 */ /* 0x000fe400078e02ff */
[----:B------:R-:W-:Y:S01]  /*3fa20*/  IMAD R234, R234, 0x1fc, RZ ;  /* 0x000001fceaea7824 */ /* 0x000fe200078e02ff */
[----:B------:R3:W-:Y:S01]  /*3fa30*/  STG.E.U16 desc[UR4][R12.64], R24 ;  /* 0x000000180c007986 */ /* 0x0007e2000c101504 */
[----:B-1----:R-:W-:-:S03]  /*3fa40*/  IMAD R9, R0, 0x1fb, RZ ;  /* 0x000001fb00097824 */ /* 0x002fc600078e02ff */
[----:B------:R1:W-:Y:S01]  /*3fa50*/  STG.E.U16 desc[UR4][R14.64], R5 ;  /* 0x000000050e007986 */ /* 0x0003e2000c101504 */
[-C--:B------:R-:W-:Y:S02]  /*3fa60*/  IADD3 R8, P5, R21, R2.reuse, RZ ;  /* 0x0000000215087210 */ /* 0x080fe40007fbe0ff */
[-C--:B--2---:R-:W-:Y:S02]  /*3fa70*/  IADD3 R10, P4, R25, R2.reuse, RZ ;  /* 0x00000002190a7210 */ /* 0x084fe40007f9e0ff */
[-C--:B------:R-:W-:Y:S02]  /*3fa80*/  LEA.HI.X.SX32 R9, R9, R3.reuse, 0x1, P5 ;  /* 0x0000000309097211 */ /* 0x080fe400028f0eff */
[----:B---3--:R-:W-:Y:S01]  /*3fa90*/  PRMT R13, R5, 0x7632, R13 ;  /* 0x00007632050d7816 */ /* 0x008fe2000000000d */
[----:B-1----:R-:W-:Y:S01]  /*3faa0*/  IMAD R15, R20, 0x3fe, RZ ;  /* 0x000003fe140f7824 */ /* 0x002fe200078e02ff */
[-C--:B------:R-:W-:Y:S01]  /*3fab0*/  IADD3 R4, P5, R19, R2.reuse, RZ ;  /* 0x0000000213047210 */ /* 0x080fe20007fbe0ff */
[----:B0-----:R-:W-:Y:S01]  /*3fac0*/  IMAD R5, R16, 0x1fd, RZ ;  /* 0x000001fd10057824 */ /* 0x001fe200078e02ff */
[----:B------:R-:W-:Y:S01]  /*3fad0*/  IADD3 R12, P6, R23, R2, RZ ;  /* 0x00000002170c7210 */ /* 0x000fe20007fde0ff */
[----:B------:R-:W-:Y:S01]  /*3fae0*/  IMAD R236, R236, 0x1fe, RZ ;  /* 0x000001feecec7824 */ /* 0x000fe200078e02ff */
[----:B------:R-:W-:-:S02]  /*3faf0*/  LEA.HI.X.SX32 R11, R234, R3, 0x1, P4 ;  /* 0x00000003ea0b7211 */ /* 0x000fc400020f0eff */
[----:B------:R-:W-:Y:S01]  /*3fb00*/  IADD3 R2, P4, R15, R2, RZ ;  /* 0x000000020f027210 */ /* 0x000fe20007f9e0ff */
[----:B------:R-:W-:Y:S01]  /*3fb10*/  IMAD R15, R17, 0x1ff, RZ ;  /* 0x000001ff110f7824 */ /* 0x000fe200078e02ff */
[----:B------:R0:W-:Y:S01]  /*3fb20*/  STG.E.U16 desc[UR4][R8.64], R13 ;  /* 0x0000000d08007986 */ /* 0x0001e2000c101504 */
[-C--:B------:R-:W-:Y:S02]  /*3fb30*/  LEA.HI.X.SX32 R5, R5, R3.reuse, 0x1, P5 ;  /* 0x0000000305057211 */ /* 0x080fe400028f0eff */
[----:B------:R-:W-:Y:S02]  /*3fb40*/  PRMT R16, R6, 0x7632, R16 ;  /* 0x0000763206107816 */ /* 0x000fe40000000010 */
[----:B------:R-:W-:Y:S01]  /*3fb50*/  PRMT R18, R7, 0x7632, R18 ;  /* 0x0000763207127816 */ /* 0x000fe20000000012 */
[----:B------:R1:W-:Y:S01]  /*3fb60*/  STG.E.U16 desc[UR4][R10.64], R6 ;  /* 0x000000060a007986 */ /* 0x0003e2000c101504 */
[-C--:B0-----:R-:W-:Y:S02]  /*3fb70*/  LEA.HI.X.SX32 R13, R236, R3.reuse, 0x1, P6 ;  /* 0x00000003ec0d7211 */ /* 0x081fe400030f0eff */
[----:B------:R-:W-:Y:S01]  /*3fb80*/  LEA.HI.X.SX32 R3, R15, R3, 0x1, P4 ;  /* 0x000000030f037211 */ /* 0x000fe200020f0eff */
[----:B------:R0:W-:Y:S04]  /*3fb90*/  STG.E.U16 desc[UR4][R4.64], R16 ;  /* 0x0000001004007986 */ /* 0x0001e8000c101504 */
[----:B------:R2:W-:Y:S04]  /*3fba0*/  STG.E.U16 desc[UR4][R12.64], R7 ;  /* 0x000000070c007986 */ /* 0x0005e8000c101504 */
[----:B------:R3:W-:Y:S01]  /*3fbb0*/  STG.E.U16 desc[UR4][R2.64], R18 ;  /* 0x0000001202007986 */ /* 0x0007e2000c101504 */
[----:B------:R-:W-:-:S02]  /*3fbc0*/  FSEL R9, R239, -INF , P0 ;  /* 0xff800000ef097808 */ /* 0x000fc40000000000 */
[----:B------:R-:W-:Y:S02]  /*3fbd0*/  FSEL R8, R237, -INF , P3 ;  /* 0xff800000ed087808 */ /* 0x000fe40001800000 */
[----:B------:R-:W-:Y:S02]  /*3fbe0*/  FSEL R0, R238, -INF , P2 ;  /* 0xff800000ee007808 */ /* 0x000fe40001000000 */
[----:B------:R-:W-:Y:S01]  /*3fbf0*/  FSEL R14, R240, -INF , P1 ;  /* 0xff800000f00e7808 */ /* 0x000fe20000800000 */
[----:B-1----:R-:W-:Y:S01]  /*3fc00*/  FFMA R10, R9, 0.69314718246459960938, R243 ;  /* 0x3f317218090a7823 */ /* 0x002fe200000000f3 */
[----:B------:R-:W-:Y:S01]  /*3fc10*/  BAR.SYNC.DEFER_BLOCKING 0x0 ;  /* 0x0000000000007b1d */ /* 0x000fe20000010000 */
[----:B------:R-:W-:Y:S01]  /*3fc20*/  FFMA R11, R8, 0.69314718246459960938, R241 ;  /* 0x3f317218080b7823 */ /* 0x000fe200000000f1 */
[----:B0-----:R-:W-:Y:S01]  /*3fc30*/  FFMA R4, R0, 0.69314718246459960938, R242 ;  /* 0x3f31721800047823 */ /* 0x001fe200000000f2 */
[----:B------:R-:W-:-:S05]  /*3fc40*/  FFMA R5, R14, 0.69314718246459960938, R248 ;  /* 0x3f3172180e057823 */ /* 0x000fca00000000f8 */
[----:B------:R-:W0:Y:S08]  /*3fc50*/  LDC R0, c[0x0][0x27c] ;  /* 0x00009f00ff007b82 */ /* 0x000e300000000800 */
[----:B--2---:R-:W1:Y:S01]  /*3fc60*/  LDC.64 R12, c[0x0][0x230] ;  /* 0x00008c00ff0c7b82 */ /* 0x004e620000000a00 */
[C---:B------:R-:W-:Y:S01]  /*3fc70*/  SHF.L.U32 R6, R252.reuse, 0x2, RZ ;  /* 0x00000002fc067819 */ /* 0x040fe200000006ff */
[----:B---3--:R-:W-:-:S04]  /*3fc80*/  IMAD.HI R3, R252, 0x4, RZ ;  /* 0x00000004fc037827 */ /* 0x008fc800078e02ff */
[----:B0-----:R-:W-:-:S05]  /*3fc90*/  IMAD R0, R250, R0, RZ ;  /* 0x00000000fa007224 */ /* 0x001fca00078e02ff */
[C---:B------:R-:W-:Y:S01]  /*3fca0*/  SHF.L.U32 R7, R0.reuse, 0x2, RZ ;  /* 0x0000000200077819 */ /* 0x040fe200000006ff */
[----:B------:R-:W-:-:S03]  /*3fcb0*/  IMAD.HI R0, R0, 0x4, RZ ;  /* 0x0000000400007827 */ /* 0x000fc600078e02ff */
[----:B-1----:R-:W-:-:S04]  /*3fcc0*/  IADD3 R2, P0, P1, R6, R12, R7 ;  /* 0x0000000c06027210 */ /* 0x002fc8000791e007 */
[----:B------:R-:W-:Y:S01]  /*3fcd0*/  IADD3.X R3, R3, R13, R0, P0, P1 ;  /* 0x0000000d03037210 */ /* 0x000fe200007e2400 */
[----:B------:R-:W-:Y:S04]  /*3fce0*/  STS.64 [R251], R10 ;  /* 0x0000000afb007388 */ /* 0x000fe80000000a00 */
[----:B------:R-:W-:Y:S01]  /*3fcf0*/  STS.64 [R251+0x200], R4 ;  /* 0x00020004fb007388 */ /* 0x000fe20000000a00 */
[----:B------:R-:W-:Y:S06]  /*3fd00*/  BAR.SYNC.DEFER_BLOCKING 0x0 ;  /* 0x0000000000007b1d */ /* 0x000fec0000010000 */
[----:B------:R-:W0:Y:S04]  /*3fd10*/  LDS R9, [R249] ;  /* 0x00000000f9097984 */ /* 0x000e280000000800 */
[----:B0-----:R-:W-:Y:S01]  /*3fd20*/  STG.E desc[UR4][R2.64], R9 ;  /* 0x0000000902007986 */ /* 0x001fe2000c101904 */
[----:B------:R-:W-:Y:S05]  /*3fd30*/  EXIT ;  /* 0x000000000000794d */ /* 0x000fea0003800000 */
.L_x_2:
[----:B------:R-:W-:-:S00]  /*3fd40*/  BRA `(.L_x_2) ;  /* 0xfffffffc00fc7947 */ /* 0x000fc0000383ffff */
[----:B------:R-:W-:-:S00]  /*3fd50*/  NOP ;  /* 0x0000000000007918 */ /* 0x000fc00000000000 */
        /* <DEDUP_REMOVED lines=10> */
.L_x_3:


//--------------------- .nv.global.init           --------------------------
	.section	.nv.global.init,"aw",@progbits
.nv.global.init:
	.type		_$_str,@object
	.size		_$_str,(.L_0 - _$_str)
_$_str:
        /*0000*/ 	.byte	0x5f, 0x5f, 0x43, 0x55, 0x44, 0x41, 0x5f, 0x46, 0x54, 0x5a, 0x00
.L_0:


//--------------------- .nv.shared.attn_fwd       --------------------------
	.section	.nv.shared.attn_fwd,"aw",@nobits
	.sectionflags	@""
	.align	16
	.zero		1024


//--------------------- .nv.shared.reserved.0     --------------------------
	.section	.nv.shared.reserved.0,"aw",@nobits
	.weak		__nv_reservedSMEM_offset_0_alias
	.size		__nv_reservedSMEM_offset_0_alias, 0, 0
	.other		__nv_reservedSMEM_offset_0_alias,@"STO_CUDA_RESERVED_SHARED STV_DEFAULT"
__nv_reservedSMEM_offset_0_alias:
	.zero		0


//--------------------- .nv.constant0.attn_fwd    --------------------------
	.section	.nv.constant0.attn_fwd,"a",@progbits
	.sectionflags	@""
	.align	4
.nv.constant0.attn_fwd:
	.zero		664


//--------------------- SYMBOLS --------------------------

	.type		.nv.reservedSmem.offset0,@object
	.size		.nv.reservedSmem.offset0,0x4
